// auto-generated by cutlass_sweep.fmha — config: {"arch": "sm_90", "direction": "fwd", "dtype": "fp16", "head_dim": 32, "mask": "causal", "schedule": "tma", "tile_kv": 256, "tile_q": 64}
#include "cutlass/cutlass.h"
#include "cute/tensor.hpp"
#include "cutlass/device_kernel.h"
#include "cutlass/kernel_hardware_info.h"
#include "88_hopper_fmha/collective/fmha_fusion.hpp"
#include "88_hopper_fmha/kernel/fmha_kernel_builder.hpp"

using namespace cute;
using Element = cutlass::half_t;
using TileShape = Shape<_64, _256, _32>;
using StrideQ = cute::tuple<int, _1, cute::tuple<int, int>>;
using StrideK = cute::tuple<int, _1, cute::tuple<int, int>>;
using StrideV = cute::tuple<int, cute::_1, cute::tuple<int, int>>;

using Kernel = typename cutlass::fmha::kernel::FmhaBuilder<
    Element, float, float,
    TileShape, StrideQ, StrideK, StrideV,
    cutlass::fmha::collective::CausalFusion,
    cutlass::gemm::KernelTma
  >::Kernel;

auto* _anchor = &cutlass::device_kernel<Kernel>;


// ===== COMPILED SASS (sm_90a) =====

	.target	sm_90a

	.elftype	@"ET_EXEC"


//--------------------- .note.nv.tkinfo           --------------------------
	.section	.note.nv.tkinfo,"",@"SHT_NOTE"
	.sectionflags	@"SHF_NOTE_NV_TKINFO"
	.tkinfo
        /*0018*/ 	.word	0x00000002
        /*0030*/ 	.string	""
        /*0030*/ 	.string	"ptxas"
        /*0030*/ 	.string	"Cuda compilation tools, release 13.0, V13.0.88"
        /*0030*/ 	.string	"Build cuda_13.0.r13.0/compiler.36424714_0"
        /*0030*/ 	.string	"-arch sm_90a -m 64 "



//--------------------- .note.nv.cuinfo           --------------------------
	.section	.note.nv.cuinfo,"",@"SHT_NOTE"
	.sectionflags	@"SHF_NOTE_NV_CUINFO"
        /*0018*/ 	.short	0x0002
        /*001a*/ 	.short	0x005a
        /*001c*/ 	.short	0x0082
	.zero		2


//--------------------- .nv.info                  --------------------------
	.section	.nv.info,"",@"SHT_CUDA_INFO"
	.align	4


	//----- nvinfo : EIATTR_REGCOUNT
	.align		4
        /*0000*/ 	.byte	0x04, 0x2f
        /*0002*/ 	.short	(.L_15 - .L_14)
	.align		4
.L_14:
        /*0004*/ 	.word	index@(_ZN7cutlass13device_kernelINS_4fmha6kernel13FmhaKernelTmaINS1_10collective15FmhaMainloopTmaINS_6half_tEfN4cute5tupleIJNS7_1CILi64EEENS9_ILi256EEENS9_ILi32EEEEEENS4_12CausalFusionEJEEENS4_15FmhaFwdEpilogueIS6_fNS8_IJSA_SC_SB_EEEEEJEEEEEvNT_6ParamsE)
        /*0008*/ 	.word	0x000000dd


	//----- nvinfo : EIATTR_FRAME_SIZE
	.align		4
.L_15:
        /*000c*/ 	.byte	0x04, 0x11
        /*000e*/ 	.short	(.L_17 - .L_16)
	.align		4
.L_16:
        /*0010*/ 	.word	index@($__internal_0_$__cuda_sm20_rcp_rn_f32_slowpath)
        /*0014*/ 	.word	0x00000000


	//----- nvinfo : EIATTR_FRAME_SIZE
	.align		4
.L_17:
        /*0018*/ 	.byte	0x04, 0x11
        /*001a*/ 	.short	(.L_19 - .L_18)
	.align		4
.L_18:
        /*001c*/ 	.word	index@(_ZN7cutlass13device_kernelINS_4fmha6kernel13FmhaKernelTmaINS1_10collective15FmhaMainloopTmaINS_6half_tEfN4cute5tupleIJNS7_1CILi64EEENS9_ILi256EEENS9_ILi32EEEEEENS4_12CausalFusionEJEEENS4_15FmhaFwdEpilogueIS6_fNS8_IJSA_SC_SB_EEEEEJEEEEEvNT_6ParamsE)
        /*0020*/ 	.word	0x00000000


	//----- nvinfo : EIATTR_MIN_STACK_SIZE
	.align		4
.L_19:
        /*0024*/ 	.byte	0x04, 0x12
        /*0026*/ 	.short	(.L_21 - .L_20)
	.align		4
.L_20:
        /*0028*/ 	.word	index@(_ZN7cutlass13device_kernelINS_4fmha6kernel13FmhaKernelTmaINS1_10collective15FmhaMainloopTmaINS_6half_tEfN4cute5tupleIJNS7_1CILi64EEENS9_ILi256EEENS9_ILi32EEEEEENS4_12CausalFusionEJEEENS4_15FmhaFwdEpilogueIS6_fNS8_IJSA_SC_SB_EEEEEJEEEEEvNT_6ParamsE)
        /*002c*/ 	.word	0x00000000
.L_21:


//--------------------- .nv.compat                --------------------------
	.section	.nv.compat,"",@"SHT_CUDA_COMPAT_INFO"
	.align	4
        /*0000*/ 	.byte	0x02, 0x09, 0x01, 0x00, 0x02, 0x02, 0x04, 0x00, 0x02, 0x05, 0x05, 0x00, 0x03, 0x07, 0x01, 0x01
        /*0010*/ 	.byte	0x02, 0x03, 0x01, 0x00, 0x02, 0x06, 0x01, 0x00, 0x04, 0x0b, 0x08, 0x00, 0x00, 0x00, 0x00, 0x00
        /*0020*/ 	.byte	0x00, 0x00, 0x00, 0x00


//--------------------- .nv.info._ZN7cutlass13device_kernelINS_4fmha6kernel13FmhaKernelTmaINS1_10collective15FmhaMainloopTmaINS_6half_tEfN4cute5tupleIJNS7_1CILi64EEENS9_ILi256EEENS9_ILi32EEEEEENS4_12CausalFusionEJEEENS4_15FmhaFwdEpilogueIS6_fNS8_IJSA_SC_SB_EEEEEJEEEEEvNT_6ParamsE --------------------------
	.section	.nv.info._ZN7cutlass13device_kernelINS_4fmha6kernel13FmhaKernelTmaINS1_10collective15FmhaMainloopTmaINS_6half_tEfN4cute5tupleIJNS7_1CILi64EEENS9_ILi256EEENS9_ILi32EEEEEENS4_12CausalFusionEJEEENS4_15FmhaFwdEpilogueIS6_fNS8_IJSA_SC_SB_EEEEEJEEEEEvNT_6ParamsE,"",@"SHT_CUDA_INFO"
	.sectionflags	@""
	.align	4


	//----- nvinfo : EIATTR_CUDA_API_VERSION
	.align		4
        /*0000*/ 	.byte	0x04, 0x37
        /*0002*/ 	.short	(.L_23 - .L_22)
.L_22:
        /*0004*/ 	.word	0x00000082


	//----- nvinfo : EIATTR_KPARAM_INFO
	.align		4
.L_23:
        /*0008*/ 	.byte	0x04, 0x17
        /*000a*/ 	.short	(.L_25 - .L_24)
.L_24:
        /*000c*/ 	.word	0x00000000
        /*0010*/ 	.short	0x0000
        /*0012*/ 	.short	0x0070
        /*0014*/ 	.byte	0x00, 0xf0, 0x01, 0x20


	//----- nvinfo : EIATTR_SPARSE_MMA_MASK
	.align		4
.L_25:
        /*0018*/ 	.byte	0x03, 0x50
        /*001a*/ 	.short	0x0000


	//----- nvinfo : EIATTR_MAXREG_COUNT
	.align		4
        /*001c*/ 	.byte	0x03, 0x1b
        /*001e*/ 	.short	0x00ff


	//----- nvinfo : EIATTR_NUM_BARRIERS
	.align		4
        /*0020*/ 	.byte	0x02, 0x4c
        /*0022*/ 	.byte	0x02
	.zero		1


	//----- nvinfo : EIATTR_EXTERNS
	.align		4
        /*0024*/ 	.byte	0x04, 0x0f
        /*0026*/ 	.short	(.L_27 - .L_26)


	//   ....[0]....
	.align		4
.L_26:
        /*0028*/ 	.word	index@(__assertfail)


	//----- nvinfo : EIATTR_MERCURY_ISA_VERSION
	.align		4
.L_27:
        /*002c*/ 	.byte	0x03, 0x5f
        /*002e*/ 	.short	0x0101


	//----- nvinfo : EIATTR_COOP_GROUP_MASK_REGIDS
	.align		4
        /*0030*/ 	.byte	0x04, 0x29
        /*0032*/ 	.short	(.L_29 - .L_28)


	//   ....[0]....
.L_28:
        /*0034*/ 	.word	0xffffffff


	//   ....[1]....
        /*0038*/ 	.word	0xffffffff


	//   ....[2]....
        /*003c*/ 	.word	0xffffffff


	//   ....[3]....
        /*0040*/ 	.word	0xffffffff


	//   ....[4]....
        /*0044*/ 	.word	0xffffffff


	//   ....[5]....
        /*0048*/ 	.word	0xffffffff


	//   ....[6]....
        /*004c*/ 	.word	0xffffffff


	//   ....[7]....
        /*0050*/ 	.word	0xffffffff


	//   ....[8]....
        /*0054*/ 	.word	0xffffffff


	//   ....[9]....
        /*0058*/ 	.word	0xffffffff


	//   ....[10]....
        /*005c*/ 	.word	0xffffffff


	//   ....[11]....
        /*0060*/ 	.word	0xffffffff


	//   ....[12]....
        /*0064*/ 	.word	0xffffffff


	//   ....[13]....
        /*0068*/ 	.word	0xffffffff


	//   ....[14]....
        /*006c*/ 	.word	0xffffffff


	//   ....[15]....
        /*0070*/ 	.word	0xffffffff


	//   ....[16]....
        /*0074*/ 	.word	0xffffffff


	//   ....[17]....
        /*0078*/ 	.word	0xffffffff


	//   ....[18]....
        /*007c*/ 	.word	0xffffffff


	//   ....[19]....
        /*0080*/ 	.word	0xffffffff


	//   ....[20]....
        /*0084*/ 	.word	0xffffffff


	//----- nvinfo : EIATTR_COOP_GROUP_INSTR_OFFSETS
	.align		4
.L_29:
        /*0088*/ 	.byte	0x04, 0x28
        /*008a*/ 	.short	(.L_31 - .L_30)


	//   ....[0]....
.L_30:
        /*008c*/ 	.word	0x00000050


	//   ....[1]....
        /*0090*/ 	.word	0x00000140


	//   ....[2]....
        /*0094*/ 	.word	0x00000270


	//   ....[3]....
        /*0098*/ 	.word	0x00000410


	//   ....[4]....
        /*009c*/ 	.word	0x00000560


	//   ....[5]....
        /*00a0*/ 	.word	0x00002970


	//   ....[6]....
        /*00a4*/ 	.word	0x00002a10


	//   ....[7]....
        /*00a8*/ 	.word	0x00003ee0


	//   ....[8]....
        /*00ac*/ 	.word	0x00004000


	//   ....[9]....
        /*00b0*/ 	.word	0x00007550


	//   ....[10]....
        /*00b4*/ 	.word	0x00007560


	//   ....[11]....
        /*00b8*/ 	.word	0x00007590


	//   ....[12]....
        /*00bc*/ 	.word	0x000075a0


	//   ....[13]....
        /*00c0*/ 	.word	0x0000d6b0


	//   ....[14]....
        /*00c4*/ 	.word	0x0000d6c0


	//   ....[15]....
        /*00c8*/ 	.word	0x0000d6f0


	//   ....[16]....
        /*00cc*/ 	.word	0x0000d700


	//   ....[17]....
        /*00d0*/ 	.word	0x00011940


	//   ....[18]....
        /*00d4*/ 	.word	0x00011980


	//   ....[19]....
        /*00d8*/ 	.word	0x000119c0


	//   ....[20]....
        /*00dc*/ 	.word	0x000119e0


	//----- nvinfo : EIATTR_SYSCALL_OFFSETS
	.align		4
.L_31:
        /*00e0*/ 	.byte	0x04, 0x46
        /*00e2*/ 	.short	(.L_33 - .L_32)


	//   ....[0]....
.L_32:
        /*00e4*/ 	.word	0x00012220


	//   ....[1]....
        /*00e8*/ 	.word	0x00012340


	//----- nvinfo : EIATTR_MBARRIER_INSTR_OFFSETS
	.align		4
.L_33:
        /*00ec*/ 	.byte	0x04, 0x39
        /*00ee*/ 	.short	(.L_35 - .L_34)


	//   ....[0]....
.L_34:
        /*00f0*/ 	.word	0x00000240
        /*00f4*/ 	.word	0x000000ff
        /*00f8*/ 	.word	0x00011040
        /*00fc*/ 	.short	0x0100
        /*00fe*/ 	.byte	0x08
	.zero		1


	//   ....[1]....
        /*0100*/ 	.word	0x00000250
        /*0104*/ 	.word	0x000000ff
        /*0108*/ 	.word	0x00011048
        /*010c*/ 	.short	0x0100
        /*010e*/ 	.byte	0x08
	.zero		1


	//   ....[2]....
        /*0110*/ 	.word	0x00000380
        /*0114*/ 	.word	0x000000ff
        /*0118*/ 	.word	0x00011000
        /*011c*/ 	.short	0x0100
        /*011e*/ 	.byte	0x08
	.zero		1


	//   ....[3]....
        /*0120*/ 	.word	0x00000390
        /*0124*/ 	.word	0x000000ff
        /*0128*/ 	.word	0x00011020
        /*012c*/ 	.short	0x0100
        /*012e*/ 	.byte	0x08
	.zero		1


	//   ....[4]....
        /*0130*/ 	.word	0x000003a0
        /*0134*/ 	.word	0x000000ff
        /*0138*/ 	.word	0x00011008
        /*013c*/ 	.short	0x0100
        /*013e*/ 	.byte	0x08
	.zero		1


	//   ....[5]....
        /*0140*/ 	.word	0x000003b0
        /*0144*/ 	.word	0x000000ff
        /*0148*/ 	.word	0x00011028
        /*014c*/ 	.short	0x0100
        /*014e*/ 	.byte	0x08
	.zero		1


	//   ....[6]....
        /*0150*/ 	.word	0x000003c0
        /*0154*/ 	.word	0x000000ff
        /*0158*/ 	.word	0x00011010
        /*015c*/ 	.short	0x0100
        /*015e*/ 	.byte	0x08
	.zero		1


	//   ....[7]....
        /*0160*/ 	.word	0x000003d0
        /*0164*/ 	.word	0x000000ff
        /*0168*/ 	.word	0x00011030
        /*016c*/ 	.short	0x0100
        /*016e*/ 	.byte	0x08
	.zero		1


	//   ....[8]....
        /*0170*/ 	.word	0x000003e0
        /*0174*/ 	.word	0x000000ff
        /*0178*/ 	.word	0x00011018
        /*017c*/ 	.short	0x0100
        /*017e*/ 	.byte	0x08
	.zero		1


	//   ....[9]....
        /*0180*/ 	.word	0x000003f0
        /*0184*/ 	.word	0x000000ff
        /*0188*/ 	.word	0x00011038
        /*018c*/ 	.short	0x0100
        /*018e*/ 	.byte	0x08
	.zero		1


	//   ....[10]....
        /*0190*/ 	.word	0x00000520
        /*0194*/ 	.word	0x000000ff
        /*0198*/ 	.word	0x00011050
        /*019c*/ 	.short	0x0100
        /*019e*/ 	.byte	0x08
	.zero		1


	//   ....[11]....
        /*01a0*/ 	.word	0x00000530
        /*01a4*/ 	.word	0x000000ff
        /*01a8*/ 	.word	0x00011058
        /*01ac*/ 	.short	0x0100
        /*01ae*/ 	.byte	0x08
	.zero		1


	//   ....[12]....
        /*01b0*/ 	.word	0x00000740
        /*01b4*/ 	.word	0x00000004
        /*01b8*/ 	.word	0x00011048
        /*01bc*/ 	.short	0x010a
        /*01be*/ 	.byte	0x3f
	.zero		1


	//   ....[13]....
        /*01c0*/ 	.word	0x000009d0
        /*01c4*/ 	.word	0x00000004
        /*01c8*/ 	.word	0x00011020
        /*01cc*/ 	.short	0x010a
        /*01ce*/ 	.byte	0x3f
	.zero		1


	//   ....[14]....
        /*01d0*/ 	.word	0x00000ba0
        /*01d4*/ 	.word	0x00000003
        /*01d8*/ 	.word	0x00011020
        /*01dc*/ 	.short	0x010a
        /*01de*/ 	.byte	0x3f
	.zero		1


	//   ....[15]....
        /*01e0*/ 	.word	0x00000dd0
        /*01e4*/ 	.word	0x00000003
        /*01e8*/ 	.word	0x00011020
        /*01ec*/ 	.short	0x010a
        /*01ee*/ 	.byte	0x3f
	.zero		1


	//   ....[16]....
        /*01f0*/ 	.word	0x00001000
        /*01f4*/ 	.word	0x00000008
        /*01f8*/ 	.word	0x00011020
        /*01fc*/ 	.short	0x010a
        /*01fe*/ 	.byte	0x3f
	.zero		1


	//   ....[17]....
        /*0200*/ 	.word	0x00001280
        /*0204*/ 	.word	0x00000002
        /*0208*/ 	.word	0x00011040
        /*020c*/ 	.short	0x010a
        /*020e*/ 	.byte	0x3f
	.zero		1


	//   ....[18]....
        /*0210*/ 	.word	0x00001360
        /*0214*/ 	.word	0x00000002
        /*0218*/ 	.word	0x00011000
        /*021c*/ 	.short	0x010a
        /*021e*/ 	.byte	0x3f
	.zero		1


	//   ....[19]....
        /*0220*/ 	.word	0x00006320
        /*0224*/ 	.word	0x00000002
        /*0228*/ 	.word	0x00011008
        /*022c*/ 	.short	0x010a
        /*022e*/ 	.byte	0x3f
	.zero		1


	//   ....[20]....
        /*0230*/ 	.word	0x000068b0
        /*0234*/ 	.word	0x00000015
        /*0238*/ 	.word	0x00000000
        /*023c*/ 	.short	0x0101
        /*023e*/ 	.byte	0x3f
	.zero		1


	//   ....[21]....
        /*0240*/ 	.word	0x00006970
        /*0244*/ 	.word	0x00000013
        /*0248*/ 	.word	0x00011000
        /*024c*/ 	.short	0x010a
        /*024e*/ 	.byte	0x3f
	.zero		1


	//   ....[22]....
        /*0250*/ 	.word	0x00006af0
        /*0254*/ 	.word	0x00000012
        /*0258*/ 	.word	0x00011020
        /*025c*/ 	.short	0x010a
        /*025e*/ 	.byte	0x3f
	.zero		1


	//   ....[23]....
        /*0260*/ 	.word	0x000076a0
        /*0264*/ 	.word	0x00000017
        /*0268*/ 	.word	0x00000000
        /*026c*/ 	.short	0x0101
        /*026e*/ 	.byte	0x3f
	.zero		1


	//   ....[24]....
        /*0270*/ 	.word	0x00007830
        /*0274*/ 	.word	0x000000ae
        /*0278*/ 	.word	0x00011000
        /*027c*/ 	.short	0x010a
        /*027e*/ 	.byte	0x3f
	.zero		1


	//   ....[25]....
        /*0280*/ 	.word	0x0000b320
        /*0284*/ 	.word	0x0000000d
        /*0288*/ 	.word	0x00000000
        /*028c*/ 	.short	0x0101
        /*028e*/ 	.byte	0x3f
	.zero		1


	//   ....[26]....
        /*0290*/ 	.word	0x0000b3d0
        /*0294*/ 	.word	0x00000015
        /*0298*/ 	.word	0x00011020
        /*029c*/ 	.short	0x010a
        /*029e*/ 	.byte	0x3f
	.zero		1


	//   ....[27]....
        /*02a0*/ 	.word	0x0000b6a0
        /*02a4*/ 	.word	0x00000013
        /*02a8*/ 	.word	0x00011000
        /*02ac*/ 	.short	0x010a
        /*02ae*/ 	.byte	0x3f
	.zero		1


	//   ....[28]....
        /*02b0*/ 	.word	0x0000b860
        /*02b4*/ 	.word	0x00000012
        /*02b8*/ 	.word	0x00011020
        /*02bc*/ 	.short	0x010a
        /*02be*/ 	.byte	0x3f
	.zero		1


	//   ....[29]....
        /*02c0*/ 	.word	0x0000d830
        /*02c4*/ 	.word	0x00000017
        /*02c8*/ 	.word	0x00000000
        /*02cc*/ 	.short	0x0101
        /*02ce*/ 	.byte	0x3f
	.zero		1


	//   ....[30]....
        /*02d0*/ 	.word	0x0000d9e0
        /*02d4*/ 	.word	0x00000016
        /*02d8*/ 	.word	0x00011000
        /*02dc*/ 	.short	0x010a
        /*02de*/ 	.byte	0x3f
	.zero		1


	//   ....[31]....
        /*02e0*/ 	.word	0x000115a0
        /*02e4*/ 	.word	0x00000007
        /*02e8*/ 	.word	0x00000000
        /*02ec*/ 	.short	0x0101
        /*02ee*/ 	.byte	0x3f
	.zero		1


	//   ....[32]....
        /*02f0*/ 	.word	0x00011620
        /*02f4*/ 	.word	0x00000007
        /*02f8*/ 	.word	0x00011020
        /*02fc*/ 	.short	0x010a
        /*02fe*/ 	.byte	0x3f
	.zero		1


	//----- nvinfo : EIATTR_NUM_MBARRIERS
	.align		4
.L_35:
        /*0300*/ 	.byte	0x03, 0x38
        /*0302*/ 	.short	0x000c


	//----- nvinfo : EIATTR_EXIT_INSTR_OFFSETS
	.align		4
        /*0304*/ 	.byte	0x04, 0x1c
        /*0306*/ 	.short	(.L_37 - .L_36)


	//   ....[0]....
.L_36:
        /*0308*/ 	.word	0x000127d0


	//----- nvinfo : EIATTR_MAX_THREADS
	.align		4
.L_37:
        /*030c*/ 	.byte	0x04, 0x05
        /*030e*/ 	.short	(.L_39 - .L_38)
.L_38:
        /*0310*/ 	.word	0x00000080
        /*0314*/ 	.word	0x00000001
        /*0318*/ 	.word	0x00000001


	//----- nvinfo : EIATTR_CRS_STACK_SIZE
	.align		4
.L_39:
        /*031c*/ 	.byte	0x04, 0x1e
        /*031e*/ 	.short	(.L_41 - .L_40)
.L_40:
        /*0320*/ 	.word	0x00000000


	//----- nvinfo : EIATTR_CBANK_PARAM_SIZE
	.align		4
.L_41:
        /*0324*/ 	.byte	0x03, 0x19
        /*0326*/ 	.short	0x0870


	//----- nvinfo : EIATTR_PARAM_CBANK
	.align		4
        /*0328*/ 	.byte	0x04, 0x0a
        /*032a*/ 	.short	(.L_43 - .L_42)
	.align		4
.L_42:
        /*032c*/ 	.word	index@(.nv.constant0._ZN7cutlass13device_kernelINS_4fmha6kernel13FmhaKernelTmaINS1_10collective15FmhaMainloopTmaINS_6half_tEfN4cute5tupleIJNS7_1CILi64EEENS9_ILi256EEENS9_ILi32EEEEEENS4_12CausalFusionEJEEENS4_15FmhaFwdEpilogueIS6_fNS8_IJSA_SC_SB_EEEEEJEEEEEvNT_6ParamsE)
        /*0330*/ 	.short	0x0210
        /*0332*/ 	.short	0x0870


	//----- nvinfo : EIATTR_SW_WAR
	.align		4
.L_43:
        /*0334*/ 	.byte	0x04, 0x36
        /*0336*/ 	.short	(.L_45 - .L_44)
.L_44:
        /*0338*/ 	.word	0x00000008
.L_45:


//--------------------- .nv.callgraph             --------------------------
	.section	.nv.callgraph,"",@"SHT_CUDA_CALLGRAPH"
	.align	4
	.sectionentsize	8
	.align		4
        /*0000*/ 	.word	0x00000000
	.align		4
        /*0004*/ 	.word	0xffffffff
	.align		4
        /*0008*/ 	.word	index@(_ZN7cutlass13device_kernelINS_4fmha6kernel13FmhaKernelTmaINS1_10collective15FmhaMainloopTmaINS_6half_tEfN4cute5tupleIJNS7_1CILi64EEENS9_ILi256EEENS9_ILi32EEEEEENS4_12CausalFusionEJEEENS4_15FmhaFwdEpilogueIS6_fNS8_IJSA_SC_SB_EEEEEJEEEEEvNT_6ParamsE)
	.align		4
        /*000c*/ 	.word	index@(__assertfail)
	.align		4
        /*0010*/ 	.word	0x00000000
	.align		4
        /*0014*/ 	.word	0xfffffffe
	.align		4
        /*0018*/ 	.word	0x00000000
	.align		4
        /*001c*/ 	.word	0xfffffffd
	.align		4
        /*0020*/ 	.word	0x00000000
	.align		4
        /*0024*/ 	.word	0xfffffffc


//--------------------- .nv.constant4             --------------------------
	.section	.nv.constant4,"a",@progbits
	.align	8
	.align		8
.nv.constant4:
        /*0000*/ 	.dword	__assertfail
	.align		8
        /*0008*/ 	.dword	__unnamed_1
	.align		8
        /*0010*/ 	.dword	_ZN39_INTERNAL_5b33a84f_4_k_cu_841fbde7_29504cuda3std3__45__cpo5beginE
	.align		8
        /*0018*/ 	.dword	_ZN39_INTERNAL_5b33a84f_4_k_cu_841fbde7_29504cuda3std3__45__cpo3endE
	.align		8
        /*0020*/ 	.dword	_ZN39_INTERNAL_5b33a84f_4_k_cu_841fbde7_29504cuda3std3__45__cpo6cbeginE
	.align		8
        /*0028*/ 	.dword	_ZN39_INTERNAL_5b33a84f_4_k_cu_841fbde7_29504cuda3std3__45__cpo4cendE
	.align		8
        /*0030*/ 	.dword	_ZN39_INTERNAL_5b33a84f_4_k_cu_841fbde7_29504cuda3std3__441_GLOBAL__N__5b33a84f_4_k_cu_841fbde7_29506ignoreE
	.align		8
        /*0038*/ 	.dword	_ZN39_INTERNAL_5b33a84f_4_k_cu_841fbde7_29504cuda3std3__419piecewise_constructE
	.align		8
        /*0040*/ 	.dword	_ZN39_INTERNAL_5b33a84f_4_k_cu_841fbde7_29504cuda3std3__48in_placeE
	.align		8
        /*0048*/ 	.dword	_ZN39_INTERNAL_5b33a84f_4_k_cu_841fbde7_29504cuda3std6ranges3__45__cpo4swapE
	.align		8
        /*0050*/ 	.dword	_ZN39_INTERNAL_5b33a84f_4_k_cu_841fbde7_29504cuda3std6ranges3__45__cpo9iter_moveE
	.align		8
        /*0058*/ 	.dword	_ZN39_INTERNAL_5b33a84f_4_k_cu_841fbde7_29504cute7productE
	.align		8
        /*0060*/ 	.dword	_ZN39_INTERNAL_5b33a84f_4_k_cu_841fbde7_29504cute1_E
	.align		8
        /*0068*/ 	.dword	$str$23
	.align		8
        /*0070*/ 	.dword	$str$24


//--------------------- .text._ZN7cutlass13device_kernelINS_4fmha6kernel13FmhaKernelTmaINS1_10collective15FmhaMainloopTmaINS_6half_tEfN4cute5tupleIJNS7_1CILi64EEENS9_ILi256EEENS9_ILi32EEEEEENS4_12CausalFusionEJEEENS4_15FmhaFwdEpilogueIS6_fNS8_IJSA_SC_SB_EEEEEJEEEEEvNT_6ParamsE --------------------------
	.section	.text._ZN7cutlass13device_kernelINS_4fmha6kernel13FmhaKernelTmaINS1_10collective15FmhaMainloopTmaINS_6half_tEfN4cute5tupleIJNS7_1CILi64EEENS9_ILi256EEENS9_ILi32EEEEEENS4_12CausalFusionEJEEENS4_15FmhaFwdEpilogueIS6_fNS8_IJSA_SC_SB_EEEEEJEEEEEvNT_6ParamsE,"ax",@progbits
	.align	128
.text._ZN7cutlass13device_kernelINS_4fmha6kernel13FmhaKernelTmaINS1_10collective15FmhaMainloopTmaINS_6half_tEfN4cute5tupleIJNS7_1CILi64EEENS9_ILi256EEENS9_ILi32EEEEEENS4_12CausalFusionEJEEENS4_15FmhaFwdEpilogueIS6_fNS8_IJSA_SC_SB_EEEEEJEEEEEvNT_6ParamsE:
        .type           _ZN7cutlass13device_kernelINS_4fmha6kernel13FmhaKernelTmaINS1_10collective15FmhaMainloopTmaINS_6half_tEfN4cute5tupleIJNS7_1CILi64EEENS9_ILi256EEENS9_ILi32EEEEEENS4_12CausalFusionEJEEENS4_15FmhaFwdEpilogueIS6_fNS8_IJSA_SC_SB_EEEEEJEEEEEvNT_6ParamsE,@function
        .size           _ZN7cutlass13device_kernelINS_4fmha6kernel13FmhaKernelTmaINS1_10collective15FmhaMainloopTmaINS_6half_tEfN4cute5tupleIJNS7_1CILi64EEENS9_ILi256EEENS9_ILi32EEEEEENS4_12CausalFusionEJEEENS4_15FmhaFwdEpilogueIS6_fNS8_IJSA_SC_SB_EEEEEJEEEEEvNT_6ParamsE,(.L_x_76 - _ZN7cutlass13device_kernelINS_4fmha6kernel13FmhaKernelTmaINS1_10collective15FmhaMainloopTmaINS_6half_tEfN4cute5tupleIJNS7_1CILi64EEENS9_ILi256EEENS9_ILi32EEEEEENS4_12CausalFusionEJEEENS4_15FmhaFwdEpilogueIS6_fNS8_IJSA_SC_SB_EEEEEJEEEEEvNT_6ParamsE)
        .other          _ZN7cutlass13device_kernelINS_4fmha6kernel13FmhaKernelTmaINS1_10collective15FmhaMainloopTmaINS_6half_tEfN4cute5tupleIJNS7_1CILi64EEENS9_ILi256EEENS9_ILi32EEEEEENS4_12CausalFusionEJEEENS4_15FmhaFwdEpilogueIS6_fNS8_IJSA_SC_SB_EEEEEJEEEEEvNT_6ParamsE,@"STO_CUDA_ENTRY STV_DEFAULT"
_ZN7cutlass13device_kernelINS_4fmha6kernel13FmhaKernelTmaINS1_10collective15FmhaMainloopTmaINS_6half_tEfN4cute5tupleIJNS7_1CILi64EEENS9_ILi256EEENS9_ILi32EEEEEENS4_12CausalFusionEJEEENS4_15FmhaFwdEpilogueIS6_fNS8_IJSA_SC_SB_EEEEEJEEEEEvNT_6ParamsE:
[----:B------:R-:W1:Y:S01]  /*0000*/  LDC R1, c[0x0][0x28] ;  /* 0x00000a00ff017b82 */ /* 0x000e620000000800 */
[----:B------:R-:W2:Y:S01]  /*0010*/  S2R R16, SR_TID.X ;  /* 0x0000000000107919 */ /* 0x000ea20000002100 */
[----:B------:R-:W-:Y:S01]  /*0020*/  ELECT P0, URZ, PT ;  /* 0x00000000003f782f */ /* 0x000fe20003800000 */
[----:B------:R-:W-:Y:S01]  /*0030*/  BSSY B0, `(.L_x_0) ;  /* 0x0000010000007945 */ /* 0x000fe20003800000 */
[----:B--2---:R-:W-:-:S05]  /*0040*/  SHF.R.U32.HI R10, RZ, 0x5, R16 ;  /* 0x00000005ff0a7819 */ /* 0x004fca0000011610 */
[----:B------:R-:W2:Y:S02]  /*0050*/  SHFL.IDX PT, R0, R10, RZ, 0x1f ;  /* 0x00001fff0a007589 */ /* 0x000ea400000e0000 */
[----:B--2---:R-:W-:-:S13]  /*0060*/  ISETP.NE.OR P0, PT, R0, RZ, !P0 ;  /* 0x000000ff0000720c */ /* 0x004fda0004705670 */
[----:B-1----:R-:W-:Y:S05]  /*0070*/  @P0 BRA `(.L_x_1) ;  /* 0x00000000002c0947 */ /* 0x002fea0003800000 */
[----:B------:R-:W-:Y:S02]  /*0080*/  ULDC.64 UR4, c[0x0][0x198] ;  /* 0x0000660000047ab9 */ /* 0x000fe40000000a00 */
[----:B------:R-:W-:Y:S02]  /*0090*/  UIADD3 UR6, UP0, UR4, 0xf0, URZ ;  /* 0x000000f004067890 */ /* 0x000fe4000ff1e03f */
[----:B------:R-:W-:Y:S02]  /*00a0*/  UIADD3 UR8, UP1, UR4, 0x1f0, URZ ;  /* 0x000001f004087890 */ /* 0x000fe4000ff3e03f */
[----:B------:R-:W-:Y:S02]  /*00b0*/  UIADD3 UR4, UP2, UR4, 0x2f0, URZ ;  /* 0x000002f004047890 */ /* 0x000fe4000ff5e03f */
[----:B------:R-:W-:Y:S02]  /*00c0*/  UIADD3.X UR7, URZ, UR5, URZ, UP0, !UPT ;  /* 0x000000053f077290 */ /* 0x000fe400087fe43f */
[----:B------:R-:W-:-:S02]  /*00d0*/  UIADD3.X UR9, URZ, UR5, URZ, UP1, !UPT ;  /* 0x000000053f097290 */ /* 0x000fc40008ffe43f */
[----:B------:R-:W-:-:S05]  /*00e0*/  UIADD3.X UR5, URZ, UR5, URZ, UP2, !UPT ;  /* 0x000000053f057290 */ /* 0x000fca00097fe43f */
[----:B------:R1:W-:Y:S02]  /*00f0*/  UTMACCTL.PF [UR6] ;  /* 0x00000000060079b9 */ /* 0x0003e40008040000 */
[----:B------:R1:W-:Y:S02]  /*0100*/  UTMACCTL.PF [UR8] ;  /* 0x00000000080079b9 */ /* 0x0003e40008040000 */
[----:B------:R1:W-:Y:S02]  /*0110*/  UTMACCTL.PF [UR4] ;  /* 0x00000000040079b9 */ /* 0x0003e40008040000 */
[----:B-1----:R-:W-:Y:S01]  /*0120*/  NOP ;  /* 0x0000000000007918 */ /* 0x002fe20000000000 */
.L_x_1:
[----:B------:R-:W-:Y:S05]  /*0130*/  BSYNC B0 ;  /* 0x0000000000007941 */ /* 0x000fea0003800000 */
.L_x_0:
[----:B------:R-:W1:Y:S02]  /*0140*/  SHFL.IDX PT, R0, R10, RZ, 0x1f ;  /* 0x00001fff0a007589 */ /* 0x000e6400000e0000 */
[----:B-1----:R-:W-:-:S13]  /*0150*/  ISETP.NE.AND P0, PT, R0, RZ, PT ;  /* 0x000000ff0000720c */ /* 0x002fda0003f05270 */
[----:B------:R-:W-:Y:S05]  /*0160*/  @P0 BRA `(.L_x_2) ;  /* 0x0000000000400947 */ /* 0x000fea0003800000 */
[----:B------:R-:W1:Y:S01]  /*0170*/  S2UR UR8, SR_CgaCtaId ;  /* 0x00000000000879c3 */ /* 0x000e620000008800 */
[----:B------:R-:W-:Y:S01]  /*0180*/  UMOV UR4, 0x400 ;  /* 0x0000040000047882 */ /* 0x000fe20000000000 */
[----:B------:R-:W-:Y:S01]  /*0190*/  UMOV UR5, 0x1 ;  /* 0x0000000100057882 */ /* 0x000fe20000000000 */
[----:B------:R-:W-:Y:S01]  /*01a0*/  UMOV UR6, 0x80 ;  /* 0x0000008000067882 */ /* 0x000fe20000000000 */
[----:B------:R-:W-:Y:S01]  /*01b0*/  ELECT P0, URZ, PT ;  /* 0x00000000003f782f */ /* 0x000fe20003800000 */
[----:B------:R-:W-:-:S04]  /*01c0*/  UIADD3 UR6, -UR6, 0x100000, URZ ;  /* 0x0010000006067890 */ /* 0x000fc8000fffe13f */
[----:B------:R-:W-:Y:S02]  /*01d0*/  USHF.L.U32 UR7, UR6, 0xb, URZ ;  /* 0x0000000b06077899 */ /* 0x000fe4000800063f */
[----:B------:R-:W-:Y:S02]  /*01e0*/  USHF.L.U32 UR6, UR6, 0x1, URZ ;  /* 0x0000000106067899 */ /* 0x000fe4000800063f */
[----:B-1----:R-:W-:Y:S02]  /*01f0*/  ULEA UR8, UR8, UR4, 0x18 ;  /* 0x0000000408087291 */ /* 0x002fe4000f8ec03f */
[----:B------:R-:W-:-:S04]  /*0200*/  UIADD3 UR4, -UR5, 0x100000, URZ ;  /* 0x0010000005047890 */ /* 0x000fc8000fffe13f */
[----:B------:R-:W-:Y:S02]  /*0210*/  USHF.L.U32 UR5, UR4, 0xb, URZ ;  /* 0x0000000b04057899 */ /* 0x000fe4000800063f */
[----:B------:R-:W-:Y:S01]  /*0220*/  USHF.L.U32 UR4, UR4, 0x1, URZ ;  /* 0x0000000104047899 */ /* 0x000fe2000800063f */
[----:B------:R-:W1:Y:S11]  /*0230*/  FENCE.VIEW.ASYNC.S ;  /* 0x00000000000073c6 */ /* 0x000e760000000000 */
[----:B-1----:R1:W2:Y:S01]  /*0240*/  SYNCS.EXCH.64 URZ, [UR8+0x11040], UR4 ;  /* 0x01104004083f75b2 */ /* 0x0022a20008000100 */
[----:B------:R1:W3:Y:S01]  /*0250*/  SYNCS.EXCH.64 URZ, [UR8+0x11048], UR6 ;  /* 0x01104806083f75b2 */ /* 0x0002e20008000100 */
[----:B------:R-:W-:Y:S01]  /*0260*/  NOP ;  /* 0x0000000000007918 */ /* 0x000fe20000000000 */
.L_x_2:
[----:B------:R-:W4:Y:S01]  /*0270*/  SHFL.IDX PT, R0, R10, RZ, 0x1f ;  /* 0x00001fff0a007589 */ /* 0x000f2200000e0000 */
[----:B------:R-:W-:Y:S01]  /*0280*/  NOP ;  /* 0x0000000000007918 */ /* 0x000fe20000000000 */
[----:B----4-:R-:W-:-:S13]  /*0290*/  ISETP.NE.AND P0, PT, R0, RZ, PT ;  /* 0x000000ff0000720c */ /* 0x010fda0003f05270 */
[----:B------:R-:W-:Y:S05]  /*02a0*/  @P0 BRA `(.L_x_3) ;  /* 0x0000000000580947 */ /* 0x000fea0003800000 */
[----:B-1----:R-:W1:Y:S01]  /*02b0*/  S2UR UR5, SR_CgaCtaId ;  /* 0x00000000000579c3 */ /* 0x002e620000008800 */
[----:B------:R-:W-:Y:S01]  /*02c0*/  UMOV UR4, 0x400 ;  /* 0x0000040000047882 */ /* 0x000fe20000000000 */
[----:B------:R-:W-:Y:S01]  /*02d0*/  UMOV UR6, 0x1 ;  /* 0x0000000100067882 */ /* 0x000fe20000000000 */
[----:B------:R-:W-:Y:S01]  /*02e0*/  UMOV UR7, 0x80 ;  /* 0x0000008000077882 */ /* 0x000fe20000000000 */
[----:B------:R-:W-:Y:S01]  /*02f0*/  ELECT P0, URZ, PT ;  /* 0x00000000003f782f */ /* 0x000fe20003800000 */
[----:B-1----:R-:W-:Y:S02]  /*0300*/  ULEA UR8, UR5, UR4, 0x18 ;  /* 0x0000000405087291 */ /* 0x002fe4000f8ec03f */
[----:B------:R-:W-:-:S04]  /*0310*/  UIADD3 UR4, -UR6, 0x100000, URZ ;  /* 0x0010000006047890 */ /* 0x000fc8000fffe13f */
[----:B------:R-:W-:Y:S02]  /*0320*/  USHF.L.U32 UR5, UR4, 0xb, URZ ;  /* 0x0000000b04057899 */ /* 0x000fe4000800063f */
[----:B------:R-:W-:Y:S02]  /*0330*/  USHF.L.U32 UR4, UR4, 0x1, URZ ;  /* 0x0000000104047899 */ /* 0x000fe4000800063f */
[----:B------:R-:W-:-:S04]  /*0340*/  UIADD3 UR6, -UR7, 0x100000, URZ ;  /* 0x0010000007067890 */ /* 0x000fc8000fffe13f */
[----:B------:R-:W-:Y:S02]  /*0350*/  USHF.L.U32 UR7, UR6, 0xb, URZ ;  /* 0x0000000b06077899 */ /* 0x000fe4000800063f */
[----:B------:R-:W-:Y:S01]  /*0360*/  USHF.L.U32 UR6, UR6, 0x1, URZ ;  /* 0x0000000106067899 */ /* 0x000fe2000800063f */
[----:B------:R-:W1:Y:S03]  /*0370*/  FENCE.VIEW.ASYNC.S ;  /* 0x00000000000073c6 */ /* 0x000e660000000000 */
[----:B-1----:R4:W1:Y:S08]  /*0380*/  SYNCS.EXCH.64 URZ, [UR8+0x11000], UR4 ;  /* 0x01100004083f75b2 */ /* 0x0028700008000100 */
[----:B------:R4:W1:Y:S01]  /*0390*/  SYNCS.EXCH.64 URZ, [UR8+0x11020], UR6 ;  /* 0x01102006083f75b2 */ /* 0x0008620008000100 */
[----:B------:R4:W1:Y:S01]  /*03a0*/  SYNCS.EXCH.64 URZ, [UR8+0x11008], UR4 ;  /* 0x01100804083f75b2 */ /* 0x0008620008000100 */
[----:B------:R4:W1:Y:S01]  /*03b0*/  SYNCS.EXCH.64 URZ, [UR8+0x11028], UR6 ;  /* 0x01102806083f75b2 */ /* 0x0008620008000100 */
[----:B------:R4:W1:Y:S01]  /*03c0*/  SYNCS.EXCH.64 URZ, [UR8+0x11010], UR4 ;  /* 0x01101004083f75b2 */ /* 0x0008620008000100 */
[----:B------:R4:W1:Y:S01]  /*03d0*/  SYNCS.EXCH.64 URZ, [UR8+0x11030], UR6 ;  /* 0x01103006083f75b2 */ /* 0x0008620008000100 */
[----:B------:R4:W1:Y:S01]  /*03e0*/  SYNCS.EXCH.64 URZ, [UR8+0x11018], UR4 ;  /* 0x01101804083f75b2 */ /* 0x0008620008000100 */
[----:B------:R4:W1:Y:S02]  /*03f0*/  SYNCS.EXCH.64 URZ, [UR8+0x11038], UR6 ;  /* 0x01103806083f75b2 */ /* 0x0008640008000100 */
[----:B----4-:R-:W-:Y:S01]  /*0400*/  NOP ;  /* 0x0000000000007918 */ /* 0x010fe20000000000 */
.L_x_3:
        /* <DEDUP_REMOVED lines=18> */
[----:B------:R4:W1:Y:S02]  /*0530*/  SYNCS.EXCH.64 URZ, [UR8+0x11058], UR6 ;  /* 0x01105806083f75b2 */ /* 0x0008640008000100 */
[----:B----4-:R-:W-:Y:S01]  /*0540*/  NOP ;  /* 0x0000000000007918 */ /* 0x010fe20000000000 */
.L_x_4:
[----:B------:R-:W4:Y:S01]  /*0550*/  S2UR UR11, SR_CTAID.X ;  /* 0x00000000000b79c3 */ /* 0x000f220000002500 */
[----:B------:R-:W5:Y:S01]  /*0560*/  SHFL.IDX PT, R10, R10, RZ, 0x1f ;  /* 0x00001fff0a0a7589 */ /* 0x000f6200000e0000 */
[----:B-1----:R-:W-:Y:S01]  /*0570*/  ULDC UR4, c[0x0][0x28c] ;  /* 0x0000a30000047ab9 */ /* 0x002fe20000000800 */
[----:B------:R-:W-:Y:S02]  /*0580*/  ELECT P0, URZ, PT ;  /* 0x00000000003f782f */ /* 0x000fe40003800000 */
[----:B------:R-:W-:Y:S01]  /*0590*/  SHF.R.S32.HI R3, RZ, 0x1f, R16 ;  /* 0x0000001fff037819 */ /* 0x000fe20000011410 */
[----:B------:R-:W-:Y:S01]  /*05a0*/  UIADD3 UR4, UR4, 0xff, URZ ;  /* 0x000000ff04047890 */ /* 0x000fe2000fffe03f */
[----:B------:R-:W-:Y:S01]  /*05b0*/  NOP ;  /* 0x0000000000007918 */ /* 0x000fe20000000000 */
[----:B------:R-:W-:Y:S01]  /*05c0*/  BSSY B0, `(.L_x_5) ;  /* 0x000002e000007945 */ /* 0x000fe20003800000 */
[----:B------:R-:W-:Y:S01]  /*05d0*/  LEA.HI R3, R3, R16, RZ, 0x7 ;  /* 0x0000001003037211 */ /* 0x000fe200078f38ff */
[----:B------:R-:W-:Y:S01]  /*05e0*/  USHF.R.S32.HI UR5, URZ, 0x1f, UR4 ;  /* 0x0000001f3f057899 */ /* 0x000fe20008011404 */
[----:B------:R-:W1:Y:S01]  /*05f0*/  S2UR UR36, SR_CTAID.Y ;  /* 0x00000000002479c3 */ /* 0x000e620000002600 */
[----:B------:R-:W-:-:S02]  /*0600*/  MOV R9, RZ ;  /* 0x000000ff00097202 */ /* 0x000fc40000000f00 */
[----:B------:R-:W-:Y:S01]  /*0610*/  ULEA.HI UR5, UR5, UR4, URZ, 0x8 ;  /* 0x0000000405057291 */ /* 0x000fe2000f8f403f */
[----:B------:R-:W-:-:S03]  /*0620*/  LOP3.LUT R3, R3, 0xffffff80, RZ, 0xc0, !PT ;  /* 0xffffff8003037812 */ /* 0x000fc600078ec0ff */
[----:B------:R-:W-:Y:S01]  /*0630*/  USHF.R.S32.HI UR5, URZ, 0x8, UR5 ;  /* 0x000000083f057899 */ /* 0x000fe20008011405 */
[----:B------:R-:W1:Y:S01]  /*0640*/  S2UR UR37, SR_CTAID.Z ;  /* 0x00000000002579c3 */ /* 0x000e620000002700 */
[----:B----4-:R-:W-:-:S07]  /*0650*/  USHF.L.U32 UR11, UR11, 0x6, URZ ;  /* 0x000000060b0b7899 */ /* 0x010fce000800063f */
[----:B--23--:R-:W-:Y:S01]  /*0660*/  BAR.SYNC.DEFER_BLOCKING 0x0 ;  /* 0x0000000000007b1d */ /* 0x00cfe20000010000 */
[----:B-----5:R-:W-:Y:S01]  /*0670*/  ISETP.EQ.AND P1, PT, R10, RZ, P0 ;  /* 0x000000ff0a00720c */ /* 0x020fe20000722270 */
[----:B------:R-:W-:-:S04]  /*0680*/  IMAD.U32 R0, RZ, RZ, UR11 ;  /* 0x0000000bff007e24 */ /* 0x000fc8000f8e00ff */
[----:B------:R-:W-:-:S05]  /*0690*/  VIADD R0, R0, 0x13f ;  /* 0x0000013f00007836 */ /* 0x000fca0000000000 */
[----:B------:R-:W-:Y:S01]  /*06a0*/  SHF.R.U32.HI R20, RZ, 0x8, R0 ;  /* 0x00000008ff147819 */ /* 0x000fe20000011600 */
[----:B------:R-:W-:-:S03]  /*06b0*/  IMAD.IADD R0, R16, 0x1, -R3 ;  /* 0x0000000110007824 */ /* 0x000fc600078e0a03 */
[----:B------:R-:W-:Y:S01]  /*06c0*/  VIMNMX R2, R20, UR5, PT ;  /* 0x0000000514027c48 */ /* 0x000fe2000bfe0100 */
[----:B-1----:R-:W-:Y:S06]  /*06d0*/  @!P1 BRA `(.L_x_6) ;  /* 0x0000000000709947 */ /* 0x002fec0003800000 */
[----:B------:R-:W1:Y:S01]  /*06e0*/  S2R R4, SR_CgaCtaId ;  /* 0x0000000000047919 */ /* 0x000e620000008800 */
[----:B------:R-:W-:Y:S01]  /*06f0*/  MOV R3, 0x400 ;  /* 0x0000040000037802 */ /* 0x000fe20000000f00 */
[----:B------:R-:W-:Y:S01]  /*0700*/  IMAD.MOV.U32 R5, RZ, RZ, 0x1 ;  /* 0x00000001ff057424 */ /* 0x000fe200078e00ff */
[----:B------:R-:W-:Y:S02]  /*0710*/  ISETP.NE.AND P3, PT, R0, RZ, PT ;  /* 0x000000ff0000720c */ /* 0x000fe40003f65270 */
[----:B-1----:R-:W-:Y:S02]  /*0720*/  LEA R4, R4, R3, 0x18 ;  /* 0x0000000304047211 */ /* 0x002fe400078ec0ff */
[----:B------:R-:W-:-:S09]  /*0730*/  SHF.L.U32 R3, R5, 0x1f, RZ ;  /* 0x0000001f05037819 */ /* 0x000fd200000006ff */
.L_x_7:
[----:B-1----:R1:W2:Y:S02]  /*0740*/  SYNCS.PHASECHK.TRANS64.TRYWAIT P2, [R4+URZ+0x11048], R3 ;  /* 0x01104803040075a7 */ /* 0x0022a4000804017f */
[----:B--2---:R-:W-:Y:S05]  /*0750*/  @!P2 NANOSLEEP.SYNCS 0x989680 ;  /* 0x009896800000a95d */ /* 0x004fea0003900000 */
[----:B------:R-:W2:Y:S02]  /*0760*/  @!P2 SYNCS.PHASECHK.TRANS64 P2, [R4+URZ+0x11048], R3 ;  /* 0x011048030400a5a7 */ /* 0x000ea4000804007f */
[----:B--2---:R-:W-:Y:S05]  /*0770*/  @!P2 BRA `(.L_x_7) ;  /* 0xfffffffc00f0a947 */ /* 0x004fea000383ffff */
[----:B------:R-:W-:Y:S05]  /*0780*/  @P3 BRA `(.L_x_8) ;  /* 0x0000000000143947 */ /* 0x000fea0003800000 */
[----:B------:R-:W-:Y:S02]  /*0790*/  LOP3.LUT P2, RZ, R16, 0x1f, RZ, 0xc0, !PT ;  /* 0x0000001f10ff7812 */ /* 0x000fe4000784c0ff */
[----:B-1----:R-:W-:-:S04]  /*07a0*/  MOV R3, 0x1000 ;  /* 0x0000100000037802 */ /* 0x002fc80000000f00 */
[----:B------:R2:W-:Y:S07]  /*07b0*/  SYNCS.ARRIVE.TRANS64 RZ, [R4+URZ+0x11040], R3 ;  /* 0x0110400304ff79a7 */ /* 0x0005ee000800003f */
[----:B------:R-:W-:Y:S05]  /*07c0*/  @!P2 BRA `(.L_x_8) ;  /* 0x000000000004a947 */ /* 0x000fea0003800000 */
[----:B------:R-:W-:Y:S01]  /*07d0*/  BPT.TRAP 0x1 ;  /* 0x000000040000795c */ /* 0x000fe20000300000 */
.L_x_8:
[----:B------:R-:W-:Y:S01]  /*07e0*/  R2UR UR8, R4 ;  /* 0x00000000040872ca */ /* 0x000fe200000e0000 */
[----:B------:R-:W-:Y:S01]  /*07f0*/  ULDC.64 UR4, c[0x0][0x198] ;  /* 0x0000660000047ab9 */ /* 0x000fe20000000a00 */
[----:B------:R-:W-:Y:S01]  /*0800*/  UMOV UR6, 0x0 ;  /* 0x0000000000067882 */ /* 0x000fe20000000000 */
[----:B------:R-:W-:Y:S01]  /*0810*/  UIADD3 UR4, UP0, UR4, 0xf0, URZ ;  /* 0x000000f004047890 */ /* 0x000fe2000ff1e03f */
[----:B------:R-:W-:Y:S01]  /*0820*/  UMOV UR7, 0x10000000 ;  /* 0x1000000000077882 */ /* 0x000fe20000000000 */
[----:B------:R-:W-:Y:S02]  /*0830*/  UMOV UR10, URZ ;  /* 0x0000003f000a7c82 */ /* 0x000fe40008000000 */
[----:B------:R-:W-:Y:S01]  /*0840*/  UIADD3.X UR5, URZ, UR5, URZ, UP0, !UPT ;  /* 0x000000053f057290 */ /* 0x000fe200087fe43f */
[----:B------:R-:W-:Y:S01]  /*0850*/  UMOV UR12, UR36 ;  /* 0x00000024000c7c82 */ /* 0x000fe20008000000 */
[----:B------:R-:W-:-:S04]  /*0860*/  UMOV UR13, UR37 ;  /* 0x00000025000d7c82 */ /* 0x000fc80008000000 */
[----:B------:R-:W-:-:S09]  /*0870*/  UIADD3 UR9, UR8, 0x11040, URZ ;  /* 0x0001104008097890 */ /* 0x000fd2000fffe03f */
[----:B------:R3:W-:Y:S02]  /*0880*/  UTMALDG.4D [UR8], [UR4], desc[UR6] ;  /* 0x00000608040075b4 */ /* 0x0007e40008019000 */
[----:B---3--:R-:W-:Y:S01]  /*0890*/  NOP ;  /* 0x0000000000007918 */ /* 0x008fe20000000000 */
.L_x_6:
[----:B------:R-:W-:Y:S05]  /*08a0*/  BSYNC B0 ;  /* 0x0000000000007941 */ /* 0x000fea0003800000 */
.L_x_5:
[----:B------:R-:W-:Y:S01]  /*08b0*/  BSSY B0, `(.L_x_9) ;  /* 0x0000097000007945 */ /* 0x000fe20003800000 */
[----:B------:R-:W-:Y:S01]  /*08c0*/  IMAD.SHL.U32 R8, R2, 0x2, RZ ;  /* 0x0000000202087824 */ /* 0x000fe200078e00ff */
[----:B------:R-:W-:Y:S01]  /*08d0*/  MOV R6, 0x1 ;  /* 0x0000000100067802 */ /* 0x000fe20000000f00 */
[----:B------:R-:W-:Y:S02]  /*08e0*/  IMAD.MOV.U32 R7, RZ, RZ, 0x1 ;  /* 0x00000001ff077424 */ /* 0x000fe400078e00ff */
[----:B------:R-:W-:Y:S01]  /*08f0*/  IMAD.MOV.U32 R5, RZ, RZ, RZ ;  /* 0x000000ffff057224 */ /* 0x000fe200078e00ff */
[----:B------:R-:W-:Y:S06]  /*0900*/  @!P1 BRA `(.L_x_10) ;  /* 0x0000000800449947 */ /* 0x000fec0003800000 */
[----:B------:R-:W-:Y:S01]  /*0910*/  ISETP.GE.AND P1, PT, R2, 0x1, PT ;  /* 0x000000010200780c */ /* 0x000fe20003f26270 */
[----:B------:R-:W-:Y:S01]  /*0920*/  IMAD.MOV.U32 R9, RZ, RZ, RZ ;  /* 0x000000ffff097224 */ /* 0x000fe200078e00ff */
[----:B------:R-:W-:Y:S02]  /*0930*/  LOP3.LUT R11, R16, 0x1f, RZ, 0xc0, !PT ;  /* 0x0000001f100b7812 */ /* 0x000fe400078ec0ff */
[----:B------:R-:W-:-:S09]  /*0940*/  MOV R5, RZ ;  /* 0x000000ff00057202 */ /* 0x000fd20000000f00 */
[----:B------:R-:W-:Y:S05]  /*0950*/  @!P1 BRA `(.L_x_11) ;  /* 0x0000000000f49947 */ /* 0x000fea0003800000 */
[----:B-12---:R-:W1:Y:S01]  /*0960*/  S2R R4, SR_CgaCtaId ;  /* 0x0000000000047919 */ /* 0x006e620000008800 */
[----:B------:R-:W-:Y:S01]  /*0970*/  MOV R3, 0x400 ;  /* 0x0000040000037802 */ /* 0x000fe20000000f00 */
[----:B------:R-:W-:Y:S01]  /*0980*/  IMAD.MOV.U32 R6, RZ, RZ, 0x1 ;  /* 0x00000001ff067424 */ /* 0x000fe200078e00ff */
[----:B------:R-:W-:Y:S01]  /*0990*/  ISETP.NE.AND P2, PT, R0, RZ, PT ;  /* 0x000000ff0000720c */ /* 0x000fe20003f45270 */
[----:B------:R-:W-:Y:S01]  /*09a0*/  IMAD.MOV.U32 R5, RZ, RZ, 0x1 ;  /* 0x00000001ff057424 */ /* 0x000fe200078e00ff */
[----:B-1----:R-:W-:Y:S02]  /*09b0*/  LEA R4, R4, R3, 0x18 ;  /* 0x0000000304047211 */ /* 0x002fe400078ec0ff */
[----:B------:R-:W-:-:S09]  /*09c0*/  SHF.L.U32 R3, R6, 0x1f, RZ ;  /* 0x0000001f06037819 */ /* 0x000fd200000006ff */
.L_x_12:
[----:B-1----:R1:W2:Y:S02]  /*09d0*/  SYNCS.PHASECHK.TRANS64.TRYWAIT P1, [R4+URZ+0x11020], R3 ;  /* 0x01102003040075a7 */ /* 0x0022a4000802017f */
[----:B--2---:R-:W-:Y:S05]  /*09e0*/  @!P1 NANOSLEEP.SYNCS 0x989680 ;  /* 0x009896800000995d */ /* 0x004fea0003900000 */
[----:B------:R-:W2:Y:S02]  /*09f0*/  @!P1 SYNCS.PHASECHK.TRANS64 P1, [R4+URZ+0x11020], R3 ;  /* 0x01102003040095a7 */ /* 0x000ea4000802007f */
[----:B--2---:R-:W-:Y:S05]  /*0a00*/  @!P1 BRA `(.L_x_12) ;  /* 0xfffffffc00f09947 */ /* 0x004fea000383ffff */
[----:B------:R-:W-:Y:S05]  /*0a10*/  @P2 BRA `(.L_x_13) ;  /* 0x0000000000142947 */ /* 0x000fea0003800000 */
[----:B------:R-:W-:Y:S02]  /*0a20*/  ISETP.NE.AND P1, PT, R11, RZ, PT ;  /* 0x000000ff0b00720c */ /* 0x000fe40003f25270 */
[----:B-1----:R-:W-:-:S04]  /*0a30*/  MOV R3, 0x4000 ;  /* 0x0000400000037802 */ /* 0x002fc80000000f00 */
[----:B------:R2:W-:Y:S07]  /*0a40*/  SYNCS.ARRIVE.TRANS64 RZ, [R4+URZ+0x11000], R3 ;  /* 0x0110000304ff79a7 */ /* 0x0005ee000800003f */
[----:B------:R-:W-:Y:S05]  /*0a50*/  @!P1 BRA `(.L_x_13) ;  /* 0x0000000000049947 */ /* 0x000fea0003800000 */
[----:B------:R-:W-:Y:S01]  /*0a60*/  BPT.TRAP 0x1 ;  /* 0x000000040000795c */ /* 0x000fe20000300000 */
.L_x_13:
[----:B------:R-:W-:Y:S01]  /*0a70*/  R2UR UR33, R4 ;  /* 0x00000000042172ca */ /* 0x000fe200000e0000 */
[----:B------:R-:W-:Y:S01]  /*0a80*/  ULDC.64 UR4, c[0x0][0x198] ;  /* 0x0000660000047ab9 */ /* 0x000fe20000000a00 */
[----:B-12---:R-:W1:Y:S01]  /*0a90*/  S2R R4, SR_CgaCtaId ;  /* 0x0000000000047919 */ /* 0x006e620000008800 */
[----:B------:R-:W-:Y:S01]  /*0aa0*/  UIADD3 UR4, UP0, UR4, 0x1f0, URZ ;  /* 0x000001f004047890 */ /* 0x000fe2000ff1e03f */
[----:B------:R-:W-:Y:S01]  /*0ab0*/  MOV R3, 0x400 ;  /* 0x0000040000037802 */ /* 0x000fe20000000f00 */
[----:B------:R-:W-:Y:S01]  /*0ac0*/  UMOV UR6, 0x0 ;  /* 0x0000000000067882 */ /* 0x000fe20000000000 */
[----:B------:R-:W-:Y:S01]  /*0ad0*/  UMOV UR7, 0x10000000 ;  /* 0x1000000000077882 */ /* 0x000fe20000000000 */
[----:B------:R-:W-:Y:S01]  /*0ae0*/  UIADD3.X UR5, URZ, UR5, URZ, UP0, !UPT ;  /* 0x000000053f057290 */ /* 0x000fe200087fe43f */
[----:B------:R-:W-:Y:S01]  /*0af0*/  IMAD.MOV.U32 R6, RZ, RZ, 0x1 ;  /* 0x00000001ff067424 */ /* 0x000fe200078e00ff */
[----:B------:R-:W-:Y:S01]  /*0b00*/  UMOV UR34, URZ ;  /* 0x0000003f00227c82 */ /* 0x000fe20008000000 */
[----:B------:R-:W-:Y:S01]  /*0b10*/  UMOV UR35, URZ ;  /* 0x0000003f00237c82 */ /* 0x000fe20008000000 */
[----:B------:R-:W-:Y:S01]  /*0b20*/  ISETP.NE.AND P2, PT, R0, RZ, PT ;  /* 0x000000ff0000720c */ /* 0x000fe20003f45270 */
[----:B------:R-:W-:Y:S01]  /*0b30*/  IMAD.MOV.U32 R9, RZ, RZ, 0x1 ;  /* 0x00000001ff097424 */ /* 0x000fe200078e00ff */
[----:B------:R-:W-:Y:S01]  /*0b40*/  UIADD3 UR32, UR33, 0x1000, URZ ;  /* 0x0000100021207890 */ /* 0x000fe2000fffe03f */
[----:B------:R-:W-:Y:S01]  /*0b50*/  SHF.L.U32 R6, R6, 0x1f, RZ ;  /* 0x0000001f06067819 */ /* 0x000fe200000006ff */
[----:B------:R-:W-:-:S09]  /*0b60*/  UIADD3 UR33, UR33, 0x11000, URZ ;  /* 0x0001100021217890 */ /* 0x000fd2000fffe03f */
[----:B------:R2:W-:Y:S01]  /*0b70*/  UTMALDG.4D [UR32], [UR4], desc[UR6] ;  /* 0x00000620040075b4 */ /* 0x0005e20008019000 */
[----:B-1----:R-:W-:-:S04]  /*0b80*/  LEA R4, R4, R3, 0x18 ;  /* 0x0000000304047211 */ /* 0x002fc800078ec0ff */
[----:B--2---:R-:W-:-:S07]  /*0b90*/  LEA R3, R5, R4, 0x3 ;  /* 0x0000000405037211 */ /* 0x004fce00078e18ff */
.L_x_14:
[----:B-1----:R1:W2:Y:S02]  /*0ba0*/  SYNCS.PHASECHK.TRANS64.TRYWAIT P1, [R3+URZ+0x11020], R6 ;  /* 0x01102006030075a7 */ /* 0x0022a4000802017f */
[----:B--2---:R-:W-:Y:S05]  /*0bb0*/  @!P1 NANOSLEEP.SYNCS 0x989680 ;  /* 0x009896800000995d */ /* 0x004fea0003900000 */
[----:B------:R-:W2:Y:S02]  /*0bc0*/  @!P1 SYNCS.PHASECHK.TRANS64 P1, [R3+URZ+0x11020], R6 ;  /* 0x01102006030095a7 */ /* 0x000ea4000802007f */
[----:B--2---:R-:W-:Y:S05]  /*0bd0*/  @!P1 BRA `(.L_x_14) ;  /* 0xfffffffc00f09947 */ /* 0x004fea000383ffff */
[----:B------:R-:W-:Y:S05]  /*0be0*/  @P2 BRA `(.L_x_15) ;  /* 0x0000000000142947 */ /* 0x000fea0003800000 */
[----:B------:R-:W-:Y:S01]  /*0bf0*/  ISETP.NE.AND P1, PT, R11, RZ, PT ;  /* 0x000000ff0b00720c */ /* 0x000fe20003f25270 */
[----:B-1----:R-:W-:-:S04]  /*0c00*/  IMAD.MOV.U32 R6, RZ, RZ, 0x4000 ;  /* 0x00004000ff067424 */ /* 0x002fc800078e00ff */
[----:B------:R2:W-:Y:S08]  /*0c10*/  SYNCS.ARRIVE.TRANS64 RZ, [R3+URZ+0x11000], R6 ;  /* 0x0110000603ff79a7 */ /* 0x0005f0000800003f */
[----:B------:R-:W-:Y:S05]  /*0c20*/  @!P1 BRA `(.L_x_15) ;  /* 0x0000000000049947 */ /* 0x000fea0003800000 */
[----:B------:R-:W-:Y:S01]  /*0c30*/  BPT.TRAP 0x1 ;  /* 0x000000040000795c */ /* 0x000fe20000300000 */
.L_x_15:
[----:B------:R-:W-:Y:S01]  /*0c40*/  IMAD R4, R5, 0x4000, R4 ;  /* 0x0000400005047824 */ /* 0x000fe200078e0204 */
[----:B------:R-:W-:Y:S01]  /*0c50*/  R2UR UR33, R3 ;  /* 0x00000000032172ca */ /* 0x000fe200000e0000 */
[----:B------:R-:W-:Y:S01]  /*0c60*/  ULDC.64 UR4, c[0x0][0x198] ;  /* 0x0000660000047ab9 */ /* 0x000fe20000000a00 */
[----:B------:R-:W-:Y:S01]  /*0c70*/  UMOV UR6, 0x0 ;  /* 0x0000000000067882 */ /* 0x000fe20000000000 */
[----:B------:R-:W-:Y:S01]  /*0c80*/  UIADD3 UR4, UP0, UR4, 0x2f0, URZ ;  /* 0x000002f004047890 */ /* 0x000fe2000ff1e03f */
[----:B------:R-:W-:Y:S01]  /*0c90*/  R2UR UR32, R4 ;  /* 0x00000000042072ca */ /* 0x000fe200000e0000 */
[----:B------:R-:W-:Y:S01]  /*0ca0*/  UMOV UR7, 0x10000000 ;  /* 0x1000000000077882 */ /* 0x000fe20000000000 */
[----:B------:R-:W-:Y:S01]  /*0cb0*/  UMOV UR34, URZ ;  /* 0x0000003f00227c82 */ /* 0x000fe20008000000 */
[----:B------:R-:W-:Y:S01]  /*0cc0*/  UIADD3.X UR5, URZ, UR5, URZ, UP0, !UPT ;  /* 0x000000053f057290 */ /* 0x000fe200087fe43f */
[----:B------:R-:W-:Y:S01]  /*0cd0*/  IADD3 R5, R5, 0x1, RZ ;  /* 0x0000000105057810 */ /* 0x000fe20007ffe0ff */
[----:B------:R-:W-:-:S04]  /*0ce0*/  UMOV UR35, URZ ;  /* 0x0000003f00237c82 */ /* 0x000fc80008000000 */
[----:B------:R-:W-:-:S04]  /*0cf0*/  UIADD3 UR33, UR33, 0x11000, URZ ;  /* 0x0001100021217890 */ /* 0x000fc8000fffe03f */
[----:B------:R-:W-:-:S09]  /*0d00*/  UIADD3 UR32, UR32, 0x1000, URZ ;  /* 0x0000100020207890 */ /* 0x000fd2000fffe03f */
[----:B------:R3:W-:Y:S02]  /*0d10*/  UTMALDG.4D [UR32], [UR4], desc[UR6] ;  /* 0x00000620040075b4 */ /* 0x0007e40008019000 */
[----:B---3--:R-:W-:Y:S01]  /*0d20*/  NOP ;  /* 0x0000000000007918 */ /* 0x008fe20000000000 */
.L_x_11:
[----:B------:R-:W-:Y:S01]  /*0d30*/  ISETP.GE.AND P1, PT, R2, 0x2, PT ;  /* 0x000000020200780c */ /* 0x000fe20003f26270 */
[----:B-12---:R-:W-:-:S12]  /*0d40*/  IMAD.MOV.U32 R6, RZ, RZ, 0x1 ;  /* 0x00000001ff067424 */ /* 0x006fd800078e00ff */
[----:B------:R-:W-:Y:S05]  /*0d50*/  @!P1 BRA `(.L_x_16) ;  /* 0x0000000400249947 */ /* 0x000fea0003800000 */
[----:B------:R-:W1:Y:S01]  /*0d60*/  S2R R4, SR_CgaCtaId ;  /* 0x0000000000047919 */ /* 0x000e620000008800 */
[----:B------:R-:W-:Y:S01]  /*0d70*/  MOV R3, 0x400 ;  /* 0x0000040000037802 */ /* 0x000fe20000000f00 */
[----:B------:R-:W-:Y:S01]  /*0d80*/  IMAD.MOV.U32 R6, RZ, RZ, 0x1 ;  /* 0x00000001ff067424 */ /* 0x000fe200078e00ff */
[----:B------:R-:W-:-:S04]  /*0d90*/  ISETP.NE.AND P2, PT, R0, RZ, PT ;  /* 0x000000ff0000720c */ /* 0x000fc80003f45270 */
[----:B------:R-:W-:Y:S02]  /*0da0*/  SHF.L.U32 R6, R6, 0x1f, RZ ;  /* 0x0000001f06067819 */ /* 0x000fe400000006ff */
[----:B-1----:R-:W-:-:S04]  /*0db0*/  LEA R4, R4, R3, 0x18 ;  /* 0x0000000304047211 */ /* 0x002fc800078ec0ff */
[----:B------:R-:W-:-:S07]  /*0dc0*/  LEA R3, R5, R4, 0x3 ;  /* 0x0000000405037211 */ /* 0x000fce00078e18ff */
.L_x_17:
        /* <DEDUP_REMOVED lines=10> */
.L_x_18:
[----:B------:R-:W-:Y:S01]  /*0e70*/  IMAD R4, R5, 0x4000, R4 ;  /* 0x0000400005047824 */ /* 0x000fe200078e0204 */
[----:B------:R-:W-:Y:S01]  /*0e80*/  R2UR UR33, R3 ;  /* 0x00000000032172ca */ /* 0x000fe200000e0000 */
[----:B------:R-:W-:Y:S01]  /*0e90*/  ULDC.64 UR4, c[0x0][0x198] ;  /* 0x0000660000047ab9 */ /* 0x000fe20000000a00 */
[----:B------:R-:W-:Y:S01]  /*0ea0*/  R2UR UR35, R9 ;  /* 0x00000000092372ca */ /* 0x000fe200000e0000 */
[----:B------:R-:W-:Y:S01]  /*0eb0*/  UIADD3 UR4, UP0, UR4, 0x1f0, URZ ;  /* 0x000001f004047890 */ /* 0x000fe2000ff1e03f */
[----:B------:R-:W-:Y:S01]  /*0ec0*/  R2UR UR32, R4 ;  /* 0x00000000042072ca */ /* 0x000fe200000e0000 */
[----:B------:R-:W-:Y:S01]  /*0ed0*/  UMOV UR6, 0x0 ;  /* 0x0000000000067882 */ /* 0x000fe20000000000 */
[----:B------:R-:W3:Y:S01]  /*0ee0*/  S2R R4, SR_CgaCtaId ;  /* 0x0000000000047919 */ /* 0x000ee20000008800 */
[----:B------:R-:W-:Y:S01]  /*0ef0*/  UIADD3.X UR5, URZ, UR5, URZ, UP0, !UPT ;  /* 0x000000053f057290 */ /* 0x000fe200087fe43f */
[----:B------:R-:W-:Y:S01]  /*0f00*/  IADD3 R5, R5, 0x1, RZ ;  /* 0x0000000105057810 */ /* 0x000fe20007ffe0ff */
[----:B------:R-:W-:Y:S01]  /*0f10*/  UMOV UR7, 0x10000000 ;  /* 0x1000000000077882 */ /* 0x000fe20000000000 */
[----:B------:R-:W-:Y:S01]  /*0f20*/  UMOV UR34, URZ ;  /* 0x0000003f00227c82 */ /* 0x000fe20008000000 */
[----:B-12---:R-:W-:-:S02]  /*0f30*/  MOV R3, 0x400 ;  /* 0x0000040000037802 */ /* 0x006fc40000000f00 */
[----:B------:R-:W-:Y:S01]  /*0f40*/  UIADD3 UR33, UR33, 0x11000, URZ ;  /* 0x0001100021217890 */ /* 0x000fe2000fffe03f */
[C---:B------:R-:W-:Y:S01]  /*0f50*/  ISETP.NE.AND P2, PT, R5.reuse, 0x4, PT ;  /* 0x000000040500780c */ /* 0x040fe20003f45270 */
[----:B------:R-:W-:Y:S01]  /*0f60*/  USHF.L.U32 UR35, UR35, 0x8, URZ ;  /* 0x0000000823237899 */ /* 0x000fe2000800063f */
[C---:B------:R-:W-:Y:S01]  /*0f70*/  ISETP.NE.AND P1, PT, R5.reuse, 0x4, PT ;  /* 0x000000040500780c */ /* 0x040fe20003f25270 */
[----:B------:R-:W-:Y:S01]  /*0f80*/  UIADD3 UR32, UR32, 0x1000, URZ ;  /* 0x0000100020207890 */ /* 0x000fe2000fffe03f */
[----:B------:R-:W-:Y:S02]  /*0f90*/  SEL R5, R5, RZ, P2 ;  /* 0x000000ff05057207 */ /* 0x000fe40001000000 */
[----:B------:R-:W-:Y:S02]  /*0fa0*/  SEL R6, RZ, 0x1, !P1 ;  /* 0x00000001ff067807 */ /* 0x000fe40004800000 */
[----:B------:R-:W-:-:S04]  /*0fb0*/  ISETP.NE.AND P3, PT, R0, RZ, PT ;  /* 0x000000ff0000720c */ /* 0x000fc80003f65270 */
[----:B------:R1:W-:Y:S01]  /*0fc0*/  UTMALDG.4D [UR32], [UR4], desc[UR6] ;  /* 0x00000620040075b4 */ /* 0x0003e20008019000 */
[----:B---3--:R-:W-:Y:S02]  /*0fd0*/  LEA R4, R4, R3, 0x18 ;  /* 0x0000000304047211 */ /* 0x008fe400078ec0ff */
[----:B------:R-:W-:-:S03]  /*0fe0*/  SHF.L.U32 R3, R6, 0x1f, RZ ;  /* 0x0000001f06037819 */ /* 0x000fc600000006ff */
[----:B-1----:R-:W-:-:S07]  /*0ff0*/  IMAD R8, R5, 0x8, R4 ;  /* 0x0000000805087824 */ /* 0x002fce00078e0204 */
.L_x_19:
        /* <DEDUP_REMOVED lines=10> */
.L_x_20:
[----:B------:R-:W-:Y:S01]  /*10a0*/  LEA R4, R5, R4, 0xe ;  /* 0x0000000405047211 */ /* 0x000fe200078e70ff */
[----:B------:R-:W-:Y:S01]  /*10b0*/  ULDC.64 UR4, c[0x0][0x198] ;  /* 0x0000660000047ab9 */ /* 0x000fe20000000a00 */
[----:B------:R-:W-:Y:S01]  /*10c0*/  R2UR UR35, R9 ;  /* 0x00000000092372ca */ /* 0x000fe200000e0000 */
[----:B------:R-:W-:Y:S01]  /*10d0*/  UIADD3 UR4, UP0, UR4, 0x2f0, URZ ;  /* 0x000002f004047890 */ /* 0x000fe2000ff1e03f */
[----:B------:R-:W-:Y:S01]  /*10e0*/  R2UR UR33, R8 ;  /* 0x00000000082172ca */ /* 0x000fe200000e0000 */
[----:B------:R-:W-:Y:S01]  /*10f0*/  UMOV UR6, 0x0 ;  /* 0x0000000000067882 */ /* 0x000fe20000000000 */
[----:B------:R-:W-:Y:S01]  /*1100*/  R2UR UR32, R4 ;  /* 0x00000000042072ca */ /* 0x000fe200000e0000 */
[----:B------:R-:W-:Y:S01]  /*1110*/  UIADD3.X UR5, URZ, UR5, URZ, UP0, !UPT ;  /* 0x000000053f057290 */ /* 0x000fe200087fe43f */
[----:B------:R-:W-:Y:S01]  /*1120*/  VIADD R5, R5, 0x1 ;  /* 0x0000000105057836 */ /* 0x000fe20000000000 */
[----:B------:R-:W-:Y:S01]  /*1130*/  UMOV UR7, 0x10000000 ;  /* 0x1000000000077882 */ /* 0x000fe20000000000 */
[----:B------:R-:W-:Y:S01]  /*1140*/  UMOV UR34, URZ ;  /* 0x0000003f00227c82 */ /* 0x000fe20008000000 */
[----:B------:R-:W-:-:S02]  /*1150*/  VIADD R9, R9, 0x1 ;  /* 0x0000000109097836 */ /* 0x000fc40000000000 */
[C---:B------:R-:W-:Y:S02]  /*1160*/  ISETP.NE.AND P1, PT, R5.reuse, 0x4, PT ;  /* 0x000000040500780c */ /* 0x040fe40003f25270 */
[----:B------:R-:W-:Y:S02]  /*1170*/  USHF.L.U32 UR35, UR35, 0x8, URZ ;  /* 0x0000000823237899 */ /* 0x000fe4000800063f */
[----:B------:R-:W-:Y:S01]  /*1180*/  UIADD3 UR33, UR33, 0x11000, URZ ;  /* 0x0001100021217890 */ /* 0x000fe2000fffe03f */
[----:B-12---:R-:W-:Y:S01]  /*1190*/  SEL R3, RZ, 0x1, P1 ;  /* 0x00000001ff037807 */ /* 0x006fe20000800000 */
[----:B------:R-:W-:Y:S01]  /*11a0*/  UIADD3 UR32, UR32, 0x1000, URZ ;  /* 0x0000100020207890 */ /* 0x000fe2000fffe03f */
[----:B------:R-:W-:Y:S02]  /*11b0*/  SEL R5, R5, RZ, P1 ;  /* 0x000000ff05057207 */ /* 0x000fe40000800000 */
[----:B------:R-:W-:-:S06]  /*11c0*/  LOP3.LUT R6, R6, R3, RZ, 0x3c, !PT ;  /* 0x0000000306067212 */ /* 0x000fcc00078e3cff */
[----:B------:R1:W-:Y:S02]  /*11d0*/  UTMALDG.4D [UR32], [UR4], desc[UR6] ;  /* 0x00000620040075b4 */ /* 0x0003e40008019000 */
[----:B-1----:R-:W-:Y:S01]  /*11e0*/  NOP ;  /* 0x0000000000007918 */ /* 0x002fe20000000000 */
.L_x_16:
[----:B------:R-:W-:-:S04]  /*11f0*/  SHF.L.U32 R8, R2, 0x1, RZ ;  /* 0x0000000102087819 */ /* 0x000fc800000006ff */
[----:B------:R-:W-:-:S04]  /*1200*/  LOP3.LUT R8, R8, 0xfffffffe, RZ, 0x3c, !PT ;  /* 0xfffffffe08087812 */ /* 0x000fc800078e3cff */
[----:B------:R-:W-:-:S07]  /*1210*/  IADD3 R8, -R8, -0x6, RZ ;  /* 0xfffffffa08087810 */ /* 0x000fce0007ffe1ff */
.L_x_10:
[----:B------:R-:W-:Y:S05]  /*1220*/  BSYNC B0 ;  /* 0x0000000000007941 */ /* 0x000fea0003800000 */
.L_x_9:
[----:B------:R-:W3:Y:S01]  /*1230*/  S2R R11, SR_CgaCtaId ;  /* 0x00000000000b7919 */ /* 0x000ee20000008800 */
[----:B------:R-:W-:Y:S01]  /*1240*/  MOV R2, 0x400 ;  /* 0x0000040000027802 */ /* 0x000fe20000000f00 */
[----:B-12---:R-:W-:Y:S01]  /*1250*/  IMAD.MOV.U32 R4, RZ, RZ, RZ ;  /* 0x000000ffff047224 */ /* 0x006fe200078e00ff */
[----:B------:R-:W-:Y:S02]  /*1260*/  SHF.L.U32 R3, RZ, 0x1f, RZ ;  /* 0x0000001fff037819 */ /* 0x000fe400000006ff */
[----:B---3--:R-:W-:-:S07]  /*1270*/  LEA R2, R11, R2, 0x18 ;  /* 0x000000020b027211 */ /* 0x008fce00078ec0ff */
.L_x_21:
[----:B-1----:R1:W2:Y:S02]  /*1280*/  SYNCS.PHASECHK.TRANS64.TRYWAIT P1, [R2+URZ+0x11040], R3 ;  /* 0x01104003020075a7 */ /* 0x0022a4000802017f */
[----:B--2---:R-:W-:Y:S05]  /*1290*/  @!P1 NANOSLEEP.SYNCS 0x989680 ;  /* 0x009896800000995d */ /* 0x004fea0003900000 */
[----:B------:R-:W2:Y:S02]  /*12a0*/  @!P1 SYNCS.PHASECHK.TRANS64 P1, [R2+URZ+0x11040], R3 ;  /* 0x01104003020095a7 */ /* 0x000ea4000802007f */
[----:B--2---:R-:W-:Y:S05]  /*12b0*/  @!P1 BRA `(.L_x_21) ;  /* 0xfffffffc00f09947 */ /* 0x004fea000383ffff */
[----:B------:R-:W2:Y:S01]  /*12c0*/  LDC R11, c[0x0][0x28c] ;  /* 0x0000a300ff0b7b82 */ /* 0x000ea20000000800 */
[----:B-1----:R-:W-:Y:S02]  /*12d0*/  SHF.R.S32.HI R3, RZ, 0x1f, R0 ;  /* 0x0000001fff037819 */ /* 0x002fe40000011400 */
[----:B------:R-:W-:Y:S01]  /*12e0*/  SHF.L.U32 R17, RZ, 0x1f, RZ ;  /* 0x0000001fff117819 */ /* 0x000fe200000006ff */
[----:B--2---:R-:W-:Y:S01]  /*12f0*/  VIADD R12, R11, 0xff ;  /* 0x000000ff0b0c7836 */ /* 0x004fe20000000000 */
[----:B------:R-:W-:-:S04]  /*1300*/  LEA.HI R11, R3, R0, RZ, 0x5 ;  /* 0x00000000030b7211 */ /* 0x000fc800078f28ff */
[----:B------:R-:W-:Y:S02]  /*1310*/  SHF.R.S32.HI R13, RZ, 0x1f, R12 ;  /* 0x0000001fff0d7819 */ /* 0x000fe4000001140c */
[----:B------:R-:W-:Y:S02]  /*1320*/  SHF.R.S32.HI R11, RZ, 0x5, R11 ;  /* 0x00000005ff0b7819 */ /* 0x000fe4000001140b */
[----:B------:R-:W-:Y:S02]  /*1330*/  LEA.HI R13, R13, R12, RZ, 0x8 ;  /* 0x0000000c0d0d7211 */ /* 0x000fe400078f40ff */
[----:B------:R-:W-:Y:S02]  /*1340*/  LEA R11, R11, UR11, 0x4 ;  /* 0x0000000b0b0b7c11 */ /* 0x000fe4000f8e20ff */
[----:B------:R-:W-:-:S07]  /*1350*/  SHF.R.S32.HI R15, RZ, 0x8, R13 ;  /* 0x00000008ff0f7819 */ /* 0x000fce000001140d */
.L_x_22:
[----:B-1----:R1:W2:Y:S02]  /*1360*/  SYNCS.PHASECHK.TRANS64.TRYWAIT P1, [R2+URZ+0x11000], R17 ;  /* 0x01100011020075a7 */ /* 0x0022a4000802017f */
[----:B--2---:R-:W-:Y:S05]  /*1370*/  @!P1 NANOSLEEP.SYNCS 0x989680 ;  /* 0x009896800000995d */ /* 0x004fea0003900000 */
[----:B------:R-:W2:Y:S02]  /*1380*/  @!P1 SYNCS.PHASECHK.TRANS64 P1, [R2+URZ+0x11000], R17 ;  /* 0x01100011020095a7 */ /* 0x000ea4000802007f */
[----:B--2---:R-:W-:Y:S05]  /*1390*/  @!P1 BRA `(.L_x_22) ;  /* 0xfffffffc00f09947 */ /* 0x004fea000383ffff */
[----:B------:R-:W-:Y:S01]  /*13a0*/  LEA.HI R3, R3, R0, RZ, 0x2 ;  /* 0x0000000003037211 */ /* 0x000fe200078f10ff */
[----:B------:R-:W-:Y:S05]  /*13b0*/  WARPSYNC.ALL ;  /* 0x0000000000007948 */ /* 0x000fea0003800000 */
[--C-:B------:R-:W-:Y:S02]  /*13c0*/  SHF.R.S32.HI R14, RZ, 0x2, R3.reuse ;  /* 0x00000002ff0e7819 */ /* 0x100fe40000011403 */
[----:B------:R-:W-:Y:S02]  /*13d0*/  SHF.R.S32.HI R13, RZ, 0x1f, R3 ;  /* 0x0000001fff0d7819 */ /* 0x000fe40000011403 */
[----:B------:R-:W-:-:S02]  /*13e0*/  LOP3.LUT R3, R3, 0x7ffffffc, RZ, 0xc0, !PT ;  /* 0x7ffffffc03037812 */ /* 0x000fc400078ec0ff */
[----:B------:R-:W-:Y:S02]  /*13f0*/  LEA.HI R13, R13, R14, RZ, 0x3 ;  /* 0x0000000e0d0d7211 */ /* 0x000fe400078f18ff */
[----:B------:R-:W-:Y:S02]  /*1400*/  IADD3 R12, -R3, R0, RZ ;  /* 0x00000000030c7210 */ /* 0x000fe40007ffe1ff */
[----:B------:R-:W-:Y:S02]  /*1410*/  LOP3.LUT R3, R13, 0xfffffff8, RZ, 0xc0, !PT ;  /* 0xfffffff80d037812 */ /* 0x000fe400078ec0ff */
[----:B------:R-:W-:Y:S01]  /*1420*/  VIMNMX R20, R15, R20, PT ;  /* 0x000000140f147248 */ /* 0x000fe20003fe0100 */
[----:B------:R-:W-:Y:S01]  /*1430*/  IMAD.SHL.U32 R12, R12, 0x2, RZ ;  /* 0x000000020c0c7824 */ /* 0x000fe200078e00ff */
[----:B------:R-:W-:Y:S02]  /*1440*/  IADD3 R3, R11, R14, -R3 ;  /* 0x0000000e0b037210 */ /* 0x000fe40007ffe803 */
[C---:B------:R-:W-:Y:S01]  /*1450*/  R2UR UR14, R2.reuse ;  /* 0x00000000020e72ca */ /* 0x040fe200000e0000 */
[----:B------:R-:W-:Y:S01]  /*1460*/  WARPGROUP.ARRIVE ;  /* 0x00000000000079c5 */ /* 0x000fe20000000000 */
[----:B------:R-:W-:Y:S01]  /*1470*/  R2UR UR4, R2 ;  /* 0x00000000020472ca */ /* 0x000fe200000e0000 */
[----:B------:R-:W-:Y:S01]  /*1480*/  UMOV UR5, 0x80000020 ;  /* 0x8000002000057882 */ /* 0x000fe20000000000 */
[----:B------:R-:W-:Y:S01]  /*1490*/  UMOV UR7, 0x80000020 ;  /* 0x8000002000077882 */ /* 0x000fe20000000000 */
[----:B------:R-:W-:Y:S01]  /*14a0*/  UMOV UR17, 0x80000020 ;  /* 0x8000002000117882 */ /* 0x000fe20000000000 */
[----:B------:R-:W-:Y:S01]  /*14b0*/  UMOV UR19, 0x80000020 ;  /* 0x8000002000137882 */ /* 0x000fe20000000000 */
[C---:B------:R-:W-:Y:S01]  /*14c0*/  IADD3 R18, R12.reuse, 0x9, RZ ;  /* 0x000000090c127810 */ /* 0x040fe20007ffe0ff */
[C---:B------:R-:W-:Y:S01]  /*14d0*/  VIADD R14, R12.reuse, 0x8 ;  /* 0x000000080c0e7836 */ /* 0x040fe20000000000 */
[C---:B------:R-:W-:Y:S01]  /*14e0*/  ISETP.GT.AND P5, PT, R3.reuse, R12, PT ;  /* 0x0000000c0300720c */ /* 0x040fe20003fa4270 */
[C---:B------:R-:W-:Y:S01]  /*14f0*/  VIADD R152, R12.reuse, 0x11 ;  /* 0x000000110c987836 */ /* 0x040fe20000000000 */
[C---:B------:R-:W-:Y:S01]  /*1500*/  ISETP.GE.AND P2, PT, R3.reuse, R18, PT ;  /* 0x000000120300720c */ /* 0x040fe20003f46270 */
[C---:B------:R-:W-:Y:S01]  /*1510*/  VIADD R18, R12.reuse, 0x19 ;  /* 0x000000190c127836 */ /* 0x040fe20000000000 */
[----:B------:R-:W-:Y:S01]  /*1520*/  UIADD3 UR14, UR14, 0x1000, URZ ;  /* 0x000010000e0e7890 */ /* 0x000fe2000fffe03f */
[C---:B------:R-:W-:Y:S01]  /*1530*/  ISETP.GE.AND P1, PT, R3.reuse, R14, PT ;  /* 0x0000000e0300720c */ /* 0x040fe20003f26270 */
[----:B------:R-:W-:Y:S01]  /*1540*/  USHF.R.U32.HI UR4, URZ, 0x4, UR4 ;  /* 0x000000043f047899 */ /* 0x000fe20008011604 */
[C---:B------:R-:W-:Y:S01]  /*1550*/  ISETP.GE.AND P6, PT, R3.reuse, R12, PT ;  /* 0x0000000c0300720c */ /* 0x040fe20003fc6270 */
[----:B------:R-:W-:Y:S01]  /*1560*/  USHF.R.U32.HI UR14, URZ, 0x4, UR14 ;  /* 0x000000043f0e7899 */ /* 0x000fe2000801160e */
[C---:B------:R-:W-:Y:S01]  /*1570*/  IADD3 R14, R12.reuse, 0x18, RZ ;  /* 0x000000180c0e7810 */ /* 0x040fe20007ffe0ff */
[----:B------:R-:W-:Y:S01]  /*1580*/  ULOP3.LUT UR4, UR4, 0x3fff, URZ, 0xc0, !UPT ;  /* 0x00003fff04047892 */ /* 0x000fe2000f8ec03f */
[----:B------:R-:W-:Y:S01]  /*1590*/  VIADD R22, R12, 0x10 ;  /* 0x000000100c167836 */ /* 0x000fe20000000000 */
[----:B------:R-:W-:Y:S01]  /*15a0*/  ULOP3.LUT UR14, UR14, 0x3fff, URZ, 0xc0, !UPT ;  /* 0x00003fff0e0e7892 */ /* 0x000fe2000f8ec03f */
[C---:B------:R-:W-:Y:S01]  /*15b0*/  ISETP.GE.AND P4, PT, R3.reuse, R152, PT ;  /* 0x000000980300720c */ /* 0x040fe20003f86270 */
[----:B------:R-:W-:Y:S01]  /*15c0*/  ULOP3.LUT UR8, UR4, 0x10000, URZ, 0xfc, !UPT ;  /* 0x0001000004087892 */ /* 0x000fe2000f8efc3f */
[----:B------:R-:W-:Y:S01]  /*15d0*/  P2R R11, PR, RZ, 0x1 ;  /* 0x00000001ff0b7803 */ /* 0x000fe20000000000 */
[----:B------:R-:W-:Y:S01]  /*15e0*/  ULOP3.LUT UR20, UR14, 0x10000, URZ, 0xfc, !UPT ;  /* 0x000100000e147892 */ /* 0x000fe2000f8efc3f */
[----:B------:R-:W-:Y:S01]  /*15f0*/  ISETP.GE.AND P3, PT, R3, R22, PT ;  /* 0x000000160300720c */ /* 0x000fe20003f66270 */
[----:B------:R-:W-:-:S02]  /*1600*/  UIADD3 UR16, UR8, 0x2, URZ ;  /* 0x0000000208107890 */ /* 0x000fc4000fffe03f */
[----:B------:R-:W-:Y:S01]  /*1610*/  UIADD3 UR18, UR20, 0x2, URZ ;  /* 0x0000000214127890 */ /* 0x000fe2000fffe03f */
[----:B------:R-:W-:Y:S02]  /*1620*/  UMOV UR4, UR8 ;  /* 0x0000000800047c82 */ /* 0x000fe40008000000 */
[----:B------:R-:W-:Y:S02]  /*1630*/  UMOV UR6, UR20 ;  /* 0x0000001400067c82 */ /* 0x000fe40008000000 */
[----:B------:R-:W-:Y:S01]  /*1640*/  HGMMA.64x256x16.F32 R24, gdesc[UR4], RZ, !UPT, gsb0 ;  /* 0x03e00000041879f0 */ /* 0x000fe2000c0008ff */
[----:B------:R-:W-:Y:S02]  /*1650*/  ULDC UR6, c[0x0][0x604] ;  /* 0x0001810000067ab9 */ /* 0x000fe40000000800 */
[----:B------:R-:W-:Y:S02]  /*1660*/  WARPGROUP.DEPBAR.LE gsb0, 0x0 ;  /* 0x00008000000079c5 */ /* 0x000fe40000010000 */
[----:B------:R-:W-:-:S15]  /*1670*/  WARPGROUP.ARRIVE ;  /* 0x00000000000079c5 */ /* 0x000fde0000000000 */
[----:B------:R-:W-:-:S08]  /*1680*/  NOP ;  /* 0x0000000000007918 */ /* 0x000fd00000000000 */
[----:B------:R-:W-:Y:S03]  /*1690*/  HGMMA.64x256x16.F32 R24, gdesc[UR16], R24, gsb0 ;  /* 0x03e00000101879f0 */ /* 0x000fe60008000818 */
[----:B------:R-:W-:Y:S02]  /*16a0*/  WARPGROUP.DEPBAR.LE gsb0, 0x0 ;  /* 0x00008000000079c5 */ /* 0x000fe40000010000 */
[----:B------:R-:W-:Y:S02]  /*16b0*/  FSEL R25, R25, -INF , P5 ;  /* 0xff80000019197808 */ /* 0x000fe40002800000 */
[----:B------:R-:W-:Y:S02]  /*16c0*/  FSEL R31, R31, -INF , P5 ;  /* 0xff8000001f1f7808 */ /* 0x000fe40002800000 */
[----:B------:R-:W-:Y:S02]  /*16d0*/  ISETP.GE.AND P5, PT, R3, R18, PT ;  /* 0x000000120300720c */ /* 0x000fe40003fa6270 */
[----:B------:R-:W-:-:S02]  /*16e0*/  IADD3 R18, R12, 0x21, RZ ;  /* 0x000000210c127810 */ /* 0x000fc40007ffe0ff */
[----:B------:R-:W-:Y:S02]  /*16f0*/  FSEL R24, R24, -INF , P6 ;  /* 0xff80000018187808 */ /* 0x000fe40003000000 */
[----:B------:R-:W-:Y:S02]  /*1700*/  FSEL R30, R30, -INF , P6 ;  /* 0xff8000001e1e7808 */ /* 0x000fe40003000000 */
[----:B------:R-:W-:Y:S01]  /*1710*/  ISETP.GE.AND P6, PT, R3, R14, PT ;  /* 0x0000000e0300720c */ /* 0x000fe20003fc6270 */
[C---:B------:R-:W-:Y:S01]  /*1720*/  VIADD R14, R12.reuse, 0x20 ;  /* 0x000000200c0e7836 */ /* 0x040fe20000000000 */
[----:B------:R-:W-:Y:S02]  /*1730*/  FSEL R29, R29, -INF , P2 ;  /* 0xff8000001d1d7808 */ /* 0x000fe40001000000 */
[----:B------:R-:W-:Y:S02]  /*1740*/  FSEL R35, R35, -INF , P2 ;  /* 0xff80000023237808 */ /* 0x000fe40001000000 */
[----:B------:R-:W-:Y:S01]  /*1750*/  ISETP.GE.AND P2, PT, R3, R18, PT ;  /* 0x000000120300720c */ /* 0x000fe20003f46270 */
[----:B------:R-:W-:Y:S01]  /*1760*/  VIADD R18, R12, 0x29 ;  /* 0x000000290c127836 */ /* 0x000fe20000000000 */
[----:B------:R-:W-:-:S02]  /*1770*/  FSEL R28, R28, -INF , P1 ;  /* 0xff8000001c1c7808 */ /* 0x000fc40000800000 */
        /* <DEDUP_REMOVED lines=9> */
[----:B------:R-:W-:Y:S02]  /*1810*/  ISETP.GE.AND P3, PT, R3, R14, PT ;  /* 0x0000000e0300720c */ /* 0x000fe40003f66270 */
[----:B------:R-:W-:Y:S02]  /*1820*/  IADD3 R14, R12, 0x30, RZ ;  /* 0x000000300c0e7810 */ /* 0x000fe40007ffe0ff */
[----:B------:R-:W-:Y:S02]  /*1830*/  FSEL R37, R37, -INF , P5 ;  /* 0xff80000025257808 */ /* 0x000fe40002800000 */
[----:B------:R-:W-:Y:S02]  /*1840*/  FSEL R43, R43, -INF , P5 ;  /* 0xff8000002b2b7808 */ /* 0x000fe40002800000 */
[----:B------:R-:W-:-:S02]  /*1850*/  ISETP.GE.AND P5, PT, R3, R18, PT ;  /* 0x000000120300720c */ /* 0x000fc40003fa6270 */
[----:B------:R-:W-:Y:S02]  /*1860*/  IADD3 R18, R12, 0x39, RZ ;  /* 0x000000390c127810 */ /* 0x000fe40007ffe0ff */
[----:B------:R-:W-:Y:S02]  /*1870*/  FSEL R36, R36, -INF , P6 ;  /* 0xff80000024247808 */ /* 0x000fe40003000000 */
[----:B------:R-:W-:Y:S02]  /*1880*/  FSEL R42, R42, -INF , P6 ;  /* 0xff8000002a2a7808 */ /* 0x000fe40003000000 */
[----:B------:R-:W-:Y:S01]  /*1890*/  ISETP.GE.AND P6, PT, R3, R14, PT ;  /* 0x0000000e0300720c */ /* 0x000fe20003fc6270 */
[----:B------:R-:W-:Y:S01]  /*18a0*/  VIADD R14, R12, 0x38 ;  /* 0x000000380c0e7836 */ /* 0x000fe20000000000 */
[----:B------:R-:W-:Y:S02]  /*18b0*/  FSEL R41, R41, -INF , P2 ;  /* 0xff80000029297808 */ /* 0x000fe40001000000 */
[----:B------:R-:W-:-:S02]  /*18c0*/  FSEL R47, R47, -INF , P2 ;  /* 0xff8000002f2f7808 */ /* 0x000fc40001000000 */
[C---:B------:R-:W-:Y:S01]  /*18d0*/  ISETP.GE.AND P2, PT, R3.reuse, R18, PT ;  /* 0x000000120300720c */ /* 0x040fe20003f46270 */
[----:B------:R-:W-:Y:S01]  /*18e0*/  VIADD R18, R12, 0x41 ;  /* 0x000000410c127836 */ /* 0x000fe20000000000 */
        /* <DEDUP_REMOVED lines=10> */
[----:B------:R-:W-:Y:S02]  /*1990*/  FMNMX R13, R24, R25, !PT ;  /* 0x00000019180d7209 */ /* 0x000fe40007800000 */
[----:B------:R-:W-:Y:S02]  /*19a0*/  ISETP.GE.AND P3, PT, R3, R14, PT ;  /* 0x0000000e0300720c */ /* 0x000fe40003f66270 */
[----:B------:R-:W-:-:S02]  /*19b0*/  IADD3 R14, R12, 0x48, RZ ;  /* 0x000000480c0e7810 */ /* 0x000fc40007ffe0ff */
[----:B------:R-:W-:Y:S02]  /*19c0*/  FSEL R49, R49, -INF , P5 ;  /* 0xff80000031317808 */ /* 0x000fe40002800000 */
[----:B------:R-:W-:Y:S02]  /*19d0*/  FSEL R55, R55, -INF , P5 ;  /* 0xff80000037377808 */ /* 0x000fe40002800000 */
[----:B------:R-:W-:Y:S02]  /*19e0*/  ISETP.GE.AND P5, PT, R3, R18, PT ;  /* 0x000000120300720c */ /* 0x000fe40003fa6270 */
[----:B------:R-:W-:Y:S02]  /*19f0*/  FMNMX R18, R28, R13, !PT ;  /* 0x0000000d1c127209 */ /* 0x000fe40007800000 */
[----:B------:R-:W-:Y:S02]  /*1a00*/  FSEL R48, R48, -INF , P6 ;  /* 0xff80000030307808 */ /* 0x000fe40003000000 */
[----:B------:R-:W-:-:S02]  /*1a10*/  FSEL R54, R54, -INF , P6 ;  /* 0xff80000036367808 */ /* 0x000fc40003000000 */
[----:B------:R-:W-:Y:S01]  /*1a20*/  ISETP.GE.AND P6, PT, R3, R14, PT ;  /* 0x0000000e0300720c */ /* 0x000fe20003fc6270 */
[----:B------:R-:W-:Y:S01]  /*1a30*/  VIADD R14, R12, 0x50 ;  /* 0x000000500c0e7836 */ /* 0x000fe20000000000 */
[----:B------:R-:W-:Y:S02]  /*1a40*/  FMNMX R13, R29, R18, !PT ;  /* 0x000000121d0d7209 */ /* 0x000fe40007800000 */
[----:B------:R-:W-:Y:S02]  /*1a50*/  FSEL R52, R52, -INF , P1 ;  /* 0xff80000034347808 */ /* 0x000fe40000800000 */
[----:B------:R-:W-:Y:S02]  /*1a60*/  FSEL R58, R58, -INF , P1 ;  /* 0xff8000003a3a7808 */ /* 0x000fe40000800000 */
[----:B------:R-:W-:Y:S02]  /*1a70*/  ISETP.GE.AND P1, PT, R3, R14, PT ;  /* 0x0000000e0300720c */ /* 0x000fe40003f26270 */
[----:B------:R-:W-:-:S02]  /*1a80*/  FMNMX R18, R32, R13, !PT ;  /* 0x0000000d20127209 */ /* 0x000fc40007800000 */
[C---:B------:R-:W-:Y:S02]  /*1a90*/  IADD3 R14, R12.reuse, 0x51, RZ ;  /* 0x000000510c0e7810 */ /* 0x040fe40007ffe0ff */
[----:B------:R-:W-:Y:S02]  /*1aa0*/  FSEL R53, R53, -INF , P2 ;  /* 0xff80000035357808 */ /* 0x000fe40001000000 */
[----:B------:R-:W-:Y:S02]  /*1ab0*/  FSEL R59, R59, -INF , P2 ;  /* 0xff8000003b3b7808 */ /* 0x000fe40001000000 */
[----:B------:R-:W-:Y:S02]  /*1ac0*/  FMNMX R13, R33, R18, !PT ;  /* 0x00000012210d7209 */ /* 0x000fe40007800000 */
[----:B------:R-:W-:Y:S01]  /*1ad0*/  ISETP.GE.AND P2, PT, R3, R14, PT ;  /* 0x0000000e0300720c */ /* 0x000fe20003f46270 */
[----:B------:R-:W-:Y:S01]  /*1ae0*/  VIADD R14, R12, 0x58 ;  /* 0x000000580c0e7836 */ /* 0x000fe20000000000 */
[----:B------:R-:W-:-:S02]  /*1af0*/  FMNMX R18, R36, R13, !PT ;  /* 0x0000000d24127209 */ /* 0x000fc40007800000 */
[----:B------:R-:W-:Y:S02]  /*1b00*/  FSEL R56, R56, -INF , P3 ;  /* 0xff80000038387808 */ /* 0x000fe40001800000 */
[----:B------:R-:W-:Y:S02]  /*1b10*/  FSEL R62, R62, -INF , P3 ;  /* 0xff8000003e3e7808 */ /* 0x000fe40001800000 */
[----:B------:R-:W-:Y:S01]  /*1b20*/  ISETP.GE.AND P3, PT, R3, R14, PT ;  /* 0x0000000e0300720c */ /* 0x000fe20003f66270 */
[----:B------:R-:W-:Y:S01]  /*1b30*/  VIADD R14, R12, 0x59 ;  /* 0x000000590c0e7836 */ /* 0x000fe20000000000 */
[----:B------:R-:W-:Y:S02]  /*1b40*/  FMNMX R13, R37, R18, !PT ;  /* 0x00000012250d7209 */ /* 0x000fe40007800000 */
[----:B------:R-:W-:Y:S02]  /*1b50*/  FSEL R57, R57, -INF , P4 ;  /* 0xff80000039397808 */ /* 0x000fe40002000000 */
[----:B------:R-:W-:-:S02]  /*1b60*/  FSEL R63, R63, -INF , P4 ;  /* 0xff8000003f3f7808 */ /* 0x000fc40002000000 */
[----:B------:R-:W-:Y:S02]  /*1b70*/  FMNMX R18, R40, R13, !PT ;  /* 0x0000000d28127209 */ /* 0x000fe40007800000 */
[----:B------:R-:W-:Y:S02]  /*1b80*/  ISETP.GE.AND P4, PT, R3, R14, PT ;  /* 0x0000000e0300720c */ /* 0x000fe40003f86270 */
[----:B------:R-:W-:Y:S02]  /*1b90*/  IADD3 R14, R12, 0x60, RZ ;  /* 0x000000600c0e7810 */ /* 0x000fe40007ffe0ff */
        /* <DEDUP_REMOVED lines=8> */
[----:B------:R-:W-:Y:S01]  /*1c20*/  ISETP.GE.AND P5, PT, R3, R14, PT ;  /* 0x0000000e0300720c */ /* 0x000fe20003fa6270 */
[----:B------:R-:W-:Y:S01]  /*1c30*/  VIADD R14, R12, 0x68 ;  /* 0x000000680c0e7836 */ /* 0x000fe20000000000 */
[----:B------:R-:W-:-:S02]  /*1c40*/  FMNMX R13, R45, R18, !PT ;  /* 0x000000122d0d7209 */ /* 0x000fc40007800000 */
[----:B------:R-:W-:Y:S02]  /*1c50*/  FSEL R64, R64, -INF , P1 ;  /* 0xff80000040407808 */ /* 0x000fe40000800000 */
[----:B------:R-:W-:Y:S02]  /*1c60*/  FMNMX R18, R48, R13, !PT ;  /* 0x0000000d30127209 */ /* 0x000fe40007800000 */
[----:B------:R-:W-:Y:S02]  /*1c70*/  FSEL R70, R70, -INF , P1 ;  /* 0xff80000046467808 */ /* 0x000fe40000800000 */
[----:B------:R-:W-:Y:S02]  /*1c80*/  ISETP.GE.AND P1, PT, R3, R14, PT ;  /* 0x0000000e0300720c */ /* 0x000fe40003f26270 */
[----:B------:R-:W-:Y:S02]  /*1c90*/  IADD3 R14, R12, 0x69, RZ ;  /* 0x000000690c0e7810 */ /* 0x000fe40007ffe0ff */
        /* <DEDUP_REMOVED lines=9> */
[----:B------:R-:W-:Y:S01]  /*1d30*/  ISETP.GE.AND P3, PT, R3, R14, PT ;  /* 0x0000000e0300720c */ /* 0x000fe20003f66270 */
[----:B------:R-:W-:Y:S01]  /*1d40*/  VIADD R14, R12, 0x71 ;  /* 0x000000710c0e7836 */ /* 0x000fe20000000000 */
[----:B------:R-:W-:Y:S02]  /*1d50*/  FMNMX R18, R56, R13, !PT ;  /* 0x0000000d38127209 */ /* 0x000fe40007800000 */
[----:B------:R-:W-:Y:S02]  /*1d60*/  FSEL R69, R69, -INF , P4 ;  /* 0xff80000045457808 */ /* 0x000fe40002000000 */
[----:B------:R-:W-:Y:S02]  /*1d70*/  FSEL R75, R75, -INF , P4 ;  /* 0xff8000004b4b7808 */ /* 0x000fe40002000000 */
[----:B------:R-:W-:-:S02]  /*1d80*/  ISETP.GE.AND P4, PT, R3, R14, PT ;  /* 0x0000000e0300720c */ /* 0x000fc40003f86270 */
[----:B------:R-:W-:Y:S02]  /*1d90*/  IADD3 R14, R12, 0x78, RZ ;  /* 0x000000780c0e7810 */ /* 0x000fe40007ffe0ff */
        /* <DEDUP_REMOVED lines=9> */
[----:B------:R-:W-:Y:S01]  /*1e30*/  ISETP.GE.AND P5, PT, R3, R14, PT ;  /* 0x0000000e0300720c */ /* 0x000fe20003fa6270 */
[----:B------:R-:W-:Y:S01]  /*1e40*/  VIADD R14, R12, 0x80 ;  /* 0x000000800c0e7836 */ /* 0x000fe20000000000 */
[----:B------:R-:W-:Y:S02]  /*1e50*/  FMNMX R18, R64, R13, !PT ;  /* 0x0000000d40127209 */ /* 0x000fe40007800000 */
[----:B------:R-:W-:-:S02]  /*1e60*/  FSEL R76, R76, -INF , P1 ;  /* 0xff8000004c4c7808 */ /* 0x000fc40000800000 */
[----:B------:R-:W-:Y:S02]  /*1e70*/  FSEL R82, R82, -INF , P1 ;  /* 0xff80000052527808 */ /* 0x000fe40000800000 */
[----:B------:R-:W-:Y:S02]  /*1e80*/  ISETP.GE.AND P1, PT, R3, R14, PT ;  /* 0x0000000e0300720c */ /* 0x000fe40003f26270 */
[----:B------:R-:W-:Y:S02]  /*1e90*/  FMNMX R13, R65, R18, !PT ;  /* 0x00000012410d7209 */ /* 0x000fe40007800000 */
[----:B------:R-:W-:Y:S02]  /*1ea0*/  IADD3 R14, R12, 0x81, RZ ;  /* 0x000000810c0e7810 */ /* 0x000fe40007ffe0ff */
        /* <DEDUP_REMOVED lines=12> */
[----:B------:R-:W-:Y:S02]  /*1f70*/  FSEL R87, R87, -INF , P4 ;  /* 0xff80000057577808 */ /* 0x000fe40002000000 */
[----:B------:R-:W-:Y:S02]  /*1f80*/  FMNMX R13, R73, R18, !PT ;  /* 0x00000012490d7209 */ /* 0x000fe40007800000 */
        /* <DEDUP_REMOVED lines=10> */
[----:B------:R-:W-:Y:S01]  /*2030*/  ISETP.GE.AND P5, PT, R3, R14, PT ;  /* 0x0000000e0300720c */ /* 0x000fe20003fa6270 */
[----:B------:R-:W-:Y:S01]  /*2040*/  VIADD R14, R12, 0x98 ;  /* 0x000000980c0e7836 */ /* 0x000fe20000000000 */
[----:B------:R-:W-:Y:S02]  /*2050*/  FMNMX R18, R19, R18, !PT ;  /* 0x0000001213127209 */ /* 0x000fe40007800000 */
[----:B------:R-:W-:Y:S02]  /*2060*/  FSEL R153, R88, -INF , P1 ;  /* 0xff80000058997808 */ /* 0x000fe40000800000 */
[----:B------:R-:W-:Y:S02]  /*2070*/  FMNMX R13, R81, R18, !PT ;  /* 0x00000012510d7209 */ /* 0x000fe40007800000 */
        /* <DEDUP_REMOVED lines=12> */
[----:B------:R-:W-:Y:S01]  /*2140*/  ISETP.GE.AND P3, PT, R3, R14, PT ;  /* 0x0000000e0300720c */ /* 0x000fe20003f66270 */
[----:B------:R-:W-:Y:S01]  /*2150*/  VIADD R14, R12, 0xa1 ;  /* 0x000000a10c0e7836 */ /* 0x000fe20000000000 */
[----:B------:R-:W-:Y:S02]  /*2160*/  FMNMX R18, R154, R13, !PT ;  /* 0x0000000d9a127209 */ /* 0x000fe40007800000 */
[----:B------:R-:W-:-:S02]  /*2170*/  FSEL R156, R93, -INF , P4 ;  /* 0xff8000005d9c7808 */ /* 0x000fc40002000000 */
[----:B------:R-:W-:Y:S02]  /*2180*/  FSEL R99, R99, -INF , P4 ;  /* 0xff80000063637808 */ /* 0x000fe40002000000 */
        /* <DEDUP_REMOVED lines=11> */
[----:B------:R-:W-:Y:S01]  /*2240*/  ISETP.GE.AND P5, PT, R3, R14, PT ;  /* 0x0000000e0300720c */ /* 0x000fe20003fa6270 */
[----:B------:R-:W-:Y:S01]  /*2250*/  VIADD R14, R12, 0xb0 ;  /* 0x000000b00c0e7836 */ /* 0x000fe20000000000 */
[----:B------:R-:W-:-:S02]  /*2260*/  FSEL R159, R100, -INF , P1 ;  /* 0xff800000649f7808 */ /* 0x000fc40000800000 */
[----:B------:R-:W-:Y:S02]  /*2270*/  FMNMX R18, R158, R13, !PT ;  /* 0x0000000d9e127209 */ /* 0x000fe40007800000 */
[----:B------:R-:W-:Y:S02]  /*2280*/  FSEL R106, R106, -INF , P1 ;  /* 0xff8000006a6a7808 */ /* 0x000fe40000800000 */
[----:B------:R-:W-:Y:S02]  /*2290*/  ISETP.GE.AND P1, PT, R3, R14, PT ;  /* 0x0000000e0300720c */ /* 0x000fe40003f26270 */
[----:B------:R-:W-:Y:S02]  /*22a0*/  FSEL R101, R101, -INF , P2 ;  /* 0xff80000065657808 */ /* 0x000fe40001000000 */
[----:B------:R-:W-:Y:S02]  /*22b0*/  FMNMX R18, R159, R18, !PT ;  /* 0x000000129f127209 */ /* 0x000fe40007800000 */
[----:B------:R-:W-:-:S02]  /*22c0*/  IADD3 R14, R12, 0xb1, RZ ;  /* 0x000000b10c0e7810 */ /* 0x000fc40007ffe0ff */
[----:B------:R-:W-:Y:S02]  /*22d0*/  FSEL R107, R107, -INF , P2 ;  /* 0xff8000006b6b7808 */ /* 0x000fe40001000000 */
[----:B------:R-:W-:Y:S02]  /*22e0*/  FSEL R104, R104, -INF , P3 ;  /* 0xff80000068687808 */ /* 0x000fe40001800000 */
[----:B------:R-:W-:Y:S02]  /*22f0*/  FMNMX R13, R101, R18, !PT ;  /* 0x00000012650d7209 */ /* 0x000fe40007800000 */
[----:B------:R-:W-:Y:S01]  /*2300*/  ISETP.GE.AND P2, PT, R3, R14, PT ;  /* 0x0000000e0300720c */ /* 0x000fe20003f46270 */
[----:B------:R-:W-:Y:S01]  /*2310*/  VIADD R14, R12, 0xb8 ;  /* 0x000000b80c0e7836 */ /* 0x000fe20000000000 */
[----:B------:R-:W-:Y:S02]  /*2320*/  FSEL R105, R105, -INF , P4 ;  /* 0xff80000069697808 */ /* 0x000fe40002000000 */
[----:B------:R-:W-:-:S02]  /*2330*/  FMNMX R18, R104, R13, !PT ;  /* 0x0000000d68127209 */ /* 0x000fc40007800000 */
[----:B------:R-:W-:Y:S02]  /*2340*/  FSEL R110, R110, -INF , P3 ;  /* 0xff8000006e6e7808 */ /* 0x000fe40001800000 */
[----:B------:R-:W-:Y:S01]  /*2350*/  ISETP.GE.AND P3, PT, R3, R14, PT ;  /* 0x0000000e0300720c */ /* 0x000fe20003f66270 */
[----:B------:R-:W-:Y:S01]  /*2360*/  VIADD R14, R12, 0xb9 ;  /* 0x000000b90c0e7836 */ /* 0x000fe20000000000 */
[----:B------:R-:W-:Y:S02]  /*2370*/  FSEL R108, R108, -INF , P6 ;  /* 0xff8000006c6c7808 */ /* 0x000fe40003000000 */
[----:B------:R-:W-:Y:S02]  /*2380*/  FMNMX R13, R105, R18, !PT ;  /* 0x00000012690d7209 */ /* 0x000fe40007800000 */
[----:B------:R-:W-:Y:S02]  /*2390*/  FSEL R111, R111, -INF , P4 ;  /* 0xff8000006f6f7808 */ /* 0x000fe40002000000 */
[----:B------:R-:W-:-:S02]  /*23a0*/  FSEL R109, R109, -INF , P5 ;  /* 0xff8000006d6d7808 */ /* 0x000fc40002800000 */
[----:B------:R-:W-:Y:S02]  /*23b0*/  FMNMX R18, R108, R13, !PT ;  /* 0x0000000d6c127209 */ /* 0x000fe40007800000 */
[----:B------:R-:W-:Y:S02]  /*23c0*/  ISETP.GE.AND P4, PT, R3, R14, PT ;  /* 0x0000000e0300720c */ /* 0x000fe40003f86270 */
[----:B------:R-:W-:Y:S02]  /*23d0*/  IADD3 R14, R12, 0xc0, RZ ;  /* 0x000000c00c0e7810 */ /* 0x000fe40007ffe0ff */
[----:B------:R-:W-:Y:S02]  /*23e0*/  FSEL R112, R112, -INF , P1 ;  /* 0xff80000070707808 */ /* 0x000fe40000800000 */
[----:B------:R-:W-:Y:S02]  /*23f0*/  FMNMX R13, R109, R18, !PT ;  /* 0x000000126d0d7209 */ /* 0x000fe40007800000 */
[----:B------:R-:W-:-:S02]  /*2400*/  FSEL R114, R114, -INF , P6 ;  /* 0xff80000072727808 */ /* 0x000fc40003000000 */
[----:B------:R-:W-:Y:S01]  /*2410*/  ISETP.GE.AND P6, PT, R3, R14, PT ;  /* 0x0000000e0300720c */ /* 0x000fe20003fc6270 */
[----:B------:R-:W-:Y:S01]  /*2420*/  VIADD R14, R12, 0xc1 ;  /* 0x000000c10c0e7836 */ /* 0x000fe20000000000 */
[----:B------:R-:W-:Y:S02]  /*2430*/  FSEL R113, R113, -INF , P2 ;  /* 0xff80000071717808 */ /* 0x000fe40001000000 */
[----:B------:R-:W-:Y:S02]  /*2440*/  FMNMX R18, R112, R13, !PT ;  /* 0x0000000d70127209 */ /* 0x000fe40007800000 */
[----:B------:R-:W-:Y:S02]  /*2450*/  FSEL R115, R115, -INF , P5 ;  /* 0xff80000073737808 */ /* 0x000fe40002800000 */
[----:B------:R-:W-:Y:S01]  /*2460*/  ISETP.GE.AND P5, PT, R3, R14, PT ;  /* 0x0000000e0300720c */ /* 0x000fe20003fa6270 */
[----:B------:R-:W-:Y:S01]  /*2470*/  VIADD R14, R12, 0xc8 ;  /* 0x000000c80c0e7836 */ /* 0x000fe20000000000 */
[----:B------:R-:W-:-:S02]  /*2480*/  FSEL R116, R116, -INF , P3 ;  /* 0xff80000074747808 */ /* 0x000fc40001800000 */
[----:B------:R-:W-:Y:S01]  /*2490*/  FMNMX R13, R113, R18, !PT ;  /* 0x00000012710d7209 */ /* 0x000fe20007800000 */
[----:B------:R-:W-:Y:S01]  /*24a0*/  VIADD R18, R12, 0xd9 ;  /* 0x000000d90c127836 */ /* 0x000fe20000000000 */
[----:B------:R-:W-:Y:S02]  /*24b0*/  FSEL R117, R117, -INF , P4 ;  /* 0xff80000075757808 */ /* 0x000fe40002000000 */
[----:B------:R-:W-:Y:S02]  /*24c0*/  FMNMX R22, R116, R13, !PT ;  /* 0x0000000d74167209 */ /* 0x000fe40007800000 */
[----:B------:R-:W-:Y:S02]  /*24d0*/  FSEL R118, R118, -INF , P1 ;  /* 0xff80000076767808 */ /* 0x000fe40000800000 */
[----:B------:R-:W-:Y:S02]  /*24e0*/  ISETP.GE.AND P1, PT, R3, R14, PT ;  /* 0x0000000e0300720c */ /* 0x000fe40003f26270 */
[----:B------:R-:W-:-:S02]  /*24f0*/  IADD3 R14, R12, 0xc9, RZ ;  /* 0x000000c90c0e7810 */ /* 0x000fc40007ffe0ff */
[----:B------:R-:W-:Y:S02]  /*2500*/  FSEL R120, R120, -INF , P6 ;  /* 0xff80000078787808 */ /* 0x000fe40003000000 */
[----:B------:R-:W-:Y:S02]  /*2510*/  FMNMX R13, R117, R22, !PT ;  /* 0x00000016750d7209 */ /* 0x000fe40007800000 */
[----:B------:R-:W-:Y:S02]  /*2520*/  FSEL R119, R119, -INF , P2 ;  /* 0xff80000077777808 */ /* 0x000fe40001000000 */
[----:B------:R-:W-:Y:S01]  /*2530*/  ISETP.GE.AND P2, PT, R3, R14, PT ;  /* 0x0000000e0300720c */ /* 0x000fe20003f46270 */
[C---:B------:R-:W-:Y:S01]  /*2540*/  VIADD R14, R12.reuse, 0xd0 ;  /* 0x000000d00c0e7836 */ /* 0x040fe20000000000 */
[----:B------:R-:W-:Y:S02]  /*2550*/  FSEL R121, R121, -INF , P5 ;  /* 0xff80000079797808 */ /* 0x000fe40002800000 */
[----:B------:R-:W-:Y:S01]  /*2560*/  ISETP.GE.AND P0, PT, R3, R18, PT ;  /* 0x000000120300720c */ /* 0x000fe20003f06270 */
[----:B------:R-:W-:Y:S01]  /*2570*/  VIADD R18, R12, 0xe0 ;  /* 0x000000e00c127836 */ /* 0x000fe20000000000 */
[----:B------:R-:W-:-:S02]  /*2580*/  FMNMX R22, R120, R13, !PT ;  /* 0x0000000d78167209 */ /* 0x000fc40007800000 */
[----:B------:R-:W-:Y:S02]  /*2590*/  FSEL R122, R122, -INF , P3 ;  /* 0xff8000007a7a7808 */ /* 0x000fe40001800000 */
[----:B------:R-:W-:Y:S02]  /*25a0*/  FSEL R124, R124, -INF , P1 ;  /* 0xff8000007c7c7808 */ /* 0x000fe40000800000 */
[----:B------:R-:W-:Y:S02]  /*25b0*/  FMNMX R13, R121, R22, !PT ;  /* 0x00000016790d7209 */ /* 0x000fe40007800000 */
[C---:B------:R-:W-:Y:S01]  /*25c0*/  ISETP.GE.AND P3, PT, R3.reuse, R14, PT ;  /* 0x0000000e0300720c */ /* 0x040fe20003f66270 */
[----:B------:R-:W-:Y:S01]  /*25d0*/  VIADD R14, R12, 0xd1 ;  /* 0x000000d10c0e7836 */ /* 0x000fe20000000000 */
[----:B------:R-:W-:Y:S02]  /*25e0*/  FSEL R130, R130, -INF , P1 ;  /* 0xff80000082827808 */ /* 0x000fe40000800000 */
[----:B------:R-:W-:-:S02]  /*25f0*/  ISETP.GE.AND P1, PT, R3, R18, PT ;  /* 0x000000120300720c */ /* 0x000fc40003f26270 */
[----:B------:R-:W-:Y:S02]  /*2600*/  IADD3 R18, R12, 0xe1, RZ ;  /* 0x000000e10c127810 */ /* 0x000fe40007ffe0ff */
[----:B------:R-:W-:Y:S02]  /*2610*/  FSEL R125, R125, -INF , P2 ;  /* 0xff8000007d7d7808 */ /* 0x000fe40001000000 */
[----:B------:R-:W-:Y:S02]  /*2620*/  FMNMX R22, R124, R13, !PT ;  /* 0x0000000d7c167209 */ /* 0x000fe40007800000 */
[----:B------:R-:W-:Y:S02]  /*2630*/  FSEL R123, R123, -INF , P4 ;  /* 0xff8000007b7b7808 */ /* 0x000fe40002000000 */
[----:B------:R-:W-:Y:S02]  /*2640*/  FSEL R131, R131, -INF , P2 ;  /* 0xff80000083837808 */ /* 0x000fe40001000000 */
[----:B------:R-:W-:-:S02]  /*2650*/  ISETP.GE.AND P4, PT, R3, R14, PT ;  /* 0x0000000e0300720c */ /* 0x000fc40003f86270 */
[----:B------:R-:W-:Y:S01]  /*2660*/  ISETP.GE.AND P2, PT, R3, R18, PT ;  /* 0x000000120300720c */ /* 0x000fe20003f46270 */
[C---:B------:R-:W-:Y:S01]  /*2670*/  VIADD R18, R12.reuse, 0xe8 ;  /* 0x000000e80c127836 */ /* 0x040fe20000000000 */
[----:B------:R-:W-:Y:S02]  /*2680*/  IADD3 R14, R12, 0xd8, RZ ;  /* 0x000000d80c0e7810 */ /* 0x000fe40007ffe0ff */
[----:B------:R-:W-:Y:S02]  /*2690*/  FSEL R128, R128, -INF , P3 ;  /* 0xff80000080807808 */ /* 0x000fe40001800000 */
[----:B------:R-:W-:Y:S02]  /*26a0*/  FMNMX R13, R125, R22, !PT ;  /* 0x000000167d0d7209 */ /* 0x000fe40007800000 */
[----:B------:R-:W-:Y:S02]  /*26b0*/  FSEL R126, R126, -INF , P6 ;  /* 0xff8000007e7e7808 */ /* 0x000fe40003000000 */
[----:B------:R-:W-:-:S02]  /*26c0*/  ISETP.GE.AND P6, PT, R3, R14, PT ;  /* 0x0000000e0300720c */ /* 0x000fc40003fc6270 */
        /* <DEDUP_REMOVED lines=8> */
[----:B------:R-:W-:Y:S02]  /*2750*/  ISETP.GE.AND P4, PT, R3, R18, PT ;  /* 0x000000120300720c */ /* 0x000fe40003f86270 */
[----:B------:R-:W-:Y:S02]  /*2760*/  FSEL R133, R133, -INF , P0 ;  /* 0xff80000085857808 */ /* 0x000fe40000000000 */
[----:B------:R-:W-:Y:S02]  /*2770*/  FMNMX R22, R132, R13, !PT ;  /* 0x0000000d84167209 */ /* 0x000fe40007800000 */
[----:B------:R-:W-:Y:S02]  /*2780*/  IADD3 R18, R12, 0xf9, RZ ;  /* 0x000000f90c127810 */ /* 0x000fe40007ffe0ff */
[----:B------:R-:W-:-:S02]  /*2790*/  FSEL R148, R148, -INF , P4 ;  /* 0xff80000094947808 */ /* 0x000fc40002000000 */
[----:B------:R-:W-:Y:S02]  /*27a0*/  FSEL R136, R136, -INF , P1 ;  /* 0xff80000088887808 */ /* 0x000fe40000800000 */
[----:B------:R-:W-:Y:S02]  /*27b0*/  FMNMX R13, R133, R22, !PT ;  /* 0x00000016850d7209 */ /* 0x000fe40007800000 */
[----:B------:R-:W-:Y:S01]  /*27c0*/  ISETP.GE.AND P4, PT, R3, R18, PT ;  /* 0x000000120300720c */ /* 0x000fe20003f86270 */
[----:B------:R-:W-:Y:S01]  /*27d0*/  VIADD R18, R12, 0xe9 ;  /* 0x000000e90c127836 */ /* 0x000fe20000000000 */
        /* <DEDUP_REMOVED lines=8> */
[----:B------:R-:W-:Y:S02]  /*2860*/  IADD3 R22, R12, 0xf1, RZ ;  /* 0x000000f10c167810 */ /* 0x000fe40007ffe0ff */
[----:B------:R-:W-:-:S02]  /*2870*/  FSEL R141, R141, -INF , P4 ;  /* 0xff8000008d8d7808 */ /* 0x000fc40002000000 */
[----:B------:R-:W-:Y:S02]  /*2880*/  FMNMX R72, R160, R13, !PT ;  /* 0x0000000da0487209 */ /* 0x000fe40007800000 */
[----:B------:R-:W-:Y:S02]  /*2890*/  ISETP.GE.AND P5, PT, R3, R18, PT ;  /* 0x000000120300720c */ /* 0x000fe40003fa6270 */
[----:B------:R-:W-:Y:S02]  /*28a0*/  FMNMX R13, R141, R72, !PT ;  /* 0x000000488d0d7209 */ /* 0x000fe40007800000 */
[----:B------:R-:W-:Y:S02]  /*28b0*/  FSEL R144, R144, -INF , P5 ;  /* 0xff80000090907808 */ /* 0x000fe40002800000 */
[----:B------:R-:W-:Y:S02]  /*28c0*/  ISETP.GE.AND P6, PT, R3, R22, PT ;  /* 0x000000160300720c */ /* 0x000fe40003fc6270 */
[----:B------:R-:W-:-:S02]  /*28d0*/  FMNMX R18, R144, R13, !PT ;  /* 0x0000000d90127209 */ /* 0x000fc40007800000 */
[----:B------:R-:W-:Y:S02]  /*28e0*/  FSEL R145, R145, -INF , P6 ;  /* 0xff80000091917808 */ /* 0x000fe40003000000 */
[----:B------:R-:W-:Y:S02]  /*28f0*/  P2R R21, PR, RZ, 0x2 ;  /* 0x00000002ff157803 */ /* 0x000fe40000000000 */
[----:B------:R-:W-:Y:S02]  /*2900*/  FMNMX R13, R145, R18, !PT ;  /* 0x00000012910d7209 */ /* 0x000fe40007800000 */
[----:B------:R-:W-:Y:S02]  /*2910*/  FSEL R146, R146, -INF , P3 ;  /* 0xff80000092927808 */ /* 0x000fe40001800000 */
[----:B------:R-:W-:Y:S02]  /*2920*/  FMNMX R18, R148, R13, !PT ;  /* 0x0000000d94127209 */ /* 0x000fe40007800000 */
[----:B------:R-:W-:-:S02]  /*2930*/  FSEL R143, R143, -INF , P2 ;  /* 0xff8000008f8f7808 */ /* 0x000fc40001000000 */
[----:B------:R-:W-:Y:S02]  /*2940*/  FMNMX R13, R149, R18, !PT ;  /* 0x00000012950d7209 */ /* 0x000fe40007800000 */
[----:B------:R-:W-:Y:S02]  /*2950*/  FSEL R147, R147, -INF , P4 ;  /* 0xff80000093937808 */ /* 0x000fe40002000000 */
[----:B------:R-:W-:Y:S01]  /*2960*/  P2R R23, PR, RZ, 0x1 ;  /* 0x00000001ff177803 */ /* 0x000fe20000000000 */
[----:B------:R-:W1:Y:S01]  /*2970*/  SHFL.BFLY PT, R18, R13, 0x1, 0x1f ;  /* 0x0c201f000d127f89 */ /* 0x000e6200000e0000 */
[----:B------:R-:W-:Y:S02]  /*2980*/  ISETP.GE.AND P0, PT, R3, R14, PT ;  /* 0x0000000e0300720c */ /* 0x000fe40003f06270 */
[----:B------:R-:W-:Y:S02]  /*2990*/  FSEL R151, R151, -INF , P6 ;  /* 0xff80000097977808 */ /* 0x000fe40003000000 */
[----:B------:R-:W-:-:S02]  /*29a0*/  FSEL R138, R138, -INF , P0 ;  /* 0xff8000008a8a7808 */ /* 0x000fc40000000000 */
[----:B------:R-:W-:Y:S02]  /*29b0*/  ISETP.NE.AND P0, PT, R23, RZ, PT ;  /* 0x000000ff1700720c */ /* 0x000fe40003f05270 */
[----:B------:R-:W-:Y:S02]  /*29c0*/  FSEL R150, R150, -INF , P5 ;  /* 0xff80000096967808 */ /* 0x000fe40002800000 */
[----:B------:R-:W-:Y:S02]  /*29d0*/  FSEL R139, R139, -INF , P0 ;  /* 0xff8000008b8b7808 */ /* 0x000fe40000000000 */
[----:B------:R-:W-:Y:S01]  /*29e0*/  ISETP.NE.AND P0, PT, R11, RZ, PT ;  /* 0x000000ff0b00720c */ /* 0x000fe20003f05270 */
[----:B------:R-:W-:Y:S01]  /*29f0*/  VIADD R11, R3, 0x8 ;  /* 0x00000008030b7836 */ /* 0x000fe20000000000 */
[----:B-1----:R-:W-:-:S05]  /*2a00*/  FMNMX R17, R13, R18, !PT ;  /* 0x000000120d117209 */ /* 0x002fca0007800000 */
[----:B------:R-:W1:Y:S02]  /*2a10*/  SHFL.BFLY PT, R18, R17, 0x2, 0x1f ;  /* 0x0c401f0011127f89 */ /* 0x000e6400000e0000 */
[----:B-1----:R-:W-:-:S04]  /*2a20*/  FMNMX R18, R17, R18, !PT ;  /* 0x0000001211127209 */ /* 0x002fc80007800000 */
[----:B------:R-:W-:-:S04]  /*2a30*/  FSETP.NEU.AND P1, PT, R18, -INF , PT ;  /* 0xff8000001200780b */ /* 0x000fc80003f2d000 */
[----:B------:R-:W-:Y:S02]  /*2a40*/  FSEL R162, R18, RZ, P1 ;  /* 0x000000ff12a27208 */ /* 0x000fe40000800000 */
[----:B------:R-:W-:-:S03]  /*2a50*/  ISETP.NE.AND P1, PT, R21, RZ, PT ;  /* 0x000000ff1500720c */ /* 0x000fc60003f25270 */
[----:B------:R-:W-:Y:S01]  /*2a60*/  FMUL R162, R162, UR6 ;  /* 0x00000006a2a27c20 */ /* 0x000fe20008400000 */
[----:B------:R-:W-:-:S03]  /*2a70*/  FSEL R142, R142, -INF , P1 ;  /* 0xff8000008e8e7808 */ /* 0x000fc60000800000 */
[--C-:B------:R-:W-:Y:S01]  /*2a80*/  FFMA R24, R24, UR6, -R162.reuse ;  /* 0x0000000618187c23 */ /* 0x100fe200080008a2 */
[--C-:B------:R-:W-:Y:S01]  /*2a90*/  FFMA R22, R28, UR6, -R162.reuse ;  /* 0x000000061c167c23 */ /* 0x100fe200080008a2 */
[--C-:B------:R-:W-:Y:S01]  /*2aa0*/  FFMA R28, R33, UR6, -R162.reuse ;  /* 0x00000006211c7c23 */ /* 0x100fe200080008a2 */
[--C-:B------:R-:W-:Y:S01]  /*2ab0*/  FFMA R33, R36, UR6, -R162.reuse ;  /* 0x0000000624217c23 */ /* 0x100fe200080008a2 */
[--C-:B------:R-:W-:Y:S01]  /*2ac0*/  FFMA R36, R48, UR6, -R162.reuse ;  /* 0x0000000630247c23 */ /* 0x100fe200080008a2 */
[----:B------:R-:W-:Y:S01]  /*2ad0*/  FSETP.GEU.AND P1, PT, R24, -126, PT ;  /* 0xc2fc00001800780b */ /* 0x000fe20003f2e000 */
[--C-:B------:R-:W-:Y:S01]  /*2ae0*/  FFMA R13, R25, UR6, -R162.reuse ;  /* 0x00000006190d7c23 */ /* 0x100fe200080008a2 */
[----:B------:R-:W-:Y:S01]  /*2af0*/  FSETP.GEU.AND P3, PT, R22, -126, PT ;  /* 0xc2fc00001600780b */ /* 0x000fe20003f6e000 */
[--C-:B------:R-:W-:Y:S01]  /*2b00*/  FFMA R25, R29, UR6, -R162.reuse ;  /* 0x000000061d197c23 */ /* 0x100fe200080008a2 */
[--C-:B------:R-:W-:Y:S01]  /*2b10*/  FFMA R29, R32, UR6, -R162.reuse ;  /* 0x00000006201d7c23 */ /* 0x100fe200080008a2 */
[--C-:B------:R-:W-:Y:S01]  /*2b20*/  FFMA R32, R40, UR6, -R162.reuse ;  /* 0x0000000628207c23 */ /* 0x100fe200080008a2 */
[----:B------:R-:W-:Y:S01]  /*2b30*/  FSETP.GEU.AND P2, PT, R13, -126, PT ;  /* 0xc2fc00000d00780b */ /* 0x000fe20003f4e000 */
[--C-:B------:R-:W-:Y:S01]  /*2b40*/  FFMA R37, R37, UR6, -R162.reuse ;  /* 0x0000000625257c23 */ /* 0x100fe200080008a2 */
[----:B------:R-:W-:Y:S01]  /*2b50*/  FSETP.GEU.AND P4, PT, R25, -126, PT ;  /* 0xc2fc00001900780b */ /* 0x000fe20003f8e000 */
[--C-:B------:R-:W-:Y:S01]  /*2b60*/  FFMA R23, R41, UR6, -R162.reuse ;  /* 0x0000000629177c23 */ /* 0x100fe200080008a2 */
[----:B------:R-:W-:Y:S01]  /*2b70*/  FSETP.GEU.AND P6, PT, R28, -126, PT ;  /* 0xc2fc00001c00780b */ /* 0x000fe20003fce000 */
[--C-:B------:R-:W-:Y:S01]  /*2b80*/  FFMA R21, R44, UR6, -R162.reuse ;  /* 0x000000062c157c23 */ /* 0x100fe200080008a2 */
[----:B------:R-:W-:Y:S01]  /*2b90*/  FSETP.GEU.AND P5, PT, R29, -126, PT ;  /* 0xc2fc00001d00780b */ /* 0x000fe20003fae000 */
[----:B------:R-:W-:Y:S01]  /*2ba0*/  @!P1 FMUL R24, R24, 0.5 ;  /* 0x3f00000018189820 */ /* 0x000fe20000400000 */
[--C-:B------:R-:W-:Y:S01]  /*2bb0*/  FFMA R44, R45, UR6, -R162.reuse ;  /* 0x000000062d2c7c23 */ /* 0x100fe200080008a2 */
[----:B------:R-:W-:Y:S01]  /*2bc0*/  @!P3 FMUL R22, R22, 0.5 ;  /* 0x3f0000001616b820 */ /* 0x000fe20000400000 */
[--C-:B------:R-:W-:Y:S01]  /*2bd0*/  FFMA R14, R52, UR6, -R162.reuse ;  /* 0x00000006340e7c23 */ /* 0x100fe200080008a2 */
[--C-:B------:R-:W-:Y:S01]  /*2be0*/  FFMA R17, R53, UR6, -R162.reuse ;  /* 0x0000000635117c23 */ /* 0x100fe200080008a2 */
[--C-:B------:R-:W-:Y:S01]  /*2bf0*/  FFMA R53, R15, UR6, -R162.reuse ;  /* 0x000000060f357c23 */ /* 0x100fe200080008a2 */
[----:B------:R-:W1:Y:S01]  /*2c00*/  MUFU.EX2 R24, R24 ;  /* 0x0000001800187308 */ /* 0x000e620000000800 */
[----:B------:R-:W-:Y:S01]  /*2c10*/  @!P2 FMUL R13, R13, 0.5 ;  /* 0x3f0000000d0da820 */ /* 0x000fe20000400000 */
[----:B------:R-:W-:Y:S01]  /*2c20*/  @!P4 FMUL R25, R25, 0.5 ;  /* 0x3f0000001919c820 */ /* 0x000fe20000400000 */
[--C-:B------:R-:W-:Y:S01]  /*2c30*/  FFMA R41, R57, UR6, -R162.reuse ;  /* 0x0000000639297c23 */ /* 0x100fe200080008a2 */
[----:B------:R-:W-:Y:S01]  /*2c40*/  @!P6 FMUL R28, R28, 0.5 ;  /* 0x3f0000001c1ce820 */ /* 0x000fe20000400000 */
[--C-:B------:R-:W-:Y:S01]  /*2c50*/  FFMA R61, R61, UR6, -R162.reuse ;  /* 0x000000063d3d7c23 */ /* 0x100fe200080008a2 */
[----:B------:R-:W-:Y:S01]  /*2c60*/  @!P5 FMUL R29, R29, 0.5 ;  /* 0x3f0000001d1dd820 */ /* 0x000fe20000400000 */
[--C-:B------:R-:W-:Y:S01]  /*2c70*/  FFMA R40, R56, UR6, -R162.reuse ;  /* 0x0000000638287c23 */ /* 0x100fe200080008a2 */
[----:B------:R-:W2:Y:S01]  /*2c80*/  MUFU.EX2 R22, R22 ;  /* 0x0000001600167308 */ /* 0x000ea20000000800 */
[--C-:B------:R-:W-:Y:S01]  /*2c90*/  FFMA R64, R64, UR6, -R162.reuse ;  /* 0x0000000640407c23 */ /* 0x100fe200080008a2 */
[--C-:B------:R-:W-:Y:S01]  /*2ca0*/  FFMA R60, R60, UR6, -R162.reuse ;  /* 0x000000063c3c7c23 */ /* 0x100fe200080008a2 */
[--C-:B------:R-:W-:Y:S01]  /*2cb0*/  FFMA R65, R65, UR6, -R162.reuse ;  /* 0x0000000641417c23 */ /* 0x100fe200080008a2 */
[--C-:B------:R-:W-:Y:S01]  /*2cc0*/  FFMA R69, R69, UR6, -R162.reuse ;  /* 0x0000000645457c23 */ /* 0x100fe200080008a2 */
[--C-:B------:R-:W-:Y:S01]  /*2cd0*/  FFMA R73, R73, UR6, -R162.reuse ;  /* 0x0000000649497c23 */ /* 0x100fe200080008a2 */
[--C-:B------:R-:W-:Y:S01]  /*2ce0*/  FFMA R68, R68, UR6, -R162.reuse ;  /* 0x0000000644447c23 */ /* 0x100fe200080008a2 */
[--C-:B------:R-:W-:Y:S01]  /*2cf0*/  FFMA R76, R76, UR6, -R162.reuse ;  /* 0x000000064c4c7c23 */ /* 0x100fe200080008a2 */
[----:B------:R-:W3:Y:S01]  /*2d00*/  MUFU.EX2 R13, R13 ;  /* 0x0000000d000d7308 */ /* 0x000ee20000000800 */
[----:B-1----:R-:W-:Y:S01]  /*2d10*/  @!P1 FMUL R24, R24, R24 ;  /* 0x0000001818189220 */ /* 0x002fe20000400000 */
[----:B------:R-:W-:Y:S01]  /*2d20*/  FSETP.GEU.AND P1, PT, R33, -126, PT ;  /* 0xc2fc00002100780b */ /* 0x000fe20003f2e000 */
[--C-:B------:R-:W-:Y:S01]  /*2d30*/  FFMA R77, R77, UR6, -R162.reuse ;  /* 0x000000064d4d7c23 */ /* 0x100fe200080008a2 */
[--C-:B------:R-:W-:Y:S01]  /*2d40*/  FFMA R81, R81, UR6, -R162.reuse ;  /* 0x0000000651517c23 */ /* 0x100fe200080008a2 */
[--C-:B------:R-:W-:Y:S01]  /*2d50*/  FFMA R97, R152, UR6, -R162.reuse ;  /* 0x0000000698617c23 */ /* 0x100fe200080008a2 */
[--C-:B------:R-:W-:Y:S01]  /*2d60*/  FFMA R19, R19, UR6, -R162.reuse ;  /* 0x0000000613137c23 */ /* 0x100fe200080008a2 */
[--C-:B------:R-:W-:Y:S01]  /*2d70*/  FFMA R57, R153, UR6, -R162.reuse ;  /* 0x0000000699397c23 */ /* 0x100fe200080008a2 */
[----:B------:R-:W1:Y:S01]  /*2d80*/  MUFU.EX2 R25, R25 ;  /* 0x0000001900197308 */ /* 0x000e620000000800 */
[----:B--2---:R-:W-:Y:S01]  /*2d90*/  @!P3 FMUL R22, R22, R22 ;  /* 0x000000161616b220 */ /* 0x004fe20000400000 */
[----:B------:R-:W-:Y:S01]  /*2da0*/  FSETP.GEU.AND P3, PT, R32, -126, PT ;  /* 0xc2fc00002000780b */ /* 0x000fe20003f6e000 */
[--C-:B------:R-:W-:Y:S01]  /*2db0*/  FFMA R84, R84, UR6, -R162.reuse ;  /* 0x0000000654547c23 */ /* 0x100fe200080008a2 */
[--C-:B------:R-:W-:Y:S01]  /*2dc0*/  FFMA R96, R154, UR6, -R162.reuse ;  /* 0x000000069a607c23 */ /* 0x100fe200080008a2 */
[--C-:B------:R-:W-:Y:S01]  /*2dd0*/  FFMA R100, R156, UR6, -R162.reuse ;  /* 0x000000069c647c23 */ /* 0x100fe200080008a2 */
[--C-:B------:R-:W-:Y:S01]  /*2de0*/  FFMA R158, R158, UR6, -R162.reuse ;  /* 0x000000069e9e7c23 */ /* 0x100fe200080008a2 */
[----:B------:R-:W-:Y:S01]  /*2df0*/  @!P1 FMUL R33, R33, 0.5 ;  /* 0x3f00000021219820 */ /* 0x000fe20000400000 */
[----:B------:R-:W2:Y:S01]  /*2e00*/  MUFU.EX2 R28, R28 ;  /* 0x0000001c001c7308 */ /* 0x000ea20000000800 */
[----:B---3--:R-:W-:Y:S01]  /*2e10*/  @!P2 FMUL R13, R13, R13 ;  /* 0x0000000d0d0da220 */ /* 0x008fe20000400000 */
[----:B------:R-:W-:Y:S01]  /*2e20*/  FSETP.GEU.AND P2, PT, R37, -126, PT ;  /* 0xc2fc00002500780b */ /* 0x000fe20003f4e000 */
[--C-:B------:R-:W-:Y:S01]  /*2e30*/  FFMA R159, R159, UR6, -R162.reuse ;  /* 0x000000069f9f7c23 */ /* 0x100fe200080008a2 */
[--C-:B------:R-:W-:Y:S01]  /*2e40*/  FFMA R157, R157, UR6, -R162.reuse ;  /* 0x000000069d9d7c23 */ /* 0x100fe200080008a2 */
[--C-:B------:R-:W-:Y:S01]  /*2e50*/  FFMA R109, R109, UR6, -R162.reuse ;  /* 0x000000066d6d7c23 */ /* 0x100fe200080008a2 */
[--C-:B------:R-:W-:Y:S01]  /*2e60*/  FFMA R108, R108, UR6, -R162.reuse ;  /* 0x000000066c6c7c23 */ /* 0x100fe200080008a2 */
[----:B------:R-:W-:Y:S01]  /*2e70*/  @!P3 FMUL R32, R32, 0.5 ;  /* 0x3f0000002020b820 */ /* 0x000fe20000400000 */
[----:B------:R-:W3:Y:S01]  /*2e80*/  MUFU.EX2 R33, R33 ;  /* 0x0000002100217308 */ /* 0x000ee20000000800 */
[----:B-1----:R-:W-:Y:S01]  /*2e90*/  @!P4 FMUL R25, R25, R25 ;  /* 0x000000191919c220 */ /* 0x002fe20000400000 */
[----:B------:R-:W-:Y:S01]  /*2ea0*/  FSETP.GEU.AND P4, PT, R23, -126, PT ;  /* 0xc2fc00001700780b */ /* 0x000fe20003f8e000 */
[--C-:B------:R-:W-:Y:S01]  /*2eb0*/  FFMA R113, R113, UR6, -R162.reuse ;  /* 0x0000000671717c23 */ /* 0x100fe200080008a2 */
[--C-:B------:R-:W-:Y:S01]  /*2ec0*/  FFMA R128, R128, UR6, -R162.reuse ;  /* 0x0000000680807c23 */ /* 0x100fe200080008a2 */
[--C-:B------:R-:W-:Y:S01]  /*2ed0*/  FFMA R132, R132, UR6, -R162.reuse ;  /* 0x0000000684847c23 */ /* 0x100fe200080008a2 */
[----:B------:R-:W-:Y:S01]  /*2ee0*/  FFMA R144, R144, UR6, -R162 ;  /* 0x0000000690907c23 */ /* 0x000fe200080008a2 */
[----:B------:R-:W-:Y:S01]  /*2ef0*/  @!P2 FMUL R37, R37, 0.5 ;  /* 0x3f0000002525a820 */ /* 0x000fe20000400000 */
[----:B------:R-:W1:Y:S01]  /*2f00*/  MUFU.EX2 R32, R32 ;  /* 0x0000002000207308 */ /* 0x000e620000000800 */
[----:B--2---:R-:W-:Y:S01]  /*2f10*/  @!P6 FMUL R28, R28, R28 ;  /* 0x0000001c1c1ce220 */ /* 0x004fe20000400000 */
[----:B------:R-:W-:-:S05]  /*2f20*/  FSETP.GEU.AND P6, PT, R44, -126, PT ;  /* 0xc2fc00002c00780b */ /* 0x000fca0003fce000 */
[----:B------:R-:W-:Y:S01]  /*2f30*/  @!P4 FMUL R23, R23, 0.5 ;  /* 0x3f0000001717c820 */ /* 0x000fe20000400000 */
[----:B------:R-:W2:Y:S01]  /*2f40*/  MUFU.EX2 R29, R29 ;  /* 0x0000001d001d7308 */ /* 0x000ea20000000800 */
[----:B---3--:R-:W-:Y:S01]  /*2f50*/  @!P1 FMUL R33, R33, R33 ;  /* 0x0000002121219220 */ /* 0x008fe20000400000 */
[----:B------:R-:W-:-:S05]  /*2f60*/  FSETP.GEU.AND P1, PT, R36, -126, PT ;  /* 0xc2fc00002400780b */ /* 0x000fca0003f2e000 */
[----:B------:R-:W-:Y:S01]  /*2f70*/  @!P6 FMUL R44, R44, 0.5 ;  /* 0x3f0000002c2ce820 */ /* 0x000fe20000400000 */
[----:B------:R3:W4:Y:S01]  /*2f80*/  MUFU.EX2 R140, R37 ;  /* 0x00000025008c7308 */ /* 0x0007220000000800 */
[----:B-1----:R-:W-:Y:S01]  /*2f90*/  @!P3 FMUL R32, R32, R32 ;  /* 0x000000202020b220 */ /* 0x002fe20000400000 */
[----:B------:R-:W-:-:S05]  /*2fa0*/  FSETP.GEU.AND P3, PT, R14, -126, PT ;  /* 0xc2fc00000e00780b */ /* 0x000fca0003f6e000 */
[----:B------:R-:W-:Y:S01]  /*2fb0*/  @!P1 FMUL R36, R36, 0.5 ;  /* 0x3f00000024249820 */ /* 0x000fe20000400000 */
[----:B------:R-:W1:Y:S01]  /*2fc0*/  MUFU.EX2 R23, R23 ;  /* 0x0000001700177308 */ /* 0x000e620000000800 */
[----:B---3--:R-:W-:Y:S01]  /*2fd0*/  FFMA R37, R49, UR6, -R162 ;  /* 0x0000000631257c23 */ /* 0x008fe200080008a2 */
[----:B--2---:R-:W-:Y:S01]  /*2fe0*/  @!P5 FMUL R29, R29, R29 ;  /* 0x0000001d1d1dd220 */ /* 0x004fe20000400000 */
[----:B------:R-:W-:-:S04]  /*2ff0*/  FSETP.GEU.AND P5, PT, R21, -126, PT ;  /* 0xc2fc00001500780b */ /* 0x000fc80003fae000 */
[----:B------:R-:W-:Y:S01]  /*3000*/  @!P3 FMUL R14, R14, 0.5 ;  /* 0x3f0000000e0eb820 */ /* 0x000fe20000400000 */
[----:B------:R-:W2:Y:S01]  /*3010*/  MUFU.EX2 R36, R36 ;  /* 0x0000002400247308 */ /* 0x000ea20000000800 */
[----:B----4-:R-:W-:Y:S01]  /*3020*/  @!P2 FMUL R140, R140, R140 ;  /* 0x0000008c8c8ca220 */ /* 0x010fe20000400000 */
[----:B------:R-:W-:-:S06]  /*3030*/  FSETP.GEU.AND P2, PT, R37, -126, PT ;  /* 0xc2fc00002500780b */ /* 0x000fcc0003f4e000 */
[----:B------:R-:W-:Y:S01]  /*3040*/  @!P5 FMUL R21, R21, 0.5 ;  /* 0x3f0000001515d820 */ /* 0x000fe20000400000 */
[----:B------:R-:W3:Y:S01]  /*3050*/  MUFU.EX2 R44, R44 ;  /* 0x0000002c002c7308 */ /* 0x000ee20000000800 */
[----:B-1----:R-:W-:Y:S01]  /*3060*/  @!P4 FMUL R23, R23, R23 ;  /* 0x000000171717c220 */ /* 0x002fe20000400000 */
[----:B------:R-:W-:-:S04]  /*3070*/  FSETP.GEU.AND P4, PT, R17, -126, PT ;  /* 0xc2fc00001100780b */ /* 0x000fc80003f8e000 */
[----:B------:R-:W-:Y:S01]  /*3080*/  @!P2 FMUL R37, R37, 0.5 ;  /* 0x3f0000002525a820 */ /* 0x000fe20000400000 */
[----:B--2---:R-:W-:Y:S01]  /*3090*/  @!P1 FMUL R36, R36, R36 ;  /* 0x0000002424249220 */ /* 0x004fe20000400000 */
[CC--:B------:R-:W-:Y:S01]  /*30a0*/  ISETP.GE.AND P1, PT, R11.reuse, R12.reuse, PT ;  /* 0x0000000c0b00720c */ /* 0x0c0fe20003f26270 */
[----:B------:R-:W1:Y:S03]  /*30b0*/  MUFU.EX2 R14, R14 ;  /* 0x0000000e000e7308 */ /* 0x000e660000000800 */
[----:B------:R-:W-:Y:S02]  /*30c0*/  FSEL R26, R26, -INF , P1 ;  /* 0xff8000001a1a7808 */ /* 0x000fe40000800000 */
[----:B------:R-:W-:Y:S01]  /*30d0*/  ISETP.GT.AND P1, PT, R11, R12, PT ;  /* 0x0000000c0b00720c */ /* 0x000fe20003f24270 */
[----:B------:R-:W-:Y:S01]  /*30e0*/  @!P4 FMUL R17, R17, 0.5 ;  /* 0x3f0000001111c820 */ /* 0x000fe20000400000 */
[----:B---3--:R-:W-:Y:S01]  /*30f0*/  @!P6 FMUL R44, R44, R44 ;  /* 0x0000002c2c2ce220 */ /* 0x008fe20000400000 */
[----:B------:R-:W2:Y:S01]  /*3100*/  MUFU.EX2 R21, R21 ;  /* 0x0000001500157308 */ /* 0x000ea20000000800 */
[----:B------:R-:W-:-:S02]  /*3110*/  FSEL R27, R27, -INF , P1 ;  /* 0xff8000001b1b7808 */ /* 0x000fc40000800000 */
[----:B------:R-:W-:Y:S02]  /*3120*/  FSETP.GEU.AND P6, PT, R41, -126, PT ;  /* 0xc2fc00002900780b */ /* 0x000fe40003fce000 */
[----:B------:R-:W-:Y:S02]  /*3130*/  FMNMX R45, R26, R27, !PT ;  /* 0x0000001b1a2d7209 */ /* 0x000fe40007800000 */
[----:B------:R-:W-:Y:S01]  /*3140*/  FSETP.GEU.AND P1, PT, R64, -126, PT ;  /* 0xc2fc00004000780b */ /* 0x000fe20003f2e000 */
[----:B------:R-:W3:Y:S01]  /*3150*/  MUFU.EX2 R37, R37 ;  /* 0x0000002500257308 */ /* 0x000ee20000000800 */
[----:B------:R-:W-:Y:S01]  /*3160*/  FMNMX R48, R30, R45, !PT ;  /* 0x0000002d1e307209 */ /* 0x000fe20007800000 */
[----:B-1----:R-:W-:Y:S01]  /*3170*/  @!P3 FMUL R14, R14, R14 ;  /* 0x0000000e0e0eb220 */ /* 0x002fe20000400000 */
[----:B------:R-:W-:Y:S02]  /*3180*/  FSETP.GEU.AND P3, PT, R61, -126, PT ;  /* 0xc2fc00003d00780b */ /* 0x000fe40003f6e000 */
[----:B------:R-:W-:-:S03]  /*3190*/  FMNMX R49, R31, R48, !PT ;  /* 0x000000301f317209 */ /* 0x000fc60007800000 */
[----:B------:R-:W1:Y:S01]  /*31a0*/  MUFU.EX2 R17, R17 ;  /* 0x0000001100117308 */ /* 0x000e620000000800 */
[----:B------:R-:W-:Y:S01]  /*31b0*/  FMNMX R48, R34, R49, !PT ;  /* 0x0000003122307209 */ /* 0x000fe20007800000 */
[----:B--2---:R-:W-:Y:S01]  /*31c0*/  @!P5 FMUL R21, R21, R21 ;  /* 0x000000151515d220 */ /* 0x004fe20000400000 */
[----:B------:R-:W-:Y:S01]  /*31d0*/  FSETP.GEU.AND P5, PT, R40, -126, PT ;  /* 0xc2fc00002800780b */ /* 0x000fe20003fae000 */
[----:B------:R-:W-:Y:S01]  /*31e0*/  @!P6 FMUL R41, R41, 0.5 ;  /* 0x3f0000002929e820 */ /* 0x000fe20000400000 */
[----:B------:R-:W-:Y:S01]  /*31f0*/  FMNMX R49, R35, R48, !PT ;  /* 0x0000003023317209 */ /* 0x000fe20007800000 */
[----:B------:R-:W-:Y:S02]  /*3200*/  @!P1 FMUL R64, R64, 0.5 ;  /* 0x3f00000040409820 */ /* 0x000fe40000400000 */
[----:B------:R-:W-:Y:S01]  /*3210*/  @!P3 FMUL R61, R61, 0.5 ;  /* 0x3f0000003d3db820 */ /* 0x000fe20000400000 */
[----:B------:R-:W-:Y:S01]  /*3220*/  FMNMX R48, R38, R49, !PT ;  /* 0x0000003126307209 */ /* 0x000fe20007800000 */
[----:B---3--:R-:W-:Y:S01]  /*3230*/  @!P2 FMUL R37, R37, R37 ;  /* 0x000000252525a220 */ /* 0x008fe20000400000 */
[----:B------:R-:W2:Y:S01]  /*3240*/  MUFU.EX2 R41, R41 ;  /* 0x0000002900297308 */ /* 0x000ea20000000800 */
[----:B------:R-:W-:-:S02]  /*3250*/  FSETP.GEU.AND P2, PT, R60, -126, PT ;  /* 0xc2fc00003c00780b */ /* 0x000fc40003f4e000 */
[----:B------:R-:W-:Y:S02]  /*3260*/  FMNMX R15, R39, R48, !PT ;  /* 0x00000030270f7209 */ /* 0x000fe40007800000 */
[----:B------:R-:W-:Y:S01]  /*3270*/  @!P5 FMUL R40, R40, 0.5 ;  /* 0x3f0000002828d820 */ /* 0x000fe20000400000 */
[----:B-1----:R-:W-:Y:S01]  /*3280*/  @!P4 FMUL R17, R17, R17 ;  /* 0x000000111111c220 */ /* 0x002fe20000400000 */
[----:B------:R-:W-:Y:S01]  /*3290*/  FMNMX R48, R42, R15, !PT ;  /* 0x0000000f2a307209 */ /* 0x000fe20007800000 */
[----:B------:R1:W3:Y:S01]  /*32a0*/  MUFU.EX2 R85, R61 ;  /* 0x0000003d00557308 */ /* 0x0002e20000000800 */
[----:B------:R-:W-:Y:S02]  /*32b0*/  FSETP.GEU.AND P4, PT, R65, -126, PT ;  /* 0xc2fc00004100780b */ /* 0x000fe40003f8e000 */
[----:B------:R-:W-:-:S03]  /*32c0*/  FMNMX R15, R43, R48, !PT ;  /* 0x000000302b0f7209 */ /* 0x000fc60007800000 */
[----:B------:R-:W-:Y:S01]  /*32d0*/  @!P2 FMUL R60, R60, 0.5 ;  /* 0x3f0000003c3ca820 */ /* 0x000fe20000400000 */
[----:B------:R-:W-:Y:S01]  /*32e0*/  FMNMX R48, R46, R15, !PT ;  /* 0x0000000f2e307209 */ /* 0x000fe20007800000 */
[----:B------:R-:W4:Y:S01]  /*32f0*/  MUFU.EX2 R40, R40 ;  /* 0x0000002800287308 */ /* 0x000f220000000800 */
[----:B--2---:R-:W-:Y:S01]  /*3300*/  @!P6 FMUL R41, R41, R41 ;  /* 0x000000292929e220 */ /* 0x004fe20000400000 */
[----:B------:R-:W-:Y:S01]  /*3310*/  FSETP.GEU.AND P6, PT, R69, -126, PT ;  /* 0xc2fc00004500780b */ /* 0x000fe20003fce000 */
[----:B-1----:R-:W-:Y:S01]  /*3320*/  FFMA R61, R155, UR6, -R162 ;  /* 0x000000069b3d7c23 */ /* 0x002fe200080008a2 */
[----:B------:R-:W-:Y:S02]  /*3330*/  FMNMX R15, R47, R48, !PT ;  /* 0x000000302f0f7209 */ /* 0x000fe40007800000 */
[----:B------:R-:W-:Y:S02]  /*3340*/  @!P4 FMUL R65, R65, 0.5 ;  /* 0x3f0000004141c820 */ /* 0x000fe40000400000 */
[----:B------:R-:W-:Y:S01]  /*3350*/  FMNMX R52, R50, R15, !PT ;  /* 0x0000000f32347209 */ /* 0x000fe20007800000 */
[----:B------:R-:W1:Y:S01]  /*3360*/  MUFU.EX2 R45, R64 ;  /* 0x00000040002d7308 */ /* 0x000e620000000800 */
[----:B---3--:R-:W-:Y:S01]  /*3370*/  @!P3 FMUL R85, R85, R85 ;  /* 0x000000555555b220 */ /* 0x008fe20000400000 */
[----:B------:R-:W-:-:S02]  /*3380*/  FSETP.GEU.AND P3, PT, R73, -126, PT ;  /* 0xc2fc00004900780b */ /* 0x000fc40003f6e000 */
[----:B------:R-:W-:Y:S02]  /*3390*/  FMNMX R15, R51, R52, !PT ;  /* 0x00000034330f7209 */ /* 0x000fe40007800000 */
[----:B------:R-:W-:Y:S02]  /*33a0*/  @!P6 FMUL R69, R69, 0.5 ;  /* 0x3f0000004545e820 */ /* 0x000fe40000400000 */
[----:B------:R-:W-:Y:S01]  /*33b0*/  FMNMX R52, R54, R15, !PT ;  /* 0x0000000f36347209 */ /* 0x000fe20007800000 */
[----:B------:R-:W2:Y:S01]  /*33c0*/  MUFU.EX2 R72, R60 ;  /* 0x0000003c00487308 */ /* 0x000ea20000000800 */
[----:B----4-:R-:W-:Y:S01]  /*33d0*/  @!P5 FMUL R40, R40, R40 ;  /* 0x000000282828d220 */ /* 0x010fe20000400000 */
[----:B------:R-:W-:Y:S02]  /*33e0*/  FSETP.GEU.AND P5, PT, R68, -126, PT ;  /* 0xc2fc00004400780b */ /* 0x000fe40003fae000 */
[----:B------:R-:W-:Y:S02]  /*33f0*/  FMNMX R15, R55, R52, !PT ;  /* 0x00000034370f7209 */ /* 0x000fe40007800000 */
[----:B------:R-:W-:-:S02]  /*3400*/  @!P3 FMUL R73, R73, 0.5 ;  /* 0x3f0000004949b820 */ /* 0x000fc40000400000 */
[----:B------:R-:W-:Y:S01]  /*3410*/  FMNMX R56, R58, R15, !PT ;  /* 0x0000000f3a387209 */ /* 0x000fe20007800000 */
[----:B-1----:R-:W-:Y:S01]  /*3420*/  @!P1 FMUL R45, R45, R45 ;  /* 0x0000002d2d2d9220 */ /* 0x002fe20000400000 */
[----:B------:R-:W-:Y:S01]  /*3430*/  FSETP.GEU.AND P1, PT, R76, -126, PT ;  /* 0xc2fc00004c00780b */ /* 0x000fe20003f2e000 */
[----:B------:R1:W3:Y:S01]  /*3440*/  MUFU.EX2 R80, R65 ;  /* 0x0000004100507308 */ /* 0x0002e20000000800 */
[----:B------:R-:W-:-:S03]  /*3450*/  FMNMX R15, R59, R56, !PT ;  /* 0x000000383b0f7209 */ /* 0x000fc60007800000 */
[----:B------:R-:W-:Y:S01]  /*3460*/  @!P5 FMUL R68, R68, 0.5 ;  /* 0x3f0000004444d820 */ /* 0x000fe20000400000 */
[----:B------:R-:W-:Y:S01]  /*3470*/  FMNMX R56, R62, R15, !PT ;  /* 0x0000000f3e387209 */ /* 0x000fe20007800000 */
[----:B--2---:R-:W-:Y:S01]  /*3480*/  @!P2 FMUL R72, R72, R72 ;  /* 0x000000484848a220 */ /* 0x004fe20000400000 */
[----:B------:R-:W-:Y:S01]  /*3490*/  FSETP.GEU.AND P2, PT, R53, -126, PT ;  /* 0xc2fc00003500780b */ /* 0x000fe20003f4e000 */
[----:B------:R2:W4:Y:S01]  /*34a0*/  MUFU.EX2 R88, R69 ;  /* 0x0000004500587308 */ /* 0x0005220000000800 */
[----:B------:R-:W-:Y:S01]  /*34b0*/  FMNMX R15, R63, R56, !PT ;  /* 0x000000383f0f7209 */ /* 0x000fe20007800000 */
[--C-:B-1----:R-:W-:Y:S01]  /*34c0*/  FFMA R65, R104, UR6, -R162.reuse ;  /* 0x0000000668417c23 */ /* 0x102fe200080008a2 */
[----:B------:R-:W-:Y:S01]  /*34d0*/  FFMA R104, R105, UR6, -R162 ;  /* 0x0000000669687c23 */ /* 0x000fe200080008a2 */
[----:B------:R-:W-:Y:S01]  /*34e0*/  @!P1 FMUL R76, R76, 0.5 ;  /* 0x3f0000004c4c9820 */ /* 0x000fe20000400000 */
[----:B------:R-:W-:-:S03]  /*34f0*/  FMNMX R56, R66, R15, !PT ;  /* 0x0000000f42387209 */ /* 0x000fc60007800000 */
[----:B------:R1:W5:Y:S01]  /*3500*/  MUFU.EX2 R89, R73 ;  /* 0x0000004900597308 */ /* 0x0003620000000800 */
[----:B------:R-:W-:Y:S01]  /*3510*/  FMNMX R15, R67, R56, !PT ;  /* 0x00000038430f7209 */ /* 0x000fe20007800000 */
[----:B---3--:R-:W-:Y:S01]  /*3520*/  @!P4 FMUL R80, R80, R80 ;  /* 0x000000505050c220 */ /* 0x008fe20000400000 */
[----:B------:R-:W-:Y:S01]  /*3530*/  FSETP.GEU.AND P4, PT, R77, -126, PT ;  /* 0xc2fc00004d00780b */ /* 0x000fe20003f8e000 */
[----:B------:R-:W-:Y:S01]  /*3540*/  @!P2 FMUL R53, R53, 0.5 ;  /* 0x3f0000003535a820 */ /* 0x000fe20000400000 */
[----:B------:R-:W-:Y:S01]  /*3550*/  FMNMX R56, R70, R15, !PT ;  /* 0x0000000f46387209 */ /* 0x000fe20007800000 */
[--C-:B--2---:R-:W-:Y:S01]  /*3560*/  FFMA R69, R112, UR6, -R162.reuse ;  /* 0x0000000670457c23 */ /* 0x104fe200080008a2 */
[--C-:B------:R-:W-:Y:S01]  /*3570*/  FFMA R112, R117, UR6, -R162.reuse ;  /* 0x0000000675707c23 */ /* 0x100fe200080008a2 */
[----:B------:R-:W2:Y:S01]  /*3580*/  MUFU.EX2 R49, R68 ;  /* 0x0000004400317308 */ /* 0x000ea20000000800 */
[----:B------:R-:W-:Y:S01]  /*3590*/  FMNMX R15, R71, R56, !PT ;  /* 0x00000038470f7209 */ /* 0x000fe20007800000 */
[----:B----4-:R-:W-:Y:S01]  /*35a0*/  @!P6 FMUL R88, R88, R88 ;  /* 0x000000585858e220 */ /* 0x010fe20000400000 */
[----:B------:R-:W-:Y:S01]  /*35b0*/  FSETP.GEU.AND P6, PT, R81, -126, PT ;  /* 0xc2fc00005100780b */ /* 0x000fe20003fce000 */
[--C-:B-1----:R-:W-:Y:S01]  /*35c0*/  FFMA R73, R120, UR6, -R162.reuse ;  /* 0x0000000678497c23 */ /* 0x102fe200080008a2 */
[----:B------:R-:W-:Y:S01]  /*35d0*/  FMNMX R60, R74, R15, !PT ;  /* 0x0000000f4a3c7209 */ /* 0x000fe20007800000 */
[--C-:B------:R-:W-:Y:S01]  /*35e0*/  FFMA R120, R125, UR6, -R162.reuse ;  /* 0x000000067d787c23 */ /* 0x100fe200080008a2 */
[--C-:B------:R-:W-:Y:S01]  /*35f0*/  FFMA R125, R129, UR6, -R162.reuse ;  /* 0x00000006817d7c23 */ /* 0x100fe200080008a2 */
[----:B------:R-:W1:Y:S01]  /*3600*/  MUFU.EX2 R52, R76 ;  /* 0x0000004c00347308 */ /* 0x000e620000000800 */
[----:B------:R-:W-:Y:S01]  /*3610*/  FMNMX R15, R75, R60, !PT ;  /* 0x0000003c4b0f7209 */ /* 0x000fe20007800000 */
[----:B-----5:R-:W-:Y:S01]  /*3620*/  @!P3 FMUL R89, R89, R89 ;  /* 0x000000595959b220 */ /* 0x020fe20000400000 */
[----:B------:R-:W-:Y:S01]  /*3630*/  FSETP.GEU.AND P3, PT, R97, -126, PT ;  /* 0xc2fc00006100780b */ /* 0x000fe20003f6e000 */
[----:B------:R-:W-:Y:S01]  /*3640*/  @!P4 FMUL R77, R77, 0.5 ;  /* 0x3f0000004d4dc820 */ /* 0x000fe20000400000 */
[----:B------:R-:W-:Y:S01]  /*3650*/  FMNMX R60, R78, R15, !PT ;  /* 0x0000000f4e3c7209 */ /* 0x000fe20007800000 */
[--C-:B------:R-:W-:Y:S01]  /*3660*/  FFMA R129, R133, UR6, -R162.reuse ;  /* 0x0000000685817c23 */ /* 0x100fe200080008a2 */
[--C-:B------:R-:W-:Y:S01]  /*3670*/  FFMA R133, R145, UR6, -R162.reuse ;  /* 0x0000000691857c23 */ /* 0x100fe200080008a2 */
[----:B------:R-:W3:Y:S01]  /*3680*/  MUFU.EX2 R48, R53 ;  /* 0x0000003500307308 */ /* 0x000ee20000000800 */
[----:B------:R-:W-:Y:S01]  /*3690*/  FMNMX R15, R79, R60, !PT ;  /* 0x0000003c4f0f7209 */ /* 0x000fe20007800000 */
[----:B--2---:R-:W-:Y:S01]  /*36a0*/  @!P5 FMUL R49, R49, R49 ;  /* 0x000000313131d220 */ /* 0x004fe20000400000 */
[----:B------:R-:W-:Y:S01]  /*36b0*/  FSETP.GEU.AND P5, PT, R19, -126, PT ;  /* 0xc2fc00001300780b */ /* 0x000fe20003fae000 */
[----:B------:R-:W-:Y:S01]  /*36c0*/  @!P6 FMUL R81, R81, 0.5 ;  /* 0x3f0000005151e820 */ /* 0x000fe20000400000 */
[----:B------:R-:W-:Y:S01]  /*36d0*/  FMNMX R60, R82, R15, !PT ;  /* 0x0000000f523c7209 */ /* 0x000fe20007800000 */
[----:B------:R-:W-:-:S02]  /*36e0*/  FFMA R117, R160, UR6, -R162 ;  /* 0x00000006a0757c23 */ /* 0x000fc400080008a2 */
[----:B------:R2:W4:Y:S01]  /*36f0*/  MUFU.EX2 R93, R77 ;  /* 0x0000004d005d7308 */ /* 0x0005220000000800 */
[----:B------:R-:W-:Y:S01]  /*3700*/  FMNMX R15, R83, R60, !PT ;  /* 0x0000003c530f7209 */ /* 0x000fe20007800000 */
[----:B-1----:R-:W-:Y:S01]  /*3710*/  @!P1 FMUL R52, R52, R52 ;  /* 0x0000003434349220 */ /* 0x002fe20000400000 */
[----:B------:R-:W-:Y:S01]  /*3720*/  FSETP.GEU.AND P1, PT, R57, -126, PT ;  /* 0xc2fc00003900780b */ /* 0x000fe20003f2e000 */
[----:B------:R-:W-:Y:S01]  /*3730*/  @!P3 FMUL R97, R97, 0.5 ;  /* 0x3f0000006161b820 */ /* 0x000fe20000400000 */
[----:B------:R-:W-:-:S03]  /*3740*/  FMNMX R60, R86, R15, !PT ;  /* 0x0000000f563c7209 */ /* 0x000fc60007800000 */
[----:B------:R-:W-:Y:S01]  /*3750*/  @!P5 FMUL R19, R19, 0.5 ;  /* 0x3f0000001313d820 */ /* 0x000fe20000400000 */
[----:B------:R-:W-:Y:S01]  /*3760*/  FMNMX R15, R87, R60, !PT ;  /* 0x0000003c570f7209 */ /* 0x000fe20007800000 */
[----:B---3--:R-:W-:Y:S01]  /*3770*/  @!P2 FMUL R48, R48, R48 ;  /* 0x000000303030a220 */ /* 0x008fe20000400000 */
[----:B------:R1:W3:Y:S01]  /*3780*/  MUFU.EX2 R92, R81 ;  /* 0x00000051005c7308 */ /* 0x0002e20000000800 */
[----:B------:R-:W-:Y:S01]  /*3790*/  FSETP.GEU.AND P2, PT, R84, -126, PT ;  /* 0xc2fc00005400780b */ /* 0x000fe20003f4e000 */
[--C-:B--2---:R-:W-:Y:S01]  /*37a0*/  FFMA R77, R124, UR6, -R162.reuse ;  /* 0x000000067c4d7c23 */ /* 0x104fe200080008a2 */
[----:B------:R-:W-:Y:S01]  /*37b0*/  FMNMX R60, R90, R15, !PT ;  /* 0x0000000f5a3c7209 */ /* 0x000fe20007800000 */
[--C-:B------:R-:W-:Y:S01]  /*37c0*/  FFMA R124, R137, UR6, -R162.reuse ;  /* 0x00000006897c7c23 */ /* 0x100fe200080008a2 */
[----:B------:R-:W-:Y:S01]  /*37d0*/  @!P1 FMUL R57, R57, 0.5 ;  /* 0x3f00000039399820 */ /* 0x000fe20000400000 */
[----:B----4-:R-:W-:Y:S01]  /*37e0*/  @!P4 FMUL R93, R93, R93 ;  /* 0x0000005d5d5dc220 */ /* 0x010fe20000400000 */
[----:B------:R-:W-:Y:S01]  /*37f0*/  FMNMX R15, R91, R60, !PT ;  /* 0x0000003c5b0f7209 */ /* 0x000fe20007800000 */
[----:B------:R-:W2:Y:S01]  /*3800*/  MUFU.EX2 R97, R97 ;  /* 0x0000006100617308 */ /* 0x000ea20000000800 */
[----:B------:R-:W-:Y:S01]  /*3810*/  FSETP.GEU.AND P4, PT, R96, -126, PT ;  /* 0xc2fc00006000780b */ /* 0x000fe20003f8e000 */
[--C-:B-1----:R-:W-:Y:S01]  /*3820*/  FFMA R81, R116, UR6, -R162.reuse ;  /* 0x0000000674517c23 */ /* 0x102fe200080008a2 */
[----:B------:R-:W-:Y:S01]  /*3830*/  FMNMX R60, R94, R15, !PT ;  /* 0x0000000f5e3c7209 */ /* 0x000fe20007800000 */
[--C-:B------:R-:W-:Y:S01]  /*3840*/  FFMA R116, R121, UR6, -R162.reuse ;  /* 0x0000000679747c23 */ /* 0x100fe200080008a2 */
[--C-:B------:R-:W-:Y:S01]  /*3850*/  FFMA R121, R136, UR6, -R162.reuse ;  /* 0x0000000688797c23 */ /* 0x100fe200080008a2 */
[----:B------:R-:W-:Y:S01]  /*3860*/  @!P2 FMUL R84, R84, 0.5 ;  /* 0x3f0000005454a820 */ /* 0x000fe20000400000 */
[----:B------:R-:W-:Y:S01]  /*3870*/  FMNMX R15, R95, R60, !PT ;  /* 0x0000003c5f0f7209 */ /* 0x000fe20007800000 */
[----:B------:R1:W4:Y:S01]  /*3880*/  MUFU.EX2 R53, R19 ;  /* 0x0000001300357308 */ /* 0x0003220000000800 */
[----:B---3--:R-:W-:Y:S01]  /*3890*/  @!P6 FMUL R92, R92, R92 ;  /* 0x0000005c5c5ce220 */ /* 0x008fe20000400000 */
[----:B------:R-:W-:Y:S01]  /*38a0*/  FSETP.GEU.AND P6, PT, R100, -126, PT ;  /* 0xc2fc00006400780b */ /* 0x000fe20003fce000 */
[----:B------:R-:W-:Y:S01]  /*38b0*/  FFMA R136, R149, UR6, -R162 ;  /* 0x0000000695887c23 */ /* 0x000fe200080008a2 */
[----:B------:R-:W-:-:S02]  /*38c0*/  FMNMX R64, R98, R15, !PT ;  /* 0x0000000f62407209 */ /* 0x000fc40007800000 */
[----:B------:R-:W-:Y:S02]  /*38d0*/  @!P4 FMUL R96, R96, 0.5 ;  /* 0x3f0000006060c820 */ /* 0x000fe40000400000 */
[----:B------:R-:W-:Y:S01]  /*38e0*/  FMNMX R15, R99, R64, !PT ;  /* 0x00000040630f7209 */ /* 0x000fe20007800000 */
[----:B------:R-:W3:Y:S01]  /*38f0*/  MUFU.EX2 R57, R57 ;  /* 0x0000003900397308 */ /* 0x000ee20000000800 */
[----:B--2---:R-:W-:Y:S01]  /*3900*/  @!P3 FMUL R97, R97, R97 ;  /* 0x000000616161b220 */ /* 0x004fe20000400000 */
[----:B------:R-:W-:Y:S01]  /*3910*/  FSETP.GEU.AND P3, PT, R158, -126, PT ;  /* 0xc2fc00009e00780b */ /* 0x000fe20003f6e000 */
[----:B-1----:R-:W-:Y:S01]  /*3920*/  FFMA R19, R101, UR6, -R162 ;  /* 0x0000000665137c23 */ /* 0x002fe200080008a2 */
[----:B------:R-:W-:Y:S02]  /*3930*/  FMNMX R64, R102, R15, !PT ;  /* 0x0000000f66407209 */ /* 0x000fe40007800000 */
[----:B------:R-:W-:Y:S02]  /*3940*/  @!P6 FMUL R100, R100, 0.5 ;  /* 0x3f0000006464e820 */ /* 0x000fe40000400000 */
[----:B------:R-:W-:Y:S01]  /*3950*/  FMNMX R15, R103, R64, !PT ;  /* 0x00000040670f7209 */ /* 0x000fe20007800000 */
[----:B------:R-:W1:Y:S01]  /*3960*/  MUFU.EX2 R56, R84 ;  /* 0x0000005400387308 */ /* 0x000e620000000800 */
[----:B----4-:R-:W-:Y:S01]  /*3970*/  @!P5 FMUL R53, R53, R53 ;  /* 0x000000353535d220 */ /* 0x010fe20000400000 */
[----:B------:R-:W-:-:S02]  /*3980*/  FSETP.GEU.AND P5, PT, R61, -126, PT ;  /* 0xc2fc00003d00780b */ /* 0x000fc40003fae000 */
[----:B------:R-:W-:Y:S02]  /*3990*/  FMNMX R68, R106, R15, !PT ;  /* 0x0000000f6a447209 */ /* 0x000fe40007800000 */
[----:B------:R-:W-:Y:S02]  /*39a0*/  @!P3 FMUL R158, R158, 0.5 ;  /* 0x3f0000009e9eb820 */ /* 0x000fe40000400000 */
[----:B------:R-:W-:Y:S01]  /*39b0*/  FMNMX R15, R107, R68, !PT ;  /* 0x000000446b0f7209 */ /* 0x000fe20007800000 */
[----:B---3--:R-:W-:Y:S01]  /*39c0*/  @!P1 FMUL R57, R57, R57 ;  /* 0x0000003939399220 */ /* 0x008fe20000400000 */
[----:B------:R-:W-:Y:S01]  /*39d0*/  FSETP.GEU.AND P1, PT, R159, -126, PT ;  /* 0xc2fc00009f00780b */ /* 0x000fe20003f2e000 */
[----:B------:R-:W2:Y:S01]  /*39e0*/  MUFU.EX2 R96, R96 ;  /* 0x0000006000607308 */ /* 0x000ea20000000800 */
[----:B------:R-:W-:-:S03]  /*39f0*/  FMNMX R68, R110, R15, !PT ;  /* 0x0000000f6e447209 */ /* 0x000fc60007800000 */
[----:B------:R-:W-:Y:S01]  /*3a00*/  @!P5 FMUL R61, R61, 0.5 ;  /* 0x3f0000003d3dd820 */ /* 0x000fe20000400000 */
[----:B------:R-:W-:Y:S01]  /*3a10*/  FMNMX R15, R111, R68, !PT ;  /* 0x000000446f0f7209 */ /* 0x000fe20007800000 */
[----:B-1----:R-:W-:Y:S01]  /*3a20*/  @!P2 FMUL R56, R56, R56 ;  /* 0x000000383838a220 */ /* 0x002fe20000400000 */
[----:B------:R-:W-:Y:S01]  /*3a30*/  FSETP.GEU.AND P2, PT, R157, -126, PT ;  /* 0xc2fc00009d00780b */ /* 0x000fe20003f4e000 */
[----:B------:R-:W1:Y:S01]  /*3a40*/  MUFU.EX2 R100, R100 ;  /* 0x0000006400647308 */ /* 0x000e620000000800 */
[----:B------:R-:W-:-:S03]  /*3a50*/  FMNMX R68, R114, R15, !PT ;  /* 0x0000000f72447209 */ /* 0x000fc60007800000 */
[----:B------:R-:W-:Y:S01]  /*3a60*/  @!P1 FMUL R159, R159, 0.5 ;  /* 0x3f0000009f9f9820 */ /* 0x000fe20000400000 */
[----:B------:R-:W-:-:S03]  /*3a70*/  FMNMX R15, R115, R68, !PT ;  /* 0x00000044730f7209 */ /* 0x000fc60007800000 */
[----:B------:R-:W3:Y:S01]  /*3a80*/  MUFU.EX2 R101, R158 ;  /* 0x0000009e00657308 */ /* 0x000ee20000000800 */
[----:B------:R-:W-:Y:S01]  /*3a90*/  FMNMX R68, R118, R15, !PT ;  /* 0x0000000f76447209 */ /* 0x000fe20007800000 */
[----:B--2---:R-:W-:Y:S01]  /*3aa0*/  @!P4 FMUL R96, R96, R96 ;  /* 0x000000606060c220 */ /* 0x004fe20000400000 */
[----:B------:R-:W-:Y:S01]  /*3ab0*/  FSETP.GEU.AND P4, PT, R19, -126, PT ;  /* 0xc2fc00001300780b */ /* 0x000fe20003f8e000 */
[----:B------:R-:W-:Y:S01]  /*3ac0*/  @!P2 FMUL R157, R157, 0.5 ;  /* 0x3f0000009d9da820 */ /* 0x000fe20000400000 */
[----:B------:R-:W-:-:S03]  /*3ad0*/  FMNMX R15, R119, R68, !PT ;  /* 0x00000044770f7209 */ /* 0x000fc60007800000 */
[----:B------:R-:W2:Y:S01]  /*3ae0*/  MUFU.EX2 R61, R61 ;  /* 0x0000003d003d7308 */ /* 0x000ea20000000800 */
[----:B------:R-:W-:Y:S01]  /*3af0*/  FMNMX R76, R122, R15, !PT ;  /* 0x0000000f7a4c7209 */ /* 0x000fe20007800000 */
[----:B-1----:R-:W-:Y:S01]  /*3b00*/  @!P6 FMUL R100, R100, R100 ;  /* 0x000000646464e220 */ /* 0x002fe20000400000 */
[----:B------:R-:W-:Y:S02]  /*3b10*/  FSETP.GEU.AND P6, PT, R104, -126, PT ;  /* 0xc2fc00006800780b */ /* 0x000fe40003fce000 */
[----:B------:R-:W-:-:S03]  /*3b20*/  FMNMX R15, R123, R76, !PT ;  /* 0x0000004c7b0f7209 */ /* 0x000fc60007800000 */
[----:B------:R-:W1:Y:S01]  /*3b30*/  MUFU.EX2 R64, R159 ;  /* 0x0000009f00407308 */ /* 0x000e620000000800 */
[----:B---3--:R-:W-:Y:S01]  /*3b40*/  @!P3 FMUL R101, R101, R101 ;  /* 0x000000656565b220 */ /* 0x008fe20000400000 */
[----:B------:R-:W-:Y:S01]  /*3b50*/  FSETP.GEU.AND P3, PT, R109, -126, PT ;  /* 0xc2fc00006d00780b */ /* 0x000fe20003f6e000 */
[----:B------:R-:W-:Y:S01]  /*3b60*/  @!P4 FMUL R19, R19, 0.5 ;  /* 0x3f0000001313c820 */ /* 0x000fe20000400000 */
[----:B------:R-:W-:-:S04]  /*3b70*/  FMNMX R76, R126, R15, !PT ;  /* 0x0000000f7e4c7209 */ /* 0x000fc80007800000 */
[----:B------:R-:W3:Y:S01]  /*3b80*/  MUFU.EX2 R60, R157 ;  /* 0x0000009d003c7308 */ /* 0x000ee20000000800 */
[----:B--2---:R-:W-:Y:S01]  /*3b90*/  @!P5 FMUL R61, R61, R61 ;  /* 0x0000003d3d3dd220 */ /* 0x004fe20000400000 */
[----:B------:R-:W-:Y:S01]  /*3ba0*/  FSETP.GEU.AND P5, PT, R65, -126, PT ;  /* 0xc2fc00004100780b */ /* 0x000fe20003fae000 */
[----:B------:R-:W-:Y:S01]  /*3bb0*/  @!P6 FMUL R104, R104, 0.5 ;  /* 0x3f0000006868e820 */ /* 0x000fe20000400000 */
[----:B------:R-:W-:-:S03]  /*3bc0*/  FMNMX R15, R127, R76, !PT ;  /* 0x0000004c7f0f7209 */ /* 0x000fc60007800000 */
[----:B------:R-:W-:Y:S01]  /*3bd0*/  @!P3 FMUL R109, R109, 0.5 ;  /* 0x3f0000006d6db820 */ /* 0x000fe20000400000 */
[----:B------:R-:W2:Y:S01]  /*3be0*/  MUFU.EX2 R105, R19 ;  /* 0x0000001300697308 */ /* 0x000ea20000000800 */
[----:B-1----:R-:W-:Y:S01]  /*3bf0*/  @!P1 FMUL R64, R64, R64 ;  /* 0x0000004040409220 */ /* 0x002fe20000400000 */
[----:B------:R-:W-:Y:S02]  /*3c00*/  FSETP.GEU.AND P1, PT, R69, -126, PT ;  /* 0xc2fc00004500780b */ /* 0x000fe40003f2e000 */
[----:B------:R-:W-:-:S03]  /*3c10*/  FMNMX R76, R130, R15, !PT ;  /* 0x0000000f824c7209 */ /* 0x000fc60007800000 */
[----:B------:R-:W-:Y:S01]  /*3c20*/  @!P5 FMUL R65, R65, 0.5 ;  /* 0x3f0000004141d820 */ /* 0x000fe20000400000 */
[----:B------:R-:W-:Y:S01]  /*3c30*/  FMNMX R15, R131, R76, !PT ;  /* 0x0000004c830f7209 */ /* 0x000fe20007800000 */
[----:B---3--:R-:W-:Y:S01]  /*3c40*/  @!P2 FMUL R60, R60, R60 ;  /* 0x0000003c3c3ca220 */ /* 0x008fe20000400000 */
[----:B------:R-:W-:Y:S01]  /*3c50*/  FSETP.GEU.AND P2, PT, R108, -126, PT ;  /* 0xc2fc00006c00780b */ /* 0x000fe20003f4e000 */
[----:B------:R-:W1:Y:S01]  /*3c60*/  MUFU.EX2 R104, R104 ;  /* 0x0000006800687308 */ /* 0x000e620000000800 */
[----:B------:R-:W-:-:S03]  /*3c70*/  FMNMX R76, R134, R15, !PT ;  /* 0x0000000f864c7209 */ /* 0x000fc60007800000 */
[----:B------:R-:W-:Y:S01]  /*3c80*/  @!P1 FMUL R69, R69, 0.5 ;  /* 0x3f00000045459820 */ /* 0x000fe20000400000 */
[----:B------:R-:W-:Y:S01]  /*3c90*/  FMNMX R15, R135, R76, !PT ;  /* 0x0000004c870f7209 */ /* 0x000fe20007800000 */
[----:B--2---:R-:W-:Y:S01]  /*3ca0*/  @!P4 FMUL R105, R105, R105 ;  /* 0x000000696969c220 */ /* 0x004fe20000400000 */
[----:B------:R-:W-:Y:S01]  /*3cb0*/  FSETP.GEU.AND P4, PT, R113, -126, PT ;  /* 0xc2fc00007100780b */ /* 0x000fe20003f8e000 */
[----:B------:R-:W2:Y:S01]  /*3cc0*/  MUFU.EX2 R109, R109 ;  /* 0x0000006d006d7308 */ /* 0x000ea20000000800 */
[----:B------:R-:W-:-:S03]  /*3cd0*/  FMNMX R76, R138, R15, !PT ;  /* 0x0000000f8a4c7209 */ /* 0x000fc60007800000 */
[----:B------:R-:W-:Y:S01]  /*3ce0*/  @!P2 FMUL R108, R108, 0.5 ;  /* 0x3f0000006c6ca820 */ /* 0x000fe20000400000 */
[----:B------:R-:W-:-:S03]  /*3cf0*/  FMNMX R15, R139, R76, !PT ;  /* 0x0000004c8b0f7209 */ /* 0x000fc60007800000 */
[----:B------:R-:W3:Y:S01]  /*3d00*/  MUFU.EX2 R65, R65 ;  /* 0x0000004100417308 */ /* 0x000ee20000000800 */
[----:B-1----:R-:W-:Y:S01]  /*3d10*/  @!P6 FMUL R104, R104, R104 ;  /* 0x000000686868e220 */ /* 0x002fe20000400000 */
[----:B------:R-:W-:Y:S02]  /*3d20*/  FMNMX R76, R142, R15, !PT ;  /* 0x0000000f8e4c7209 */ /* 0x000fe40007800000 */
[----:B------:R-:W-:Y:S01]  /*3d30*/  FSETP.GEU.AND P6, PT, R112, -126, PT ;  /* 0xc2fc00007000780b */ /* 0x000fe20003fce000 */
[----:B------:R-:W-:Y:S01]  /*3d40*/  @!P4 FMUL R113, R113, 0.5 ;  /* 0x3f0000007171c820 */ /* 0x000fe20000400000 */
[----:B------:R-:W-:Y:S02]  /*3d50*/  FMNMX R15, R143, R76, !PT ;  /* 0x0000004c8f0f7209 */ /* 0x000fe40007800000 */
[----:B------:R-:W1:Y:S01]  /*3d60*/  MUFU.EX2 R69, R69 ;  /* 0x0000004500457308 */ /* 0x000e620000000800 */
[----:B--2---:R-:W-:Y:S01]  /*3d70*/  @!P3 FMUL R109, R109, R109 ;  /* 0x0000006d6d6db220 */ /* 0x004fe20000400000 */
[----:B------:R-:W-:-:S02]  /*3d80*/  FSETP.GEU.AND P3, PT, R116, -126, PT ;  /* 0xc2fc00007400780b */ /* 0x000fc40003f6e000 */
[----:B------:R-:W-:-:S04]  /*3d90*/  FMNMX R76, R146, R15, !PT ;  /* 0x0000000f924c7209 */ /* 0x000fc80007800000 */
[----:B------:R-:W2:Y:S01]  /*3da0*/  MUFU.EX2 R68, R108 ;  /* 0x0000006c00447308 */ /* 0x000ea20000000800 */
[----:B---3--:R-:W-:Y:S01]  /*3db0*/  @!P5 FMUL R65, R65, R65 ;  /* 0x000000414141d220 */ /* 0x008fe20000400000 */
[----:B------:R-:W-:Y:S01]  /*3dc0*/  FSETP.GEU.AND P5, PT, R81, -126, PT ;  /* 0xc2fc00005100780b */ /* 0x000fe20003fae000 */
[----:B------:R-:W-:Y:S01]  /*3dd0*/  @!P6 FMUL R112, R112, 0.5 ;  /* 0x3f0000007070e820 */ /* 0x000fe20000400000 */
[----:B------:R-:W-:-:S03]  /*3de0*/  FMNMX R15, R147, R76, !PT ;  /* 0x0000004c930f7209 */ /* 0x000fc60007800000 */
[----:B------:R-:W-:Y:S01]  /*3df0*/  @!P3 FMUL R116, R116, 0.5 ;  /* 0x3f0000007474b820 */ /* 0x000fe20000400000 */
[----:B------:R3:W4:Y:S01]  /*3e00*/  MUFU.EX2 R108, R113 ;  /* 0x00000071006c7308 */ /* 0x0007220000000800 */
[----:B-1----:R-:W-:Y:S01]  /*3e10*/  @!P1 FMUL R69, R69, R69 ;  /* 0x0000004545459220 */ /* 0x002fe20000400000 */
[----:B------:R-:W-:Y:S02]  /*3e20*/  FSETP.GEU.AND P1, PT, R77, -126, PT ;  /* 0xc2fc00004d00780b */ /* 0x000fe40003f2e000 */
[----:B------:R-:W-:-:S03]  /*3e30*/  FMNMX R76, R150, R15, !PT ;  /* 0x0000000f964c7209 */ /* 0x000fc60007800000 */
[----:B------:R-:W-:Y:S01]  /*3e40*/  @!P5 FMUL R81, R81, 0.5 ;  /* 0x3f0000005151d820 */ /* 0x000fe20000400000 */
[----:B------:R-:W1:Y:S01]  /*3e50*/  MUFU.EX2 R112, R112 ;  /* 0x0000007000707308 */ /* 0x000e620000000800 */
[----:B--2---:R-:W-:Y:S01]  /*3e60*/  @!P2 FMUL R68, R68, R68 ;  /* 0x000000444444a220 */ /* 0x004fe20000400000 */
[----:B------:R-:W-:Y:S01]  /*3e70*/  FSETP.GEU.AND P2, PT, R73, -126, PT ;  /* 0xc2fc00004900780b */ /* 0x000fe20003f4e000 */
[----:B---3--:R-:W-:Y:S01]  /*3e80*/  FFMA R113, R148, UR6, -R162 ;  /* 0x0000000694717c23 */ /* 0x008fe200080008a2 */
[----:B------:R-:W-:-:S03]  /*3e90*/  FMNMX R15, R151, R76, !PT ;  /* 0x0000004c970f7209 */ /* 0x000fc60007800000 */
[----:B------:R-:W-:Y:S01]  /*3ea0*/  @!P1 FMUL R77, R77, 0.5 ;  /* 0x3f0000004d4d9820 */ /* 0x000fe20000400000 */
[----:B------:R-:W2:Y:S01]  /*3eb0*/  MUFU.EX2 R116, R116 ;  /* 0x0000007400747308 */ /* 0x000ea20000000800 */
[----:B----4-:R-:W-:Y:S01]  /*3ec0*/  @!P4 FMUL R108, R108, R108 ;  /* 0x0000006c6c6cc220 */ /* 0x010fe20000400000 */
[----:B------:R-:W-:Y:S01]  /*3ed0*/  FSETP.GEU.AND P4, PT, R120, -126, PT ;  /* 0xc2fc00007800780b */ /* 0x000fe20003f8e000 */
[----:B------:R-:W3:Y:S04]  /*3ee0*/  SHFL.BFLY PT, R84, R15, 0x1, 0x1f ;  /* 0x0c201f000f547f89 */ /* 0x000ee800000e0000 */
[----:B------:R-:W-:Y:S01]  /*3ef0*/  @!P2 FMUL R73, R73, 0.5 ;  /* 0x3f0000004949a820 */ /* 0x000fe20000400000 */
[----:B------:R-:W4:Y:S01]  /*3f00*/  MUFU.EX2 R81, R81 ;  /* 0x0000005100517308 */ /* 0x000f220000000800 */
[----:B-1----:R-:W-:Y:S01]  /*3f10*/  @!P6 FMUL R112, R112, R112 ;  /* 0x000000707070e220 */ /* 0x002fe20000400000 */
[----:B------:R-:W-:-:S05]  /*3f20*/  FSETP.GEU.AND P6, PT, R125, -126, PT ;  /* 0xc2fc00007d00780b */ /* 0x000fca0003fce000 */
[----:B------:R-:W-:Y:S01]  /*3f30*/  @!P4 FMUL R120, R120, 0.5 ;  /* 0x3f0000007878c820 */ /* 0x000fe20000400000 */
[----:B------:R-:W1:Y:S01]  /*3f40*/  MUFU.EX2 R77, R77 ;  /* 0x0000004d004d7308 */ /* 0x000e620000000800 */
[----:B--2---:R-:W-:Y:S01]  /*3f50*/  @!P3 FMUL R116, R116, R116 ;  /* 0x000000747474b220 */ /* 0x004fe20000400000 */
[----:B------:R-:W-:-:S05]  /*3f60*/  FSETP.GEU.AND P3, PT, R129, -126, PT ;  /* 0xc2fc00008100780b */ /* 0x000fca0003f6e000 */
[----:B------:R-:W-:Y:S01]  /*3f70*/  @!P6 FMUL R125, R125, 0.5 ;  /* 0x3f0000007d7de820 */ /* 0x000fe20000400000 */
[----:B------:R-:W2:Y:S01]  /*3f80*/  MUFU.EX2 R73, R73 ;  /* 0x0000004900497308 */ /* 0x000ea20000000800 */
[----:B----4-:R-:W-:Y:S01]  /*3f90*/  @!P5 FMUL R81, R81, R81 ;  /* 0x000000515151d220 */ /* 0x010fe20000400000 */
[----:B------:R-:W-:Y:S02]  /*3fa0*/  FSETP.GEU.AND P5, PT, R128, -126, PT ;  /* 0xc2fc00008000780b */ /* 0x000fe40003fae000 */
[----:B---3--:R-:W-:-:S03]  /*3fb0*/  FMNMX R84, R15, R84, !PT ;  /* 0x000000540f547209 */ /* 0x008fc60007800000 */
[----:B------:R-:W-:Y:S01]  /*3fc0*/  @!P3 FMUL R129, R129, 0.5 ;  /* 0x3f0000008181b820 */ /* 0x000fe20000400000 */
[----:B------:R-:W3:Y:S01]  /*3fd0*/  MUFU.EX2 R120, R120 ;  /* 0x0000007800787308 */ /* 0x000ee20000000800 */
[----:B-1----:R-:W-:Y:S01]  /*3fe0*/  @!P1 FMUL R77, R77, R77 ;  /* 0x0000004d4d4d9220 */ /* 0x002fe20000400000 */
[----:B------:R-:W-:Y:S01]  /*3ff0*/  FSETP.GEU.AND P1, PT, R121, -126, PT ;  /* 0xc2fc00007900780b */ /* 0x000fe20003f2e000 */
[----:B------:R-:W1:Y:S04]  /*4000*/  SHFL.BFLY PT, R19, R84, 0x2, 0x1f ;  /* 0x0c401f0054137f89 */ /* 0x000e6800000e0000 */
[----:B------:R-:W-:Y:S01]  /*4010*/  @!P5 FMUL R128, R128, 0.5 ;  /* 0x3f0000008080d820 */ /* 0x000fe20000400000 */
[----:B------:R-:W4:Y:S01]  /*4020*/  MUFU.EX2 R125, R125 ;  /* 0x0000007d007d7308 */ /* 0x000f220000000800 */
[----:B--2---:R-:W-:Y:S01]  /*4030*/  @!P2 FMUL R73, R73, R73 ;  /* 0x000000494949a220 */ /* 0x004fe20000400000 */
[----:B------:R-:W-:-:S05]  /*4040*/  FSETP.GEU.AND P2, PT, R132, -126, PT ;  /* 0xc2fc00008400780b */ /* 0x000fca0003f4e000 */
[----:B------:R-:W-:Y:S01]  /*4050*/  @!P1 FMUL R121, R121, 0.5 ;  /* 0x3f00000079799820 */ /* 0x000fe20000400000 */
[----:B------:R-:W2:Y:S01]  /*4060*/  MUFU.EX2 R129, R129 ;  /* 0x0000008100817308 */ /* 0x000ea20000000800 */
[----:B---3--:R-:W-:Y:S01]  /*4070*/  @!P4 FMUL R120, R120, R120 ;  /* 0x000000787878c220 */ /* 0x008fe20000400000 */
[----:B------:R-:W-:-:S05]  /*4080*/  FSETP.GEU.AND P4, PT, R124, -126, PT ;  /* 0xc2fc00007c00780b */ /* 0x000fca0003f8e000 */
[----:B------:R-:W-:Y:S01]  /*4090*/  @!P2 FMUL R132, R132, 0.5 ;  /* 0x3f0000008484a820 */ /* 0x000fe20000400000 */
[----:B------:R3:W5:Y:S01]  /*40a0*/  MUFU.EX2 R76, R128 ;  /* 0x00000080004c7308 */ /* 0x0007620000000800 */
[----:B----4-:R-:W-:Y:S01]  /*40b0*/  @!P6 FMUL R125, R125, R125 ;  /* 0x0000007d7d7de220 */ /* 0x010fe20000400000 */
[----:B-1----:R-:W-:-:S05]  /*40c0*/  FMNMX R19, R84, R19, !PT ;  /* 0x0000001354137209 */ /* 0x002fca0007800000 */
[----:B------:R-:W-:Y:S01]  /*40d0*/  @!P4 FMUL R124, R124, 0.5 ;  /* 0x3f0000007c7cc820 */ /* 0x000fe20000400000 */
[----:B------:R-:W1:Y:S01]  /*40e0*/  MUFU.EX2 R121, R121 ;  /* 0x0000007900797308 */ /* 0x000e620000000800 */
[----:B---3--:R-:W-:Y:S01]  /*40f0*/  FFMA R128, R141, UR6, -R162 ;  /* 0x000000068d807c23 */ /* 0x008fe200080008a2 */
[----:B--2---:R-:W-:Y:S01]  /*4100*/  @!P3 FMUL R129, R129, R129 ;  /* 0x000000818181b220 */ /* 0x004fe20000400000 */
[----:B------:R-:W-:-:S03]  /*4110*/  FSETP.GEU.AND P3, PT, R133, -126, PT ;  /* 0xc2fc00008500780b */ /* 0x000fc60003f6e000 */
[----:B------:R-:W-:Y:S02]  /*4120*/  FSETP.GEU.AND P6, PT, R128, -126, PT ;  /* 0xc2fc00008000780b */ /* 0x000fe40003fce000 */
[----:B------:R-:W2:Y:S01]  /*4130*/  MUFU.EX2 R132, R132 ;  /* 0x0000008400847308 */ /* 0x000ea20000000800 */
[----:B-----5:R-:W-:Y:S01]  /*4140*/  @!P5 FMUL R76, R76, R76 ;  /* 0x0000004c4c4cd220 */ /* 0x020fe20000400000 */
[----:B------:R-:W-:-:S06]  /*4150*/  FSETP.GEU.AND P5, PT, R117, -126, PT ;  /* 0xc2fc00007500780b */ /* 0x000fcc0003fae000 */
[----:B------:R-:W3:Y:S01]  /*4160*/  MUFU.EX2 R124, R124 ;  /* 0x0000007c007c7308 */ /* 0x000ee20000000800 */
[----:B-1----:R-:W-:Y:S01]  /*4170*/  @!P1 FMUL R121, R121, R121 ;  /* 0x0000007979799220 */ /* 0x002fe20000400000 */
[----:B------:R-:W-:Y:S01]  /*4180*/  FSETP.NEU.AND P1, PT, R19, -INF , PT ;  /* 0xff8000001300780b */ /* 0x000fe20003f2d000 */
[----:B------:R-:W-:Y:S01]  /*4190*/  @!P6 FMUL R128, R128, 0.5 ;  /* 0x3f0000008080e820 */ /* 0x000fe20000400000 */
[----:B------:R-:W-:Y:S01]  /*41a0*/  @!P3 FMUL R133, R133, 0.5 ;  /* 0x3f0000008585b820 */ /* 0x000fe20000400000 */
[----:B------:R-:W-:Y:S01]  /*41b0*/  FADD R152, R48, R121 ;  /* 0x0000007930987221 */ /* 0x000fe20000000000 */
[----:B------:R-:W-:Y:S01]  /*41c0*/  FSEL R15, R19, RZ, P1 ;  /* 0x000000ff130f7208 */ /* 0x000fe20000800000 */
[----:B------:R-:W-:Y:S01]  /*41d0*/  @!P5 FMUL R117, R117, 0.5 ;  /* 0x3f0000007575d820 */ /* 0x000fe20000400000 */
[----:B------:R-:W-:Y:S01]  /*41e0*/  FSETP.GEU.AND P1, PT, R113, -126, PT ;  /* 0xc2fc00007100780b */ /* 0x000fe20003f2e000 */
[----:B--2---:R-:W-:Y:S01]  /*41f0*/  @!P2 FMUL R132, R132, R132 ;  /* 0x000000848484a220 */ /* 0x004fe20000400000 */
[----:B------:R-:W-:Y:S01]  /*4200*/  FSETP.GEU.AND P2, PT, R144, -126, PT ;  /* 0xc2fc00009000780b */ /* 0x000fe20003f4e000 */
[----:B------:R-:W1:Y:S01]  /*4210*/  MUFU.EX2 R128, R128 ;  /* 0x0000008000807308 */ /* 0x000e620000000800 */
[----:B------:R-:W-:Y:S01]  /*4220*/  FMUL R15, R15, UR6 ;  /* 0x000000060f0f7c20 */ /* 0x000fe20008400000 */
[----:B------:R-:W-:-:S03]  /*4230*/  F2FP.F16.F32.PACK_AB R48, R89, R48 ;  /* 0x000000305930723e */ /* 0x000fc600000000ff */
[--C-:B------:R-:W-:Y:S01]  /*4240*/  FFMA R137, R31, UR6, -R15.reuse ;  /* 0x000000061f897c23 */ /* 0x100fe2000800080f */
[----:B---3--:R-:W-:Y:S01]  /*4250*/  @!P4 FMUL R124, R124, R124 ;  /* 0x0000007c7c7cc220 */ /* 0x008fe20000400000 */
[----:B------:R-:W-:Y:S01]  /*4260*/  FSETP.GEU.AND P4, PT, R136, -126, PT ;  /* 0xc2fc00008800780b */ /* 0x000fe20003f8e000 */
[----:B------:R-:W2:Y:S01]  /*4270*/  MUFU.EX2 R133, R133 ;  /* 0x0000008500857308 */ /* 0x000ea20000000800 */
[--C-:B------:R-:W-:Y:S01]  /*4280*/  FFMA R26, R26, UR6, -R15.reuse ;  /* 0x000000061a1a7c23 */ /* 0x100fe2000800080f */
[----:B------:R-:W-:Y:S01]  /*4290*/  @!P1 FMUL R113, R113, 0.5 ;  /* 0x3f00000071719820 */ /* 0x000fe20000400000 */
[--C-:B------:R-:W-:Y:S01]  /*42a0*/  FFMA R141, R34, UR6, -R15.reuse ;  /* 0x00000006228d7c23 */ /* 0x100fe2000800080f */
[----:B------:R-:W-:Y:S01]  /*42b0*/  @!P2 FMUL R144, R144, 0.5 ;  /* 0x3f0000009090a820 */ /* 0x000fe20000400000 */
[--C-:B------:R-:W-:Y:S01]  /*42c0*/  FFMA R30, R30, UR6, -R15.reuse ;  /* 0x000000061e1e7c23 */ /* 0x100fe2000800080f */
[--C-:B------:R-:W-:Y:S01]  /*42d0*/  FFMA R145, R38, UR6, -R15.reuse ;  /* 0x0000000626917c23 */ /* 0x100fe2000800080f */
[--C-:B------:R-:W-:Y:S01]  /*42e0*/  FFMA R91, R91, UR6, -R15.reuse ;  /* 0x000000065b5b7c23 */ /* 0x100fe2000800080f */
[----:B------:R-:W3:Y:S01]  /*42f0*/  MUFU.EX2 R117, R117 ;  /* 0x0000007500757308 */ /* 0x000ee20000000800 */
[----:B-1----:R-:W-:Y:S01]  /*4300*/  @!P6 FMUL R128, R128, R128 ;  /* 0x000000808080e220 */ /* 0x002fe20000400000 */
[--C-:B------:R-:W-:Y:S01]  /*4310*/  FFMA R95, R95, UR6, -R15.reuse ;  /* 0x000000065f5f7c23 */ /* 0x100fe2000800080f */
[--C-:B------:R-:W-:Y:S01]  /*4320*/  FFMA R99, R99, UR6, -R15.reuse ;  /* 0x0000000663637c23 */ /* 0x100fe2000800080f */
[----:B------:R-:W-:Y:S01]  /*4330*/  @!P4 FMUL R136, R136, 0.5 ;  /* 0x3f0000008888c820 */ /* 0x000fe20000400000 */
[--C-:B------:R-:W-:Y:S01]  /*4340*/  FFMA R103, R103, UR6, -R15.reuse ;  /* 0x0000000667677c23 */ /* 0x100fe2000800080f */
[--C-:B------:R-:W-:Y:S01]  /*4350*/  FFMA R107, R107, UR6, -R15.reuse ;  /* 0x000000066b6b7c23 */ /* 0x100fe2000800080f */
[--C-:B------:R-:W-:Y:S01]  /*4360*/  FFMA R111, R111, UR6, -R15.reuse ;  /* 0x000000066f6f7c23 */ /* 0x100fe2000800080f */
[----:B------:R1:W4:Y:S01]  /*4370*/  MUFU.EX2 R84, R144 ;  /* 0x0000009000547308 */ /* 0x0003220000000800 */
[----:B--2---:R-:W-:Y:S01]  /*4380*/  @!P3 FMUL R133, R133, R133 ;  /* 0x000000858585b220 */ /* 0x004fe20000400000 */
[----:B------:R-:W-:Y:S01]  /*4390*/  FSETP.GEU.AND P3, PT, R137, -126, PT ;  /* 0xc2fc00008900780b */ /* 0x000fe20003f6e000 */
[--C-:B------:R-:W-:Y:S01]  /*43a0*/  FFMA R115, R115, UR6, -R15.reuse ;  /* 0x0000000673737c23 */ /* 0x100fe2000800080f */
[--C-:B------:R-:W-:Y:S01]  /*43b0*/  FFMA R122, R122, UR6, -R15.reuse ;  /* 0x000000067a7a7c23 */ /* 0x100fe2000800080f */
[--C-:B------:R-:W-:Y:S01]  /*43c0*/  FFMA R148, R118, UR6, -R15.reuse ;  /* 0x0000000676947c23 */ /* 0x100fe2000800080f */
[--C-:B------:R-:W-:Y:S01]  /*43d0*/  FFMA R123, R123, UR6, -R15.reuse ;  /* 0x000000067b7b7c23 */ /* 0x100fe2000800080f */
[--C-:B------:R-:W-:Y:S01]  /*43e0*/  FFMA R126, R126, UR6, -R15.reuse ;  /* 0x000000067e7e7c23 */ /* 0x100fe2000800080f */
[----:B------:R-:W2:Y:S01]  /*43f0*/  MUFU.EX2 R113, R113 ;  /* 0x0000007100717308 */ /* 0x000ea20000000800 */
[--C-:B-1----:R-:W-:Y:S01]  /*4400*/  FFMA R144, R27, UR6, -R15.reuse ;  /* 0x000000061b907c23 */ /* 0x102fe2000800080f */
[----:B---3--:R-:W-:Y:S01]  /*4410*/  @!P5 FMUL R117, R117, R117 ;  /* 0x000000757575d220 */ /* 0x008fe20000400000 */
[----:B------:R-:W-:Y:S01]  /*4420*/  FSETP.GEU.AND P5, PT, R26, -126, PT ;  /* 0xc2fc00001a00780b */ /* 0x000fe20003fae000 */
[--C-:B------:R-:W-:Y:S01]  /*4430*/  FFMA R130, R130, UR6, -R15.reuse ;  /* 0x0000000682827c23 */ /* 0x100fe2000800080f */
[--C-:B------:R-:W-:Y:S01]  /*4440*/  FFMA R131, R131, UR6, -R15.reuse ;  /* 0x0000000683837c23 */ /* 0x100fe2000800080f */
[----:B------:R-:W-:Y:S01]  /*4450*/  FSETP.GEU.AND P6, PT, R144, -126, PT ;  /* 0xc2fc00009000780b */ /* 0x000fe20003fce000 */
[----:B------:R-:W-:Y:S01]  /*4460*/  @!P3 FMUL R137, R137, 0.5 ;  /* 0x3f0000008989b820 */ /* 0x000fe20000400000 */
[----:B------:R-:W1:Y:S01]  /*4470*/  MUFU.EX2 R136, R136 ;  /* 0x0000008800887308 */ /* 0x000e620000000800 */
[----:B----4-:R-:W-:Y:S01]  /*4480*/  @!P2 FMUL R84, R84, R84 ;  /* 0x000000545454a220 */ /* 0x010fe20000400000 */
[----:B------:R-:W-:Y:S01]  /*4490*/  FSETP.GEU.AND P2, PT, R30, -126, PT ;  /* 0xc2fc00001e00780b */ /* 0x000fe20003f4e000 */
[--C-:B------:R-:W-:Y:S01]  /*44a0*/  FFMA R138, R138, UR6, -R15.reuse ;  /* 0x000000068a8a7c23 */ /* 0x100fe2000800080f */
[--C-:B------:R-:W-:Y:S01]  /*44b0*/  FFMA R142, R142, UR6, -R15.reuse ;  /* 0x000000068e8e7c23 */ /* 0x100fe2000800080f */
[--C-:B------:R-:W-:Y:S01]  /*44c0*/  FFMA R146, R146, UR6, -R15.reuse ;  /* 0x0000000692927c23 */ /* 0x100fe2000800080f */
[----:B------:R-:W-:-:S02]  /*44d0*/  FFMA R150, R150, UR6, -R15 ;  /* 0x0000000696967c23 */ /* 0x000fc4000800080f */
[----:B------:R-:W-:Y:S01]  /*44e0*/  @!P5 FMUL R26, R26, 0.5 ;  /* 0x3f0000001a1ad820 */ /* 0x000fe20000400000 */
[----:B--2---:R-:W-:Y:S01]  /*44f0*/  @!P1 FMUL R113, R113, R113 ;  /* 0x0000007171719220 */ /* 0x004fe20000400000 */
[----:B------:R-:W-:Y:S01]  /*4500*/  FSETP.GEU.AND P1, PT, R141, -126, PT ;  /* 0xc2fc00008d00780b */ /* 0x000fe20003f2e000 */
[----:B------:R-:W-:Y:S01]  /*4510*/  @!P6 FMUL R144, R144, 0.5 ;  /* 0x3f0000009090e820 */ /* 0x000fe20000400000 */
[----:B------:R2:W3:Y:S03]  /*4520*/  MUFU.EX2 R34, R137 ;  /* 0x0000008900227308 */ /* 0x0004e60000000800 */
[----:B------:R-:W-:Y:S01]  /*4530*/  @!P2 FMUL R30, R30, 0.5 ;  /* 0x3f0000001e1ea820 */ /* 0x000fe20000400000 */
[----:B-1----:R-:W-:-:S04]  /*4540*/  @!P4 FMUL R136, R136, R136 ;  /* 0x000000888888c220 */ /* 0x002fc80000400000 */
[----:B------:R1:W4:Y:S01]  /*4550*/  MUFU.EX2 R27, R26 ;  /* 0x0000001a001b7308 */ /* 0x0003220000000800 */
[----:B--2---:R-:W-:Y:S02]  /*4560*/  FFMA R137, R42, UR6, -R15 ;  /* 0x000000062a897c23 */ /* 0x004fe4000800080f */
[----:B------:R-:W-:-:S05]  /*4570*/  @!P1 FMUL R141, R141, 0.5 ;  /* 0x3f0000008d8d9820 */ /* 0x000fca0000400000 */
[----:B------:R-:W2:Y:S01]  /*4580*/  MUFU.EX2 R144, R144 ;  /* 0x0000009000907308 */ /* 0x000ea20000000800 */
[----:B-1----:R-:W-:Y:S01]  /*4590*/  FFMA R26, R35, UR6, -R15 ;  /* 0x00000006231a7c23 */ /* 0x002fe2000800080f */
[----:B---3--:R-:W-:-:S04]  /*45a0*/  @!P3 FMUL R34, R34, R34 ;  /* 0x000000222222b220 */ /* 0x008fc80000400000 */
[----:B------:R-:W-:Y:S02]  /*45b0*/  FSETP.GEU.AND P4, PT, R26, -126, PT ;  /* 0xc2fc00001a00780b */ /* 0x000fe40003f8e000 */
[----:B------:R1:W3:Y:S01]  /*45c0*/  MUFU.EX2 R35, R141 ;  /* 0x0000008d00237308 */ /* 0x0002e20000000800 */
[----:B----4-:R-:W-:Y:S01]  /*45d0*/  @!P5 FMUL R27, R27, R27 ;  /* 0x0000001b1b1bd220 */ /* 0x010fe20000400000 */
[----:B------:R-:W-:-:S06]  /*45e0*/  FSETP.GEU.AND P5, PT, R145, -126, PT ;  /* 0xc2fc00009100780b */ /* 0x000fcc0003fae000 */
[----:B------:R4:W5:Y:S01]  /*45f0*/  MUFU.EX2 R31, R30 ;  /* 0x0000001e001f7308 */ /* 0x0009620000000800 */
[----:B-1----:R-:W-:Y:S01]  /*4600*/  FFMA R141, R43, UR6, -R15 ;  /* 0x000000062b8d7c23 */ /* 0x002fe2000800080f */
[----:B--2---:R-:W-:Y:S01]  /*4610*/  @!P6 FMUL R144, R144, R144 ;  /* 0x000000909090e220 */ /* 0x004fe20000400000 */
[----:B------:R-:W-:-:S03]  /*4620*/  @!P4 FMUL R26, R26, 0.5 ;  /* 0x3f0000001a1ac820 */ /* 0x000fc60000400000 */
[----:B------:R-:W-:Y:S01]  /*4630*/  FSETP.GEU.AND P3, PT, R141, -126, PT ;  /* 0xc2fc00008d00780b */ /* 0x000fe20003f6e000 */
[----:B------:R-:W-:Y:S01]  /*4640*/  @!P5 FMUL R145, R145, 0.5 ;  /* 0x3f0000009191d820 */ /* 0x000fe20000400000 */
[----:B------:R1:W2:Y:S01]  /*4650*/  MUFU.EX2 R38, R26 ;  /* 0x0000001a00267308 */ /* 0x0002a20000000800 */
[----:B----4-:R-:W-:Y:S01]  /*4660*/  FFMA R30, R39, UR6, -R15 ;  /* 0x00000006271e7c23 */ /* 0x010fe2000800080f */
[----:B---3--:R-:W-:-:S04]  /*4670*/  @!P1 FMUL R35, R35, R35 ;  /* 0x0000002323239220 */ /* 0x008fc80000400000 */
[----:B------:R-:W-:Y:S02]  /*4680*/  FSETP.GEU.AND P6, PT, R30, -126, PT ;  /* 0xc2fc00001e00780b */ /* 0x000fe40003fce000 */
[----:B------:R3:W4:Y:S01]  /*4690*/  MUFU.EX2 R39, R145 ;  /* 0x0000009100277308 */ /* 0x0007220000000800 */
[--C-:B-1----:R-:W-:Y:S01]  /*46a0*/  FFMA R26, R46, UR6, -R15.reuse ;  /* 0x000000062e1a7c23 */ /* 0x102fe2000800080f */
[----:B-----5:R-:W-:Y:S01]  /*46b0*/  @!P2 FMUL R31, R31, R31 ;  /* 0x0000001f1f1fa220 */ /* 0x020fe20000400000 */
[----:B------:R-:W-:Y:S01]  /*46c0*/  @!P3 FMUL R141, R141, 0.5 ;  /* 0x3f0000008d8db820 */ /* 0x000fe20000400000 */
[----:B------:R-:W-:Y:S02]  /*46d0*/  FSETP.GEU.AND P2, PT, R137, -126, PT ;  /* 0xc2fc00008900780b */ /* 0x000fe40003f4e000 */
[----:B------:R-:W-:Y:S02]  /*46e0*/  FSETP.GEU.AND P1, PT, R26, -126, PT ;  /* 0xc2fc00001a00780b */ /* 0x000fe40003f2e000 */
[----:B------:R1:W5:Y:S01]  /*46f0*/  MUFU.EX2 R46, R141 ;  /* 0x0000008d002e7308 */ /* 0x0003620000000800 */
[----:B---3--:R-:W-:Y:S01]  /*4700*/  FFMA R145, R47, UR6, -R15 ;  /* 0x000000062f917c23 */ /* 0x008fe2000800080f */
[----:B--2---:R-:W-:Y:S01]  /*4710*/  @!P4 FMUL R38, R38, R38 ;  /* 0x000000262626c220 */ /* 0x004fe20000400000 */
[----:B------:R-:W-:-:S03]  /*4720*/  @!P6 FMUL R30, R30, 0.5 ;  /* 0x3f0000001e1ee820 */ /* 0x000fc60000400000 */
[----:B------:R-:W-:Y:S02]  /*4730*/  FSETP.GEU.AND P4, PT, R145, -126, PT ;  /* 0xc2fc00009100780b */ /* 0x000fe40003f8e000 */
[----:B------:R2:W3:Y:S01]  /*4740*/  MUFU.EX2 R42, R30 ;  /* 0x0000001e002a7308 */ /* 0x0004e20000000800 */
[----:B------:R-:W-:Y:S01]  /*4750*/  @!P2 FMUL R137, R137, 0.5 ;  /* 0x3f0000008989a820 */ /* 0x000fe20000400000 */
[----:B----4-:R-:W-:Y:S01]  /*4760*/  @!P5 FMUL R39, R39, R39 ;  /* 0x000000272727d220 */ /* 0x010fe20000400000 */
[----:B------:R-:W-:Y:S01]  /*4770*/  @!P1 FMUL R26, R26, 0.5 ;  /* 0x3f0000001a1a9820 */ /* 0x000fe20000400000 */
[----:B-1----:R-:W-:-:S04]  /*4780*/  FFMA R141, R54, UR6, -R15 ;  /* 0x00000006368d7c23 */ /* 0x002fc8000800080f */
[----:B------:R1:W4:Y:S01]  /*4790*/  MUFU.EX2 R47, R26 ;  /* 0x0000001a002f7308 */ /* 0x0003220000000800 */
[----:B--2---:R-:W-:Y:S01]  /*47a0*/  FFMA R30, R50, UR6, -R15 ;  /* 0x00000006321e7c23 */ /* 0x004fe2000800080f */
[----:B-----5:R-:W-:Y:S01]  /*47b0*/  @!P3 FMUL R46, R46, R46 ;  /* 0x0000002e2e2eb220 */ /* 0x020fe20000400000 */
[----:B------:R-:W-:-:S03]  /*47c0*/  @!P4 FMUL R145, R145, 0.5 ;  /* 0x3f0000009191c820 */ /* 0x000fc60000400000 */
[----:B------:R-:W-:Y:S02]  /*47d0*/  FSETP.GEU.AND P5, PT, R30, -126, PT ;  /* 0xc2fc00001e00780b */ /* 0x000fe40003fae000 */
[----:B------:R2:W5:Y:S01]  /*47e0*/  MUFU.EX2 R43, R137 ;  /* 0x00000089002b7308 */ /* 0x0005620000000800 */
[----:B-1----:R-:W-:Y:S01]  /*47f0*/  FFMA R26, R55, UR6, -R15 ;  /* 0x00000006371a7c23 */ /* 0x002fe2000800080f */
[----:B---3--:R-:W-:-:S04]  /*4800*/  @!P6 FMUL R42, R42, R42 ;  /* 0x0000002a2a2ae220 */ /* 0x008fc80000400000 */
[----:B------:R-:W-:Y:S02]  /*4810*/  FSETP.GEU.AND P3, PT, R26, -126, PT ;  /* 0xc2fc00001a00780b */ /* 0x000fe40003f6e000 */
[----:B------:R1:W3:Y:S01]  /*4820*/  MUFU.EX2 R50, R145 ;  /* 0x0000009100327308 */ /* 0x0002e20000000800 */
[----:B--2---:R-:W-:Y:S01]  /*4830*/  FFMA R137, R51, UR6, -R15 ;  /* 0x0000000633897c23 */ /* 0x004fe2000800080f */
[----:B----4-:R-:W-:Y:S01]  /*4840*/  @!P1 FMUL R47, R47, R47 ;  /* 0x0000002f2f2f9220 */ /* 0x010fe20000400000 */
[----:B------:R-:W-:-:S03]  /*4850*/  @!P5 FMUL R30, R30, 0.5 ;  /* 0x3f0000001e1ed820 */ /* 0x000fc60000400000 */
        /* <DEDUP_REMOVED lines=8> */
[----:B--2---:R-:W-:Y:S01]  /*48e0*/  FFMA R30, R59, UR6, -R15 ;  /* 0x000000063b1e7c23 */ /* 0x004fe2000800080f */
[----:B---3--:R-:W-:Y:S01]  /*48f0*/  @!P4 FMUL R50, R50, R50 ;  /* 0x000000323232c220 */ /* 0x008fe20000400000 */
        /* <DEDUP_REMOVED lines=52> */
[----:B-----5:R-:W-:Y:S01]  /*4c40*/  @!P2 FMUL R67, R67, R67 ;  /* 0x000000434343a220 */ /* 0x020fe20000400000 */
[----:B------:R-:W-:Y:S01]  /*4c50*/  FSETP.GEU.AND P2, PT, R145, -126, PT ;  /* 0xc2fc00009100780b */ /* 0x000fe20003f4e000 */
[----:B------:R-:W-:Y:S01]  /*4c60*/  @!P3 FMUL R30, R30, 0.5 ;  /* 0x3f0000001e1eb820 */ /* 0x000fe20000400000 */
[----:B-1----:R-:W-:-:S04]  /*4c70*/  FFMA R137, R82, UR6, -R15 ;  /* 0x0000000652897c23 */ /* 0x002fc8000800080f */
[----:B------:R1:W5:Y:S01]  /*4c80*/  MUFU.EX2 R82, R30 ;  /* 0x0000001e00527308 */ /* 0x0003620000000800 */
[--C-:B--2---:R-:W-:Y:S01]  /*4c90*/  FFMA R141, R83, UR6, -R15.reuse ;  /* 0x00000006538d7c23 */ /* 0x104fe2000800080f */
[----:B---3--:R-:W-:Y:S01]  /*4ca0*/  @!P4 FMUL R74, R74, R74 ;  /* 0x0000004a4a4ac220 */ /* 0x008fe20000400000 */
[----:B------:R-:W-:Y:S01]  /*4cb0*/  @!P6 FMUL R26, R26, 0.5 ;  /* 0x3f0000001a1ae820 */ /* 0x000fe20000400000 */
[----:B------:R-:W-:Y:S02]  /*4cc0*/  FSETP.GEU.AND P1, PT, R137, -126, PT ;  /* 0xc2fc00008900780b */ /* 0x000fe40003f2e000 */
[----:B------:R-:W-:Y:S01]  /*4cd0*/  FSETP.GEU.AND P4, PT, R141, -126, PT ;  /* 0xc2fc00008d00780b */ /* 0x000fe20003f8e000 */
[----:B------:R-:W-:Y:S01]  /*4ce0*/  @!P2 FMUL R145, R145, 0.5 ;  /* 0x3f0000009191a820 */ /* 0x000fe20000400000 */
[----:B------:R2:W3:Y:S01]  /*4cf0*/  MUFU.EX2 R78, R26 ;  /* 0x0000001a004e7308 */ /* 0x0004e20000000800 */
[----:B----4-:R-:W-:Y:S01]  /*4d00*/  @!P5 FMUL R75, R75, R75 ;  /* 0x0000004b4b4bd220 */ /* 0x010fe20000400000 */
[----:B-1----:R-:W-:-:S06]  /*4d10*/  FFMA R30, R90, UR6, -R15 ;  /* 0x000000065a1e7c23 */ /* 0x002fcc000800080f */
[----:B------:R1:W4:Y:S01]  /*4d20*/  MUFU.EX2 R79, R145 ;  /* 0x00000091004f7308 */ /* 0x0003220000000800 */
[--C-:B--2---:R-:W-:Y:S01]  /*4d30*/  FFMA R26, R86, UR6, -R15.reuse ;  /* 0x00000006561a7c23 */ /* 0x104fe2000800080f */
[----:B-----5:R-:W-:Y:S01]  /*4d40*/  @!P3 FMUL R82, R82, R82 ;  /* 0x000000525252b220 */ /* 0x020fe20000400000 */
[----:B------:R-:W-:Y:S01]  /*4d50*/  FSETP.GEU.AND P3, PT, R91, -126, PT ;  /* 0xc2fc00005b00780b */ /* 0x000fe20003f6e000 */
[----:B------:R-:W-:Y:S01]  /*4d60*/  @!P4 FMUL R141, R141, 0.5 ;  /* 0x3f0000008d8dc820 */ /* 0x000fe20000400000 */
[----:B------:R-:W-:Y:S01]  /*4d70*/  @!P1 FMUL R137, R137, 0.5 ;  /* 0x3f00000089899820 */ /* 0x000fe20000400000 */
[----:B------:R-:W-:Y:S02]  /*4d80*/  FSETP.GEU.AND P5, PT, R26, -126, PT ;  /* 0xc2fc00001a00780b */ /* 0x000fe40003fae000 */
[----:B------:R2:W5:Y:S01]  /*4d90*/  MUFU.EX2 R86, R141 ;  /* 0x0000008d00567308 */ /* 0x0005620000000800 */
[----:B-1----:R-:W-:Y:S01]  /*4da0*/  FFMA R145, R87, UR6, -R15 ;  /* 0x0000000657917c23 */ /* 0x002fe2000800080f */
[----:B---3--:R-:W-:-:S04]  /*4db0*/  @!P6 FMUL R78, R78, R78 ;  /* 0x0000004e4e4ee220 */ /* 0x008fc80000400000 */
[----:B------:R-:W-:Y:S02]  /*4dc0*/  FSETP.GEU.AND P6, PT, R145, -126, PT ;  /* 0xc2fc00009100780b */ /* 0x000fe40003fce000 */
[----:B------:R-:W-:Y:S01]  /*4dd0*/  @!P3 FMUL R91, R91, 0.5 ;  /* 0x3f0000005b5bb820 */ /* 0x000fe20000400000 */
[----:B----4-:R-:W-:Y:S01]  /*4de0*/  @!P2 FMUL R79, R79, R79 ;  /* 0x0000004f4f4fa220 */ /* 0x010fe20000400000 */
[----:B------:R-:W-:Y:S01]  /*4df0*/  FSETP.GEU.AND P2, PT, R30, -126, PT ;  /* 0xc2fc00001e00780b */ /* 0x000fe20003f4e000 */
[----:B------:R-:W-:Y:S01]  /*4e00*/  @!P5 FMUL R26, R26, 0.5 ;  /* 0x3f0000001a1ad820 */ /* 0x000fe20000400000 */
[----:B------:R1:W3:Y:S01]  /*4e10*/  MUFU.EX2 R83, R137 ;  /* 0x0000008900537308 */ /* 0x0002e20000000800 */
[----:B--2---:R-:W-:Y:S01]  /*4e20*/  FFMA R141, R134, UR6, -R15 ;  /* 0x00000006868d7c23 */ /* 0x004fe2000800080f */
[----:B-----5:R-:W-:Y:S01]  /*4e30*/  @!P4 FMUL R86, R86, R86 ;  /* 0x000000565656c220 */ /* 0x020fe20000400000 */
[----:B------:R-:W-:-:S04]  /*4e40*/  FSETP.GEU.AND P4, PT, R95, -126, PT ;  /* 0xc2fc00005f00780b */ /* 0x000fc80003f8e000 */
[----:B------:R-:W-:Y:S01]  /*4e50*/  @!P6 FMUL R145, R145, 0.5 ;  /* 0x3f0000009191e820 */ /* 0x000fe20000400000 */
[----:B------:R-:W2:Y:S01]  /*4e60*/  MUFU.EX2 R91, R91 ;  /* 0x0000005b005b7308 */ /* 0x000ea20000000800 */
[----:B-1----:R-:W-:Y:S02]  /*4e70*/  FFMA R137, R94, UR6, -R15 ;  /* 0x000000065e897c23 */ /* 0x002fe4000800080f */
[----:B------:R-:W-:-:S05]  /*4e80*/  @!P2 FMUL R30, R30, 0.5 ;  /* 0x3f0000001e1ea820 */ /* 0x000fca0000400000 */
[----:B------:R1:W4:Y:S01]  /*4e90*/  MUFU.EX2 R90, R145 ;  /* 0x00000091005a7308 */ /* 0x0003220000000800 */
[----:B---3--:R-:W-:Y:S01]  /*4ea0*/  @!P1 FMUL R83, R83, R83 ;  /* 0x0000005353539220 */ /* 0x008fe20000400000 */
[----:B------:R-:W-:Y:S01]  /*4eb0*/  FSETP.GEU.AND P1, PT, R137, -126, PT ;  /* 0xc2fc00008900780b */ /* 0x000fe20003f2e000 */
[----:B------:R-:W-:-:S05]  /*4ec0*/  @!P4 FMUL R95, R95, 0.5 ;  /* 0x3f0000005f5fc820 */ /* 0x000fca0000400000 */
[----:B------:R3:W5:Y:S01]  /*4ed0*/  MUFU.EX2 R87, R26 ;  /* 0x0000001a00577308 */ /* 0x0007620000000800 */
[----:B--2---:R-:W-:Y:S01]  /*4ee0*/  @!P3 FMUL R91, R91, R91 ;  /* 0x0000005b5b5bb220 */ /* 0x004fe20000400000 */
[----:B------:R-:W-:Y:S01]  /*4ef0*/  FSETP.GEU.AND P3, PT, R103, -126, PT ;  /* 0xc2fc00006700780b */ /* 0x000fe20003f6e000 */
[----:B-1----:R-:W-:-:S04]  /*4f00*/  FADD R145, R41, R116 ;  /* 0x0000007429917221 */ /* 0x002fc80000000000 */
[----:B------:R-:W-:Y:S01]  /*4f10*/  @!P1 FMUL R137, R137, 0.5 ;  /* 0x3f00000089899820 */ /* 0x000fe20000400000 */
[----:B------:R1:W2:Y:S01]  /*4f20*/  MUFU.EX2 R94, R30 ;  /* 0x0000001e005e7308 */ /* 0x0002a20000000800 */
[----:B---3--:R-:W-:Y:S01]  /*4f30*/  FFMA R26, R98, UR6, -R15 ;  /* 0x00000006621a7c23 */ /* 0x008fe2000800080f */
[----:B----4-:R-:W-:Y:S01]  /*4f40*/  @!P6 FMUL R90, R90, R90 ;  /* 0x0000005a5a5ae220 */ /* 0x010fe20000400000 */
[----:B------:R-:W-:-:S04]  /*4f50*/  FSETP.GEU.AND P6, PT, R99, -126, PT ;  /* 0xc2fc00006300780b */ /* 0x000fc80003fce000 */
[----:B------:R-:W-:Y:S01]  /*4f60*/  @!P3 FMUL R103, R103, 0.5 ;  /* 0x3f0000006767b820 */ /* 0x000fe20000400000 */
[----:B------:R-:W3:Y:S01]  /*4f70*/  MUFU.EX2 R95, R95 ;  /* 0x0000005f005f7308 */ /* 0x000ee20000000800 */
[----:B-----5:R-:W-:Y:S01]  /*4f80*/  @!P5 FMUL R87, R87, R87 ;  /* 0x000000575757d220 */ /* 0x020fe20000400000 */
[----:B------:R-:W-:Y:S01]  /*4f90*/  FSETP.GEU.AND P5, PT, R26, -126, PT ;  /* 0xc2fc00001a00780b */ /* 0x000fe20003fae000 */
[----:B-1----:R-:W-:-:S05]  /*4fa0*/  FFMA R30, R102, UR6, -R15 ;  /* 0x00000006661e7c23 */ /* 0x002fca000800080f */
[----:B------:R-:W-:Y:S01]  /*4fb0*/  @!P6 FMUL R99, R99, 0.5 ;  /* 0x3f0000006363e820 */ /* 0x000fe20000400000 */
[----:B--2---:R-:W-:Y:S01]  /*4fc0*/  @!P2 FMUL R94, R94, R94 ;  /* 0x0000005e5e5ea220 */ /* 0x004fe20000400000 */
[----:B------:R-:W-:Y:S01]  /*4fd0*/  FSETP.GEU.AND P2, PT, R30, -126, PT ;  /* 0xc2fc00001e00780b */ /* 0x000fe20003f4e000 */
[----:B------:R-:W1:Y:S04]  /*4fe0*/  MUFU.EX2 R103, R103 ;  /* 0x0000006700677308 */ /* 0x000e680000000800 */
[----:B------:R-:W-:Y:S01]  /*4ff0*/  @!P5 FMUL R26, R26, 0.5 ;  /* 0x3f0000001a1ad820 */ /* 0x000fe20000400000 */
[----:B---3--:R-:W-:Y:S01]  /*5000*/  @!P4 FMUL R95, R95, R95 ;  /* 0x0000005f5f5fc220 */ /* 0x008fe20000400000 */
[----:B------:R-:W-:Y:S02]  /*5010*/  FSETP.GEU.AND P4, PT, R107, -126, PT ;  /* 0xc2fc00006b00780b */ /* 0x000fe40003f8e000 */
[----:B------:R2:W3:Y:S04]  /*5020*/  MUFU.EX2 R102, R26 ;  /* 0x0000001a00667308 */ /* 0x0004e80000000800 */
[----:B------:R-:W-:-:S04]  /*5030*/  @!P2 FMUL R30, R30, 0.5 ;  /* 0x3f0000001e1ea820 */ /* 0x000fc80000400000 */
[----:B------:R-:W4:Y:S01]  /*5040*/  MUFU.EX2 R99, R99 ;  /* 0x0000006300637308 */ /* 0x000f220000000800 */
[----:B--2---:R-:W-:Y:S01]  /*5050*/  FFMA R26, R110, UR6, -R15 ;  /* 0x000000066e1a7c23 */ /* 0x004fe2000800080f */
[----:B-1----:R-:W-:Y:S01]  /*5060*/  @!P3 FMUL R103, R103, R103 ;  /* 0x000000676767b220 */ /* 0x002fe20000400000 */
[----:B------:R-:W-:Y:S01]  /*5070*/  FSETP.GEU.AND P3, PT, R115, -126, PT ;  /* 0xc2fc00007300780b */ /* 0x000fe20003f6e000 */
[----:B------:R-:W-:-:S04]  /*5080*/  @!P4 FMUL R107, R107, 0.5 ;  /* 0x3f0000006b6bc820 */ /* 0x000fc80000400000 */
[----:B------:R1:W2:Y:S01]  /*5090*/  MUFU.EX2 R98, R137 ;  /* 0x0000008900627308 */ /* 0x0002a20000000800 */
[----:B---3--:R-:W-:Y:S01]  /*50a0*/  @!P5 FMUL R102, R102, R102 ;  /* 0x000000666666d220 */ /* 0x008fe20000400000 */
[----:B------:R-:W-:-:S06]  /*50b0*/  FSETP.GEU.AND P5, PT, R26, -126, PT ;  /* 0xc2fc00001a00780b */ /* 0x000fcc0003fae000 */
[----:B------:R-:W3:Y:S01]  /*50c0*/  MUFU.EX2 R107, R107 ;  /* 0x0000006b006b7308 */ /* 0x000ee20000000800 */
[----:B-1----:R-:W-:Y:S01]  /*50d0*/  FFMA R137, R106, UR6, -R15 ;  /* 0x000000066a897c23 */ /* 0x002fe2000800080f */
[----:B----4-:R-:W-:Y:S01]  /*50e0*/  @!P6 FMUL R99, R99, R99 ;  /* 0x000000636363e220 */ /* 0x010fe20000400000 */
[----:B------:R-:W-:Y:S01]  /*50f0*/  FSETP.GEU.AND P6, PT, R111, -126, PT ;  /* 0xc2fc00006f00780b */ /* 0x000fe20003fce000 */
[----:B------:R-:W-:-:S03]  /*5100*/  @!P3 FMUL R115, R115, 0.5 ;  /* 0x3f0000007373b820 */ /* 0x000fc60000400000 */
[----:B------:R-:W-:Y:S01]  /*5110*/  @!P5 FMUL R26, R26, 0.5 ;  /* 0x3f0000001a1ad820 */ /* 0x000fe20000400000 */
[----:B------:R1:W4:Y:S01]  /*5120*/  MUFU.EX2 R106, R30 ;  /* 0x0000001e006a7308 */ /* 0x0003220000000800 */
[----:B--2---:R-:W-:Y:S01]  /*5130*/  @!P1 FMUL R98, R98, R98 ;  /* 0x0000006262629220 */ /* 0x004fe20000400000 */
[----:B------:R-:W-:-:S06]  /*5140*/  FSETP.GEU.AND P1, PT, R137, -126, PT ;  /* 0xc2fc00008900780b */ /* 0x000fcc0003f2e000 */
[----:B------:R-:W-:Y:S01]  /*5150*/  @!P6 FMUL R111, R111, 0.5 ;  /* 0x3f0000006f6fe820 */ /* 0x000fe20000400000 */
[----:B-1----:R-:W-:Y:S01]  /*5160*/  FFMA R30, R114, UR6, -R15 ;  /* 0x00000006721e7c23 */ /* 0x002fe2000800080f */
[----:B------:R-:W1:Y:S01]  /*5170*/  MUFU.EX2 R115, R115 ;  /* 0x0000007300737308 */ /* 0x000e620000000800 */
[----:B---3--:R-:W-:Y:S01]  /*5180*/  @!P4 FMUL R107, R107, R107 ;  /* 0x0000006b6b6bc220 */ /* 0x008fe20000400000 */
[----:B------:R-:W-:-:S03]  /*5190*/  FSETP.GEU.AND P4, PT, R122, -126, PT ;  /* 0xc2fc00007a00780b */ /* 0x000fc60003f8e000 */
[----:B------:R-:W-:Y:S01]  /*51a0*/  @!P1 FMUL R137, R137, 0.5 ;  /* 0x3f00000089899820 */ /* 0x000fe20000400000 */
[----:B----4-:R-:W-:Y:S01]  /*51b0*/  @!P2 FMUL R106, R106, R106 ;  /* 0x0000006a6a6aa220 */ /* 0x010fe20000400000 */
[----:B------:R-:W-:Y:S01]  /*51c0*/  FSETP.GEU.AND P2, PT, R30, -126, PT ;  /* 0xc2fc00001e00780b */ /* 0x000fe20003f4e000 */
[----:B------:R2:W3:Y:S07]  /*51d0*/  MUFU.EX2 R114, R26 ;  /* 0x0000001a00727308 */ /* 0x0004ee0000000800 */
[----:B------:R-:W-:Y:S01]  /*51e0*/  @!P4 FMUL R122, R122, 0.5 ;  /* 0x3f0000007a7ac820 */ /* 0x000fe20000400000 */
[----:B------:R-:W4:Y:S01]  /*51f0*/  MUFU.EX2 R111, R111 ;  /* 0x0000006f006f7308 */ /* 0x000f220000000800 */
[----:B-1----:R-:W-:Y:S01]  /*5200*/  @!P3 FMUL R115, R115, R115 ;  /* 0x000000737373b220 */ /* 0x002fe20000400000 */
[----:B--2---:R-:W-:-:S02]  /*5210*/  FFMA R26, R119, UR6, -R15 ;  /* 0x00000006771a7c23 */ /* 0x004fc4000800080f */
[----:B------:R-:W-:-:S04]  /*5220*/  @!P2 FMUL R30, R30, 0.5 ;  /* 0x3f0000001e1ea820 */ /* 0x000fc80000400000 */
[----:B------:R1:W2:Y:S01]  /*5230*/  MUFU.EX2 R118, R30 ;  /* 0x0000001e00767308 */ /* 0x0002a20000000800 */
[----:B---3--:R-:W-:Y:S01]  /*5240*/  @!P5 FMUL R114, R114, R114 ;  /* 0x000000727272d220 */ /* 0x008fe20000400000 */
[----:B------:R-:W-:-:S06]  /*5250*/  FSETP.GEU.AND P5, PT, R123, -126, PT ;  /* 0xc2fc00007b00780b */ /* 0x000fcc0003fae000 */
[----:B------:R-:W3:Y:S01]  /*5260*/  MUFU.EX2 R122, R122 ;  /* 0x0000007a007a7308 */ /* 0x000ee20000000800 */
[----:B-1----:R-:W-:Y:S01]  /*5270*/  FFMA R30, R127, UR6, -R15 ;  /* 0x000000067f1e7c23 */ /* 0x002fe2000800080f */
[----:B----4-:R-:W-:Y:S01]  /*5280*/  @!P6 FMUL R111, R111, R111 ;  /* 0x0000006f6f6fe220 */ /* 0x010fe20000400000 */
[----:B------:R-:W-:-:S03]  /*5290*/  FSETP.GEU.AND P6, PT, R126, -126, PT ;  /* 0xc2fc00007e00780b */ /* 0x000fc60003fce000 */
[----:B------:R-:W-:Y:S01]  /*52a0*/  FSETP.GEU.AND P3, PT, R30, -126, PT ;  /* 0xc2fc00001e00780b */ /* 0x000fe20003f6e000 */
[----:B------:R-:W-:Y:S01]  /*52b0*/  @!P5 FMUL R123, R123, 0.5 ;  /* 0x3f0000007b7bd820 */ /* 0x000fe20000400000 */
[----:B------:R1:W4:Y:S01]  /*52c0*/  MUFU.EX2 R110, R137 ;  /* 0x00000089006e7308 */ /* 0x0003220000000800 */
[----:B--2---:R-:W-:Y:S01]  /*52d0*/  @!P2 FMUL R118, R118, R118 ;  /* 0x000000767676a220 */ /* 0x004fe20000400000 */
[----:B------:R-:W-:-:S06]  /*52e0*/  FSETP.GEU.AND P2, PT, R26, -126, PT ;  /* 0xc2fc00001a00780b */ /* 0x000fcc0003f4e000 */
[----:B------:R-:W-:Y:S01]  /*52f0*/  @!P6 FMUL R126, R126, 0.5 ;  /* 0x3f0000007e7ee820 */ /* 0x000fe20000400000 */
[----:B------:R-:W2:Y:S01]  /*5300*/  MUFU.EX2 R119, R123 ;  /* 0x0000007b00777308 */ /* 0x000ea20000000800 */
[----:B---3--:R-:W-:Y:S01]  /*5310*/  @!P4 FMUL R122, R122, R122 ;  /* 0x0000007a7a7ac220 */ /* 0x008fe20000400000 */
[----:B------:R-:W-:Y:S01]  /*5320*/  @!P3 FMUL R30, R30, 0.5 ;  /* 0x3f0000001e1eb820 */ /* 0x000fe20000400000 */
[----:B------:R-:W-:Y:S01]  /*5330*/  FSETP.GEU.AND P4, PT, R130, -126, PT ;  /* 0xc2fc00008200780b */ /* 0x000fe20003f8e000 */
[----:B-1----:R-:W-:Y:S01]  /*5340*/  FFMA R137, R143, UR6, -R15 ;  /* 0x000000068f897c23 */ /* 0x002fe2000800080f */
[----:B------:R-:W-:Y:S01]  /*5350*/  FADD R143, R40, R73 ;  /* 0x00000049288f7221 */ /* 0x000fe20000000000 */
[----:B------:R-:W-:Y:S01]  /*5360*/  @!P2 FMUL R26, R26, 0.5 ;  /* 0x3f0000001a1aa820 */ /* 0x000fe20000400000 */
[----:B------:R-:W-:Y:S01]  /*5370*/  F2FP.F16.F32.PACK_AB R40, R41, R40 ;  /* 0x000000282928723e */ /* 0x000fe200000000ff */
[----:B------:R1:W3:Y:S01]  /*5380*/  MUFU.EX2 R123, R30 ;  /* 0x0000001e007b7308 */ /* 0x0002e20000000800 */
[----:B----4-:R-:W-:Y:S01]  /*5390*/  @!P1 FMUL R110, R110, R110 ;  /* 0x0000006e6e6e9220 */ /* 0x010fe20000400000 */
[----:B------:R-:W-:-:S02]  /*53a0*/  FSETP.GEU.AND P1, PT, R148, -126, PT ;  /* 0xc2fc00009400780b */ /* 0x000fc40003f2e000 */
[----:B------:R-:W-:-:S04]  /*53b0*/  F2FP.F16.F32.PACK_AB R41, R62, R59 ;  /* 0x0000003b3e29723e */ /* 0x000fc800000000ff */
[----:B------:R-:W4:Y:S01]  /*53c0*/  MUFU.EX2 R126, R126 ;  /* 0x0000007e007e7308 */ /* 0x000f220000000800 */
[----:B--2---:R-:W-:Y:S01]  /*53d0*/  @!P5 FMUL R119, R119, R119 ;  /* 0x000000777777d220 */ /* 0x004fe20000400000 */
[----:B------:R-:W-:Y:S01]  /*53e0*/  FSETP.GEU.AND P5, PT, R131, -126, PT ;  /* 0xc2fc00008300780b */ /* 0x000fe20003fae000 */
[----:B------:R-:W-:Y:S01]  /*53f0*/  @!P4 FMUL R130, R130, 0.5 ;  /* 0x3f0000008282c820 */ /* 0x000fe20000400000 */
[----:B-1----:R-:W-:Y:S01]  /*5400*/  FADD R30, R24, R57 ;  /* 0x00000039181e7221 */ /* 0x002fe20000000000 */
[----:B------:R-:W-:Y:S02]  /*5410*/  F2FP.F16.F32.PACK_AB R24, R13, R24 ;  /* 0x000000180d18723e */ /* 0x000fe400000000ff */
[----:B------:R-:W-:Y:S01]  /*5420*/  @!P1 FMUL R148, R148, 0.5 ;  /* 0x3f00000094949820 */ /* 0x000fe20000400000 */
[----:B------:R1:W-:Y:S01]  /*5430*/  MUFU.EX2 R127, R26 ;  /* 0x0000001a007f7308 */ /* 0x0003e20000000800 */
[----:B---3--:R-:W-:Y:S01]  /*5440*/  @!P3 FMUL R123, R123, R123 ;  /* 0x0000007b7b7bb220 */ /* 0x008fe20000400000 */
[----:B------:R-:W-:Y:S01]  /*5450*/  FADD R149, R30, R143 ;  /* 0x0000008f1e957221 */ /* 0x000fe20000000000 */
[----:B------:R-:W-:Y:S01]  /*5460*/  FADD R143, R32, R65 ;  /* 0x00000041208f7221 */ /* 0x000fe20000000000 */
[----:B------:R-:W-:Y:S01]  /*5470*/  FADD R30, R13, R96 ;  /* 0x000000600d1e7221 */ /* 0x000fe20000000000 */
[----:B------:R-:W-:-:S02]  /*5480*/  F2FP.F16.F32.PACK_AB R32, R23, R32 ;  /* 0x000000201720723e */ /* 0x000fc400000000ff */
[----:B------:R-:W-:Y:S01]  /*5490*/  @!P5 FMUL R131, R131, 0.5 ;  /* 0x3f0000008383d820 */ /* 0x000fe20000400000 */
[----:B------:R-:W2:Y:S01]  /*54a0*/  MUFU.EX2 R130, R130 ;  /* 0x0000008200827308 */ /* 0x000ea20000000800 */
[--C-:B-1----:R-:W-:Y:S01]  /*54b0*/  FFMA R26, R135, UR6, -R15.reuse ;  /* 0x00000006871a7c23 */ /* 0x102fe2000800080f */
[--C-:B------:R-:W-:Y:S01]  /*54c0*/  FFMA R135, R139, UR6, -R15.reuse ;  /* 0x000000068b877c23 */ /* 0x100fe2000800080f */
[----:B----4-:R-:W-:Y:S01]  /*54d0*/  @!P6 FMUL R126, R126, R126 ;  /* 0x0000007e7e7ee220 */ /* 0x010fe20000400000 */
[----:B------:R-:W-:Y:S01]  /*54e0*/  FSETP.GEU.AND P6, PT, R138, -126, PT ;  /* 0xc2fc00008a00780b */ /* 0x000fe20003fce000 */
[--C-:B------:R-:W-:Y:S01]  /*54f0*/  FFMA R139, R147, UR6, -R15.reuse ;  /* 0x00000006938b7c23 */ /* 0x100fe2000800080f */
[----:B------:R-:W-:Y:S01]  /*5500*/  FADD R147, R89, R124 ;  /* 0x0000007c59937221 */ /* 0x000fe20000000000 */
[----:B------:R-:W-:Y:S01]  /*5510*/  FSETP.GEU.AND P3, PT, R135, -126, PT ;  /* 0xc2fc00008700780b */ /* 0x000fe20003f6e000 */
[----:B------:R-:W1:Y:S01]  /*5520*/  MUFU.EX2 R131, R131 ;  /* 0x0000008300837308 */ /* 0x000e620000000800 */
[----:B------:R-:W-:Y:S01]  /*5530*/  FFMA R15, R151, UR6, -R15 ;  /* 0x00000006970f7c23 */ /* 0x000fe2000800080f */
[----:B------:R-:W-:Y:S01]  /*5540*/  FADD R158, R143, R152 ;  /* 0x000000988f9e7221 */ /* 0x000fe20000000000 */
[----:B------:R-:W-:Y:S01]  /*5550*/  FADD R151, R30, R145 ;  /* 0x000000911e977221 */ /* 0x000fe20000000000 */
[----:B------:R-:W-:Y:S01]  /*5560*/  FADD R30, R22, R61 ;  /* 0x0000003d161e7221 */ /* 0x000fe20000000000 */
[----:B------:R-:W-:Y:S01]  /*5570*/  FADD R145, R72, R77 ;  /* 0x0000004d48917221 */ /* 0x000fe20000000000 */
[----:B------:R-:W-:Y:S01]  /*5580*/  FADD R143, R21, R68 ;  /* 0x00000044158f7221 */ /* 0x000fe20000000000 */
[----:B------:R-:W-:Y:S01]  /*5590*/  FADD R152, R52, R117 ;  /* 0x0000007534987221 */ /* 0x000fe20000000000 */
[----:B------:R-:W-:Y:S01]  /*55a0*/  MUFU.EX2 R148, R148 ;  /* 0x0000009400947308 */ /* 0x000fe20000000800 */
[----:B------:R-:W-:Y:S01]  /*55b0*/  @!P6 FMUL R138, R138, 0.5 ;  /* 0x3f0000008a8ae820 */ /* 0x000fe20000400000 */
[----:B--2---:R-:W-:Y:S01]  /*55c0*/  @!P4 FMUL R130, R130, R130 ;  /* 0x000000828282c220 */ /* 0x004fe20000400000 */
[----:B------:R-:W-:Y:S01]  /*55d0*/  FSETP.GEU.AND P4, PT, R142, -126, PT ;  /* 0xc2fc00008e00780b */ /* 0x000fe20003f8e000 */
[----:B------:R-:W-:Y:S01]  /*55e0*/  @!P3 FMUL R135, R135, 0.5 ;  /* 0x3f0000008787b820 */ /* 0x000fe20000400000 */
[----:B------:R-:W-:Y:S01]  /*55f0*/  FADD R153, R30, R145 ;  /* 0x000000911e997221 */ /* 0x000fe20000000000 */
[----:B------:R-:W-:Y:S01]  /*5600*/  FADD R162, R143, R152 ;  /* 0x000000988fa27221 */ /* 0x000fe20000000000 */
[----:B------:R-:W-:Y:S01]  /*5610*/  FADD R30, R25, R100 ;  /* 0x00000064191e7221 */ /* 0x000fe20000000000 */
[----:B------:R2:W3:Y:S01]  /*5620*/  MUFU.EX2 R134, R138 ;  /* 0x0000008a00867308 */ /* 0x0004e20000000800 */
[----:B-1----:R-:W-:Y:S01]  /*5630*/  @!P5 FMUL R131, R131, R131 ;  /* 0x000000838383d220 */ /* 0x002fe20000400000 */
[----:B------:R-:W-:Y:S01]  /*5640*/  FSETP.GEU.AND P5, PT, R137, -126, PT ;  /* 0xc2fc00008900780b */ /* 0x000fe20003fae000 */
[----:B------:R-:W-:Y:S01]  /*5650*/  FADD R145, R85, R120 ;  /* 0x0000007855917221 */ /* 0x000fe20000000000 */
[----:B------:R-:W-:Y:S01]  /*5660*/  FADD R143, R44, R109 ;  /* 0x0000006d2c8f7221 */ /* 0x000fe20000000000 */
[----:B------:R-:W-:Y:S01]  /*5670*/  FADD R152, R93, R128 ;  /* 0x000000805d987221 */ /* 0x000fe20000000000 */
[----:B------:R-:W-:Y:S01]  /*5680*/  FADD R170, R63, R126 ;  /* 0x0000007e3faa7221 */ /* 0x000fe20000000000 */
[----:B------:R-:W-:Y:S01]  /*5690*/  FADD R154, R30, R145 ;  /* 0x000000911e9a7221 */ /* 0x000fe20000000000 */
[----:B------:R-:W1:Y:S01]  /*56a0*/  MUFU.EX2 R135, R135 ;  /* 0x0000008700877308 */ /* 0x000e620000000800 */
[----:B--2---:R-:W-:Y:S01]  /*56b0*/  FADD R138, R23, R104 ;  /* 0x00000068178a7221 */ /* 0x004fe20000000000 */
[----:B------:R-:W-:Y:S01]  /*56c0*/  @!P4 FMUL R142, R142, 0.5 ;  /* 0x3f0000008e8ec820 */ /* 0x000fe20000400000 */
[----:B------:R-:W-:Y:S01]  /*56d0*/  FADD R159, R143, R152 ;  /* 0x000000988f9f7221 */ /* 0x000fe20000000000 */
[----:B------:R-:W-:Y:S01]  /*56e0*/  FADD R30, R29, R60 ;  /* 0x0000003c1d1e7221 */ /* 0x000fe20000000000 */
[----:B------:R-:W-:Y:S01]  /*56f0*/  FADD R160, R138, R147 ;  /* 0x000000938aa07221 */ /* 0x000fe20000000000 */
[----:B------:R-:W-:Y:S01]  /*5700*/  FADD R147, R80, R125 ;  /* 0x0000007d50937221 */ /* 0x000fe20000000000 */
[----:B------:R-:W-:Y:S01]  /*5710*/  @!P5 FMUL R137, R137, 0.5 ;  /* 0x3f0000008989d820 */ /* 0x000fe20000400000 */
[----:B------:R2:W4:Y:S01]  /*5720*/  MUFU.EX2 R138, R142 ;  /* 0x0000008e008a7308 */ /* 0x0005220000000800 */
[----:B---3--:R-:W-:Y:S01]  /*5730*/  @!P6 FMUL R134, R134, R134 ;  /* 0x000000868686e220 */ /* 0x008fe20000400000 */
[----:B------:R-:W-:Y:S01]  /*5740*/  FSETP.GEU.AND P6, PT, R146, -126, PT ;  /* 0xc2fc00009200780b */ /* 0x000fe20003fce000 */
[----:B------:R-:W-:Y:S01]  /*5750*/  FADD R145, R45, R76 ;  /* 0x0000004c2d917221 */ /* 0x000fe20000000000 */
[----:B------:R-:W-:Y:S01]  /*5760*/  FADD R143, R36, R69 ;  /* 0x00000045248f7221 */ /* 0x000fe20000000000 */
[----:B------:R-:W-:Y:S01]  /*5770*/  FADD R152, R53, R84 ;  /* 0x0000005435987221 */ /* 0x000fe20000000000 */
[----:B------:R-:W-:Y:S01]  /*5780*/  FADD R168, R75, R134 ;  /* 0x000000864ba87221 */ /* 0x000fe20000000000 */
[----:B------:R-:W-:Y:S01]  /*5790*/  FADD R155, R30, R145 ;  /* 0x000000911e9b7221 */ /* 0x000fe20000000000 */
[----:B------:R-:W3:Y:S01]  /*57a0*/  MUFU.EX2 R137, R137 ;  /* 0x0000008900897308 */ /* 0x000ee20000000800 */
[----:B-1----:R-:W-:Y:S01]  /*57b0*/  @!P3 FMUL R135, R135, R135 ;  /* 0x000000878787b220 */ /* 0x002fe20000400000 */
[----:B------:R-:W-:Y:S01]  /*57c0*/  FSETP.GEU.AND P3, PT, R139, -126, PT ;  /* 0xc2fc00008b00780b */ /* 0x000fe20003f6e000 */
[----:B--2---:R-:W-:Y:S01]  /*57d0*/  FADD R142, R28, R101 ;  /* 0x000000651c8e7221 */ /* 0x004fe20000000000 */
[----:B------:R-:W-:Y:S01]  /*57e0*/  FADD R164, R143, R152 ;  /* 0x000000988fa47221 */ /* 0x000fe20000000000 */
[----:B------:R-:W-:Y:S01]  /*57f0*/  FADD R143, R37, R108 ;  /* 0x0000006c258f7221 */ /* 0x000fe20000000000 */
[----:B------:R-:W-:Y:S01]  /*5800*/  FADD R152, R92, R133 ;  /* 0x000000855c987221 */ /* 0x000fe20000000000 */
[----:B------:R-:W-:Y:S01]  /*5810*/  @!P6 FMUL R146, R146, 0.5 ;  /* 0x3f0000009292e820 */ /* 0x000fe20000400000 */
[----:B------:R-:W-:Y:S01]  /*5820*/  FADD R156, R142, R147 ;  /* 0x000000938e9c7221 */ /* 0x000fe20000000000 */
[----:B------:R-:W-:Y:S01]  /*5830*/  FADD R30, R33, R64 ;  /* 0x00000040211e7221 */ /* 0x000fe20000000000 */
[----:B------:R-:W-:Y:S01]  /*5840*/  FADD R145, R49, R132 ;  /* 0x0000008431917221 */ /* 0x000fe20000000000 */
[----:B------:R1:W2:Y:S01]  /*5850*/  MUFU.EX2 R142, R146 ;  /* 0x00000092008e7308 */ /* 0x0002a20000000800 */
[----:B------:R-:W-:Y:S01]  /*5860*/  FADD R161, R143, R152 ;  /* 0x000000988fa17221 */ /* 0x000fe20000000000 */
[----:B------:R-:W-:Y:S01]  /*5870*/  FADD R143, R14, R81 ;  /* 0x000000510e8f7221 */ /* 0x000fe20000000000 */
[----:B------:R-:W-:Y:S01]  /*5880*/  FADD R157, R30, R145 ;  /* 0x000000911e9d7221 */ /* 0x000fe20000000000 */
[----:B------:R-:W-:Y:S01]  /*5890*/  @!P3 FMUL R139, R139, 0.5 ;  /* 0x3f0000008b8bb820 */ /* 0x000fe20000400000 */
[----:B------:R-:W-:Y:S01]  /*58a0*/  FADD R30, R140, R105 ;  /* 0x000000698c1e7221 */ /* 0x000fe20000000000 */
[----:B------:R-:W-:Y:S01]  /*58b0*/  FADD R147, R88, R129 ;  /* 0x0000008158937221 */ /* 0x000fe20000000000 */
[----:B------:R-:W-:Y:S01]  /*58c0*/  FADD R145, R17, R112 ;  /* 0x0000007011917221 */ /* 0x000fe20000000000 */
[----:B------:R-:W-:Y:S01]  /*58d0*/  FADD R152, R97, R136 ;  /* 0x0000008861987221 */ /* 0x000fe20000000000 */
[----:B-1----:R-:W-:Y:S01]  /*58e0*/  FADD R146, R56, R113 ;  /* 0x0000007138927221 */ /* 0x002fe20000000000 */
[----:B------:R-:W1:Y:S01]  /*58f0*/  MUFU.EX2 R139, R139 ;  /* 0x0000008b008b7308 */ /* 0x000e620000000800 */
[----:B----4-:R-:W-:Y:S01]  /*5900*/  @!P4 FMUL R138, R138, R138 ;  /* 0x0000008a8a8ac220 */ /* 0x010fe20000400000 */
[----:B------:R-:W-:Y:S01]  /*5910*/  FSETP.GEU.AND P4, PT, R141, -126, PT ;  /* 0xc2fc00008d00780b */ /* 0x000fe20003f8e000 */
[----:B---3--:R-:W-:Y:S01]  /*5920*/  @!P5 FMUL R137, R137, R137 ;  /* 0x000000898989d220 */ /* 0x008fe20000400000 */
[----:B------:R-:W-:Y:S01]  /*5930*/  FSETP.GEU.AND P5, PT, R26, -126, PT ;  /* 0xc2fc00001a00780b */ /* 0x000fe20003fae000 */
[----:B------:R-:W-:Y:S01]  /*5940*/  FADD R166, R143, R146 ;  /* 0x000000928fa67221 */ /* 0x000fe20000000000 */
[----:B------:R-:W-:Y:S01]  /*5950*/  FADD R30, R30, R147 ;  /* 0x000000931e1e7221 */ /* 0x000fe20000000000 */
[----:B--2---:R-:W-:Y:S01]  /*5960*/  @!P6 FMUL R142, R142, R142 ;  /* 0x0000008e8e8ee220 */ /* 0x004fe20000400000 */
[----:B------:R-:W-:Y:S01]  /*5970*/  FSETP.GEU.AND P6, PT, R150, -126, PT ;  /* 0xc2fc00009600780b */ /* 0x000fe20003fce000 */
[----:B------:R-:W-:Y:S01]  /*5980*/  FADD R145, R145, R152 ;  /* 0x0000009891917221 */ /* 0x000fe20000000000 */
[----:B------:R-:W-:Y:S01]  /*5990*/  FADD R143, R27, R94 ;  /* 0x0000005e1b8f7221 */ /* 0x000fe20000000000 */
[----:B------:R-:W-:Y:S01]  /*59a0*/  FADD R152, R59, R122 ;  /* 0x0000007a3b987221 */ /* 0x000fe20000000000 */
[----:B------:R-:W-:Y:S01]  /*59b0*/  FADD R147, R43, R110 ;  /* 0x0000006e2b937221 */ /* 0x000fe20000000000 */
[----:B------:R-:W-:Y:S01]  /*59c0*/  FADD R163, R78, R135 ;  /* 0x000000874ea37221 */ /* 0x000fe20000000000 */
[----:B------:R-:W-:Y:S01]  /*59d0*/  FADD R167, R83, R142 ;  /* 0x0000008e53a77221 */ /* 0x000fe20000000000 */
[----:B------:R-:W-:Y:S01]  /*59e0*/  FADD R169, R143, R152 ;  /* 0x000000988fa97221 */ /* 0x000fe20000000000 */
[----:B------:R-:W-:Y:S01]  /*59f0*/  FADD R176, R147, R168 ;  /* 0x000000a893b07221 */ /* 0x000fe20000000000 */
[----:B-1----:R-:W-:Y:S01]  /*5a00*/  @!P3 FMUL R139, R139, R139 ;  /* 0x0000008b8b8bb220 */ /* 0x002fe20000400000 */
[----:B------:R-:W-:Y:S01]  /*5a10*/  FSETP.GEU.AND P3, PT, R15, -126, PT ;  /* 0xc2fc00000f00780b */ /* 0x000fe20003f6e000 */
[----:B------:R-:W-:Y:S01]  /*5a20*/  FADD R143, R144, R91 ;  /* 0x0000005b908f7221 */ /* 0x000fe20000000000 */
[----:B------:R-:W-:Y:S01]  /*5a30*/  FADD R168, R62, R119 ;  /* 0x000000773ea87221 */ /* 0x000fe20000000000 */
[----:B------:R-:W-:Y:S01]  /*5a40*/  FADD R152, R46, R107 ;  /* 0x0000006b2e987221 */ /* 0x000fe20000000000 */
[----:B------:R-:W-:Y:S01]  /*5a50*/  @!P4 FMUL R141, R141, 0.5 ;  /* 0x3f0000008d8dc820 */ /* 0x000fe20000400000 */
[----:B------:R-:W-:Y:S01]  /*5a60*/  @!P6 FMUL R150, R150, 0.5 ;  /* 0x3f0000009696e820 */ /* 0x000fe20000400000 */
[----:B------:R-:W-:Y:S01]  /*5a70*/  FADD R171, R143, R168 ;  /* 0x000000a88fab7221 */ /* 0x000fe20000000000 */
[----:B------:R-:W-:Y:S01]  /*5a80*/  FADD R178, R152, R163 ;  /* 0x000000a398b27221 */ /* 0x000fe20000000000 */
[----:B------:R-:W-:Y:S01]  /*5a90*/  FADD R143, R47, R114 ;  /* 0x000000722f8f7221 */ /* 0x000fe20000000000 */
[----:B------:R-:W-:Y:S01]  /*5aa0*/  FADD R152, R79, R138 ;  /* 0x0000008a4f987221 */ /* 0x000fe20000000000 */
[----:B------:R-:W-:Y:S01]  /*5ab0*/  @!P5 FMUL R26, R26, 0.5 ;  /* 0x3f0000001a1ad820 */ /* 0x000fe20000400000 */
[----:B------:R-:W1:Y:S01]  /*5ac0*/  MUFU.EX2 R146, R141 ;  /* 0x0000008d00927308 */ /* 0x000e620000000800 */
[----:B------:R-:W-:Y:S01]  /*5ad0*/  FADD R147, R31, R98 ;  /* 0x000000621f937221 */ /* 0x000fe20000000000 */
[----:B------:R-:W-:Y:S01]  /*5ae0*/  @!P3 FMUL R15, R15, 0.5 ;  /* 0x3f0000000f0fb820 */ /* 0x000fe20000400000 */
[----:B------:R-:W-:Y:S01]  /*5af0*/  FADD R175, R143, R152 ;  /* 0x000000988faf7221 */ /* 0x000fe20000000000 */
[----:B------:R-:W-:Y:S01]  /*5b00*/  FADD R163, R66, R123 ;  /* 0x0000007b42a37221 */ /* 0x000fe20000000000 */
[----:B------:R-:W-:Y:S01]  /*5b10*/  FADD R172, R147, R170 ;  /* 0x000000aa93ac7221 */ /* 0x000fe20000000000 */
[----:B------:R-:W-:Y:S01]  /*5b20*/  FADD R147, R50, R111 ;  /* 0x0000006f32937221 */ /* 0x000fe20000000000 */
[----:B------:R-:W-:Y:S01]  /*5b30*/  FADD R168, R82, R137 ;  /* 0x0000008952a87221 */ /* 0x000fe20000000000 */
[----:B------:R2:W3:Y:S01]  /*5b40*/  MUFU.EX2 R141, R26 ;  /* 0x0000001a008d7308 */ /* 0x0004e20000000800 */
[----:B------:R-:W-:Y:S01]  /*5b50*/  FADD R152, R51, R118 ;  /* 0x0000007633987221 */ /* 0x000fe20000000000 */
[----:B------:R-:W-:Y:S01]  /*5b60*/  FADD R165, R67, R130 ;  /* 0x0000008243a57221 */ /* 0x000fe20000000000 */
[----:B------:R-:W-:Y:S01]  /*5b70*/  FADD R180, R147, R168 ;  /* 0x000000a893b47221 */ /* 0x000fe20000000000 */
[----:B------:R-:W-:Y:S01]  /*5b80*/  FADD R147, R38, R99 ;  /* 0x0000006326937221 */ /* 0x000fe20000000000 */
[----:B------:R-:W-:Y:S01]  /*5b90*/  FADD R168, R70, R131 ;  /* 0x0000008346a87221 */ /* 0x000fe20000000000 */
[----:B------:R-:W-:Y:S01]  /*5ba0*/  FADD R170, R86, R139 ;  /* 0x0000008b56aa7221 */ /* 0x000fe20000000000 */
[----:B------:R-:W-:Y:S01]  /*5bb0*/  @!P1 FMUL R148, R148, R148 ;  /* 0x0000009494949220 */ /* 0x000fe20000400000 */
[----:B------:R-:W4:Y:S01]  /*5bc0*/  MUFU.EX2 R150, R150 ;  /* 0x0000009600967308 */ /* 0x000f220000000800 */
[----:B--2---:R-:W-:Y:S01]  /*5bd0*/  FADD R26, R34, R95 ;  /* 0x0000005f221a7221 */ /* 0x004fe20000000000 */
[----:B------:R-:W-:Y:S01]  /*5be0*/  @!P2 FMUL R127, R127, R127 ;  /* 0x0000007f7f7fa220 */ /* 0x000fe20000400000 */
[----:B-1----:R-:W-:Y:S01]  /*5bf0*/  @!P4 FMUL R146, R146, R146 ;  /* 0x000000929292c220 */ /* 0x002fe20000400000 */
[----:B------:R-:W-:Y:S01]  /*5c00*/  FADD R177, R152, R167 ;  /* 0x000000a798b17221 */ /* 0x000fe20000000000 */
[----:B------:R-:W-:Y:S01]  /*5c10*/  FADD R173, R26, R163 ;  /* 0x000000a31aad7221 */ /* 0x000fe20000000000 */
[----:B------:R-:W-:Y:S01]  /*5c20*/  FADD R26, R35, R102 ;  /* 0x00000066231a7221 */ /* 0x000fe20000000000 */
[----:B------:R-:W-:Y:S01]  /*5c30*/  FADD R163, R54, R115 ;  /* 0x0000007336a37221 */ /* 0x000fe20000000000 */
[----:B------:R1:W2:Y:S01]  /*5c40*/  MUFU.EX2 R143, R15 ;  /* 0x0000000f008f7308 */ /* 0x0002a20000000800 */
[----:B---3--:R-:W-:Y:S01]  /*5c50*/  @!P5 FMUL R141, R141, R141 ;  /* 0x0000008d8d8dd220 */ /* 0x008fe20000400000 */
[----:B------:R-:W-:Y:S01]  /*5c60*/  FADD R174, R26, R165 ;  /* 0x000000a51aae7221 */ /* 0x000fe20000000000 */
[----:B------:R-:W-:Y:S01]  /*5c70*/  FADD R167, R147, R168 ;  /* 0x000000a893a77221 */ /* 0x000fe20000000000 */
[----:B------:R-:W-:Y:S01]  /*5c80*/  FADD R182, R163, R170 ;  /* 0x000000aaa3b67221 */ /* 0x000fe20000000000 */
[----:B------:R-:W-:Y:S01]  /*5c90*/  FADD R168, R71, R146 ;  /* 0x0000009247a87221 */ /* 0x000fe20000000000 */
[----:B------:R-:W-:Y:S01]  /*5ca0*/  FADD R147, R55, R148 ;  /* 0x0000009437937221 */ /* 0x000fe20000000000 */
[----:B------:R-:W-:Y:S01]  /*5cb0*/  FADD R26, R42, R103 ;  /* 0x000000672a1a7221 */ /* 0x000fe20000000000 */
[----:B------:R-:W-:Y:S01]  /*5cc0*/  FADD R163, R74, R141 ;  /* 0x0000008d4aa37221 */ /* 0x000fe20000000000 */
[----:B----4-:R-:W-:Y:S01]  /*5cd0*/  @!P6 FMUL R150, R150, R150 ;  /* 0x000000969696e220 */ /* 0x010fe20000400000 */
[----:B-1----:R-:W-:Y:S01]  /*5ce0*/  FADD R15, R39, R106 ;  /* 0x0000006a270f7221 */ /* 0x002fe20000000000 */
[----:B------:R-:W-:Y:S01]  /*5cf0*/  FADD R152, R58, R127 ;  /* 0x0000007f3a987221 */ /* 0x000fe20000000000 */
[----:B------:R-:W-:Y:S01]  /*5d00*/  FADD R26, R26, R163 ;  /* 0x000000a31a1a7221 */ /* 0x000fe20000000000 */
[----:B------:R-:W-:Y:S01]  /*5d10*/  FADD R170, R87, R150 ;  /* 0x0000009657aa7221 */ /* 0x000fe20000000000 */
[----:B------:R-:W-:Y:S01]  /*5d20*/  FADD R15, R15, R168 ;  /* 0x000000a80f0f7221 */ /* 0x000fe20000000000 */
[----:B------:R-:W-:Y:S01]  /*5d30*/  FADD R169, R169, R176 ;  /* 0x000000b0a9a97221 */ /* 0x000fe20000000000 */
[----:B------:R-:W-:Y:S01]  /*5d40*/  FADD R171, R171, R178 ;  /* 0x000000b2abab7221 */ /* 0x000fe20000000000 */
[----:B--2---:R-:W-:Y:S01]  /*5d50*/  @!P3 FMUL R143, R143, R143 ;  /* 0x0000008f8f8fb220 */ /* 0x004fe20000400000 */
        /* <DEDUP_REMOVED lines=28> */
[----:B------:R-:W-:Y:S01]  /*5f20*/  F2FP.F16.F32.PACK_AB R26, R25, R22 ;  /* 0x00000016191a723e */ /* 0x000fe200000000ff */
[----:B------:R-:W-:Y:S01]  /*5f30*/  FADD R149, R149, R166 ;  /* 0x000000a695957221 */ /* 0x000fe20000000000 */
[----:B------:R-:W-:Y:S01]  /*5f40*/  F2FP.F16.F32.PACK_AB R28, R28, R29 ;  /* 0x0000001d1c1c723e */ /* 0x000fe200000000ff */
[----:B------:R-:W-:Y:S01]  /*5f50*/  FADD R154, R151, R154 ;  /* 0x0000009a979a7221 */ /* 0x000fe20000000000 */
[----:B------:R-:W-:-:S02]  /*5f60*/  F2FP.F16.F32.PACK_AB R25, R144, R27 ;  /* 0x0000001b9019723e */ /* 0x000fc400000000ff */
[----:B------:R-:W-:Y:S01]  /*5f70*/  F2FP.F16.F32.PACK_AB R30, R140, R33 ;  /* 0x000000218c1e723e */ /* 0x000fe200000000ff */
[----:B------:R-:W-:Y:S01]  /*5f80*/  FADD R15, R149, R154 ;  /* 0x0000009a950f7221 */ /* 0x000fe20000000000 */
[----:B------:R-:W-:Y:S02]  /*5f90*/  F2FP.F16.F32.PACK_AB R27, R34, R31 ;  /* 0x0000001f221b723e */ /* 0x000fe400000000ff */
[----:B------:R-:W-:Y:S02]  /*5fa0*/  F2FP.F16.F32.PACK_AB R29, R38, R35 ;  /* 0x00000023261d723e */ /* 0x000fe400000000ff */
[----:B------:R-:W-:Y:S02]  /*5fb0*/  F2FP.F16.F32.PACK_AB R33, R46, R43 ;  /* 0x0000002b2e21723e */ /* 0x000fe400000000ff */
[----:B------:R-:W-:Y:S02]  /*5fc0*/  F2FP.F16.F32.PACK_AB R34, R44, R21 ;  /* 0x000000152c22723e */ /* 0x000fe400000000ff */
[----:B------:R-:W-:-:S02]  /*5fd0*/  F2FP.F16.F32.PACK_AB R35, R50, R47 ;  /* 0x0000002f3223723e */ /* 0x000fc400000000ff */
[----:B------:R-:W-:Y:S02]  /*5fe0*/  F2FP.F16.F32.PACK_AB R36, R37, R36 ;  /* 0x000000242524723e */ /* 0x000fe400000000ff */
        /* <DEDUP_REMOVED lines=14> */
[----:B------:R-:W-:Y:S01]  /*60d0*/  F2FP.F16.F32.PACK_AB R38, R17, R14 ;  /* 0x0000000e1126723e */ /* 0x000fe200000000ff */
[----:B------:R-:W-:Y:S01]  /*60e0*/  IMAD.MOV.U32 R17, RZ, RZ, 0x2 ;  /* 0x00000002ff117424 */ /* 0x000fe200078e00ff */
        /* <DEDUP_REMOVED lines=34> */
[----:B------:R-:W-:-:S07]  /*6310*/  SHF.L.U32 R21, RZ, 0x1f, RZ ;  /* 0x0000001fff157819 */ /* 0x000fce00000006ff */
.L_x_23:
[----:B-1----:R1:W2:Y:S02]  /*6320*/  SYNCS.PHASECHK.TRANS64.TRYWAIT P1, [R2+URZ+0x11008], R21 ;  /* 0x01100815020075a7 */ /* 0x0022a4000802017f */
[----:B--2---:R-:W-:Y:S05]  /*6330*/  @!P1 NANOSLEEP.SYNCS 0x989680 ;  /* 0x009896800000995d */ /* 0x004fea0003900000 */
[----:B------:R-:W2:Y:S02]  /*6340*/  @!P1 SYNCS.PHASECHK.TRANS64 P1, [R2+URZ+0x11008], R21 ;  /* 0x01100815020095a7 */ /* 0x000ea4000802007f */
[----:B--2---:R-:W-:Y:S05]  /*6350*/  @!P1 BRA `(.L_x_23) ;  /* 0xfffffffc00f09947 */ /* 0x004fea000383ffff */
[----:B------:R-:W-:Y:S01]  /*6360*/  UIADD3 UR6, UR14, 0x400, URZ ;  /* 0x000004000e067890 */ /* 0x000fe2000fffe03f */
[----:B------:R-:W-:Y:S01]  /*6370*/  WARPGROUP.ARRIVE ;  /* 0x00000000000079c5 */ /* 0x000fe20000000000 */
[----:B------:R-:W-:Y:S01]  /*6380*/  UMOV UR7, 0x80000020 ;  /* 0x8000002000077882 */ /* 0x000fe20000000000 */
[----:B------:R-:W-:Y:S01]  /*6390*/  ISETP.GE.AND P1, PT, R20, 0x3, PT ;  /* 0x000000031400780c */ /* 0x000fe20003f26270 */
[----:B------:R-:W-:Y:S01]  /*63a0*/  VIADD R12, R12, 0x100 ;  /* 0x000001000c0c7836 */ /* 0x000fe20000000000 */
[----:B------:R-:W-:Y:S01]  /*63b0*/  IADD3 R14, R2, 0x11020, RZ ;  /* 0x00011020020e7810 */ /* 0x000fe20007ffe0ff */
[----:B------:R-:W-:-:S03]  /*63c0*/  VIADD R20, R20, 0xffffffff ;  /* 0xffffffff14147836 */ /* 0x000fc60000000000 */
[----:B------:R-:W-:Y:S01]  /*63d0*/  HGMMA.64x32x16.F32 R152, R24, gdesc[UR4].tnspB, RZ, !UPT, gsb0 ;  /* 0x4060000418987df0 */ /* 0x000fe2000c0008ff */
[----:B------:R-:W-:Y:S01]  /*63e0*/  UIADD3 UR6, UR14, 0x440, URZ ;  /* 0x000004400e067890 */ /* 0x000fe2000fffe03f */
[----:B-1----:R-:W-:Y:S01]  /*63f0*/  PRMT R21, RZ, 0x654, R14 ;  /* 0x00000654ff157816 */ /* 0x002fe2000000000e */
[----:B------:R-:W-:Y:S01]  /*6400*/  UMOV UR7, 0x80000020 ;  /* 0x8000002000077882 */ /* 0x000fe20000000000 */
[----:B------:R-:W-:Y:S02]  /*6410*/  WARPGROUP.DEPBAR.LE gsb0, 0x0 ;  /* 0x00008000000079c5 */ /* 0x000fe40000010000 */
[----:B------:R-:W-:-:S06]  /*6420*/  WARPGROUP.ARRIVE ;  /* 0x00000000000079c5 */ /* 0x000fcc0000000000 */
[----:B------:R-:W-:Y:S01]  /*6430*/  HGMMA.64x32x16.F32 R152, R28, gdesc[UR4].tnspB, R152, gsb0 ;  /* 0x406000041c987df0 */ /* 0x000fe20008000898 */
[----:B------:R-:W-:Y:S01]  /*6440*/  UIADD3 UR6, UR14, 0x480, URZ ;  /* 0x000004800e067890 */ /* 0x000fe2000fffe03f */
        /* <DEDUP_REMOVED lines=68> */
[----:B------:R-:W-:Y:S03]  /*6890*/  HGMMA.64x32x16.F32 R152, R84, gdesc[UR4].tnspB, R152, gsb0 ;  /* 0x4060000454987df0 */ /* 0x000fe60008000898 */
[----:B------:R-:W-:Y:S02]  /*68a0*/  WARPGROUP.DEPBAR.LE gsb0, 0x0 ;  /* 0x00008000000079c5 */ /* 0x000fe40000010000 */
[----:B------:R1:W-:Y:S01]  /*68b0*/  SYNCS.ARRIVE.TRANS64.RED.A1T0 RZ, [R21+URZ], RZ ;  /* 0x000000ff15ff79a7 */ /* 0x0003e2000810043f */
[----:B------:R-:W-:Y:S05]  /*68c0*/  @!P1 BRA `(.L_x_24) ;  /* 0x0000004c00589947 */ /* 0x000fea0003800000 */
[----:B------:R-:W-:Y:S01]  /*68d0*/  MOV R23, R18 ;  /* 0x0000001200177202 */ /* 0x000fe20000000f00 */
[----:B-1----:R-:W-:Y:S01]  /*68e0*/  IMAD.MOV.U32 R21, RZ, RZ, R19 ;  /* 0x000000ffff157224 */ /* 0x002fe200078e0013 */
[----:B------:R-:W-:Y:S01]  /*68f0*/  MOV R7, 0x1 ;  /* 0x0000000100077802 */ /* 0x000fe20000000f00 */
[----:B------:R-:W-:Y:S01]  /*6900*/  IMAD.MOV.U32 R17, RZ, RZ, 0x2 ;  /* 0x00000002ff117424 */ /* 0x000fe200078e00ff */
[----:B------:R-:W-:Y:S01]  /*6910*/  ULDC.64 UR22, c[0x0][0x198] ;  /* 0x0000660000167ab9 */ /* 0x000fe20000000a00 */
[----:B------:R-:W-:-:S07]  /*6920*/  IMAD.MOV.U32 R4, RZ, RZ, RZ ;  /* 0x000000ffff047224 */ /* 0x000fce00078e00ff */
.L_x_36:
[C---:B------:R-:W-:Y:S01]  /*6930*/  ISETP.GT.AND P1, PT, R20.reuse, 0x2, PT ;  /* 0x000000021400780c */ /* 0x040fe20003f24270 */
[----:B------:R-:W-:Y:S01]  /*6940*/  VIADD R20, R20, 0xffffffff ;  /* 0xffffffff14147836 */ /* 0x000fe20000000000 */
[----:B------:R-:W-:Y:S02]  /*6950*/  LEA R19, R17, R2, 0x3 ;  /* 0x0000000211137211 */ /* 0x000fe400078e18ff */
[----:B------:R-:W-:-:S09]  /*6960*/  SHF.L.U32 R18, R4, 0x1f, RZ ;  /* 0x0000001f04127819 */ /* 0x000fd200000006ff */
.L_x_25:
[----:B-1----:R1:W2:Y:S02]  /*6970*/  SYNCS.PHASECHK.TRANS64.TRYWAIT P2, [R19+URZ+0x11000], R18 ;  /* 0x01100012130075a7 */ /* 0x0022a4000804017f */
[----:B--2---:R-:W-:Y:S05]  /*6980*/  @!P2 NANOSLEEP.SYNCS 0x989680 ;  /* 0x009896800000a95d */ /* 0x004fea0003900000 */
[----:B------:R-:W2:Y:S02]  /*6990*/  @!P2 SYNCS.PHASECHK.TRANS64 P2, [R19+URZ+0x11000], R18 ;  /* 0x011000121300a5a7 */ /* 0x000ea4000804007f */
[----:B--2---:R-:W-:Y:S05]  /*69a0*/  @!P2 BRA `(.L_x_25) ;  /* 0xfffffffc00f0a947 */ /* 0x004fea000383ffff */
[----:B------:R-:W-:Y:S05]  /*69b0*/  WARPSYNC.ALL ;  /* 0x0000000000007948 */ /* 0x000fea0003800000 */
[----:B------:R-:W-:Y:S01]  /*69c0*/  R2UR UR6, R17 ;  /* 0x00000000110672ca */ /* 0x000fe200000e0000 */
[----:B------:R-:W-:Y:S01]  /*69d0*/  WARPGROUP.ARRIVE ;  /* 0x00000000000079c5 */ /* 0x000fe20000000000 */
[----:B------:R-:W-:Y:S01]  /*69e0*/  UMOV UR7, 0x80000020 ;  /* 0x8000002000077882 */ /* 0x000fe20000000000 */
[----:B------:R-:W-:Y:S01]  /*69f0*/  UMOV UR19, 0x80000020 ;  /* 0x8000002000137882 */ /* 0x000fe20000000000 */
[----:B------:R-:W-:-:S09]  /*6a00*/  ISETP.NE.AND P2, PT, R10, RZ, PT ;  /* 0x000000ff0a00720c */ /* 0x000fd20003f45270 */
[----:B------:R-:W-:-:S04]  /*6a10*/  ULEA UR6, UR6, UR20, 0xa ;  /* 0x0000001406067291 */ /* 0x000fc8000f8e503f */
[----:B------:R-:W-:-:S05]  /*6a20*/  UIADD3 UR18, UR6, 0x2, URZ ;  /* 0x0000000206127890 */ /* 0x000fca000fffe03f */
[----:B------:R-:W-:Y:S03]  /*6a30*/  HGMMA.64x256x16.F32 R24, gdesc[UR4], RZ, !UPT, gsb0 ;  /* 0x03e00000041879f0 */ /* 0x000fe6000c0008ff */
[----:B------:R-:W-:Y:S02]  /*6a40*/  WARPGROUP.DEPBAR.LE gsb0, 0x0 ;  /* 0x00008000000079c5 */ /* 0x000fe40000010000 */
[----:B------:R-:W-:-:S15]  /*6a50*/  WARPGROUP.ARRIVE ;  /* 0x00000000000079c5 */ /* 0x000fde0000000000 */
[----:B------:R-:W-:-:S08]  /*6a60*/  NOP ;  /* 0x0000000000007918 */ /* 0x000fd00000000000 */
[----:B------:R-:W-:Y:S03]  /*6a70*/  HGMMA.64x256x16.F32 R24, gdesc[UR16], R24, gsb0 ;  /* 0x03e00000101879f0 */ /* 0x000fe60008000818 */
[----:B------:R-:W-:Y:S02]  /*6a80*/  WARPGROUP.DEPBAR.LE gsb0, 0x0 ;  /* 0x00008000000079c5 */ /* 0x000fe40000010000 */
[----:B------:R-:W-:Y:S05]  /*6a90*/  @P2 BRA `(.L_x_26) ;  /* 0x00000000008c2947 */ /* 0x000fea0003800000 */
[----:B------:R-:W-:-:S13]  /*6aa0*/  ISETP.LT.OR P3, PT, R8, 0x1, !P0 ;  /* 0x000000010800780c */ /* 0x000fda0004761670 */
[----:B------:R-:W-:Y:S05]  /*6ab0*/  @P3 BRA `(.L_x_27) ;  /* 0x0000000000803947 */ /* 0x000fea0003800000 */
[----:B------:R-:W-:Y:S01]  /*6ac0*/  ISETP.NE.AND P4, PT, R0, RZ, PT ;  /* 0x000000ff0000720c */ /* 0x000fe20003f85270 */
[----:B-1----:R-:W-:Y:S01]  /*6ad0*/  IMAD R18, R5, 0x8, R2 ;  /* 0x0000000805127824 */ /* 0x002fe200078e0202 */
[----:B------:R-:W-:-:S11]  /*6ae0*/  SHF.L.U32 R19, R6, 0x1f, RZ ;  /* 0x0000001f06137819 */ /* 0x000fd600000006ff */
.L_x_28:
[----:B-1----:R1:W2:Y:S02]  /*6af0*/  SYNCS.PHASECHK.TRANS64.TRYWAIT P3, [R18+URZ+0x11020], R19 ;  /* 0x01102013120075a7 */ /* 0x0022a4000806017f */
[----:B--2---:R-:W-:Y:S05]  /*6b00*/  @!P3 NANOSLEEP.SYNCS 0x989680 ;  /* 0x009896800000b95d */ /* 0x004fea0003900000 */
[----:B------:R-:W2:Y:S02]  /*6b10*/  @!P3 SYNCS.PHASECHK.TRANS64 P3, [R18+URZ+0x11020], R19 ;  /* 0x011020131200b5a7 */ /* 0x000ea4000806007f */
[----:B--2---:R-:W-:Y:S05]  /*6b20*/  @!P3 BRA `(.L_x_28) ;  /* 0xfffffffc00f0b947 */ /* 0x004fea000383ffff */
[----:B------:R-:W-:Y:S05]  /*6b30*/  @P4 BRA `(.L_x_29) ;  /* 0x0000000000144947 */ /* 0x000fea0003800000 */
[----:B------:R-:W-:Y:S01]  /*6b40*/  LOP3.LUT P3, RZ, R16, 0x1f, RZ, 0xc0, !PT ;  /* 0x0000001f10ff7812 */ /* 0x000fe2000786c0ff */
[----:B-1----:R-:W-:-:S04]  /*6b50*/  IMAD.MOV.U32 R19, RZ, RZ, 0x4000 ;  /* 0x00004000ff137424 */ /* 0x002fc800078e00ff */
[----:B------:R2:W-:Y:S08]  /*6b60*/  SYNCS.ARRIVE.TRANS64 RZ, [R18+URZ+0x11000], R19 ;  /* 0x0110001312ff79a7 */ /* 0x0005f0000800003f */
[----:B------:R-:W-:Y:S05]  /*6b70*/  @!P3 BRA `(.L_x_29) ;  /* 0x000000000004b947 */ /* 0x000fea0003800000 */
[----:B------:R-:W-:Y:S01]  /*6b80*/  BPT.TRAP 0x1 ;  /* 0x000000040000795c */ /* 0x000fe20000300000 */
.L_x_29:
[----:B-12---:R-:W-:Y:S01]  /*6b90*/  LEA R19, R5, R2, 0xe ;  /* 0x0000000205137211 */ /* 0x006fe200078e70ff */
[----:B------:R-:W-:Y:S01]  /*6ba0*/  UIADD3 UR6, UP0, UR22, 0x1f0, URZ ;  /* 0x000001f016067890 */ /* 0x000fe2000ff1e03f */
[----:B------:R-:W-:Y:S01]  /*6bb0*/  R2UR UR35, R9 ;  /* 0x00000000092372ca */ /* 0x000fe200000e0000 */
[----:B------:R-:W-:Y:S01]  /*6bc0*/  UMOV UR8, 0x0 ;  /* 0x0000000000087882 */ /* 0x000fe20000000000 */
[----:B------:R-:W-:Y:S01]  /*6bd0*/  R2UR UR33, R18 ;  /* 0x00000000122172ca */ /* 0x000fe200000e0000 */
[----:B------:R-:W-:Y:S01]  /*6be0*/  UIADD3.X UR7, URZ, UR23, URZ, UP0, !UPT ;  /* 0x000000173f077290 */ /* 0x000fe200087fe43f */
[----:B------:R-:W-:Y:S01]  /*6bf0*/  R2UR UR32, R19 ;  /* 0x00000000132072ca */ /* 0x000fe200000e0000 */
[----:B------:R-:W-:Y:S01]  /*6c00*/  UMOV UR9, 0x10000000 ;  /* 0x1000000000097882 */ /* 0x000fe20000000000 */
[----:B------:R-:W-:Y:S01]  /*6c10*/  UMOV UR34, URZ ;  /* 0x0000003f00227c82 */ /* 0x000fe20008000000 */
[----:B------:R-:W-:-:S05]  /*6c20*/  VIADD R5, R5, 0x1 ;  /* 0x0000000105057836 */ /* 0x000fca0000000000 */
[C---:B------:R-:W-:Y:S01]  /*6c30*/  ISETP.NE.AND P3, PT, R5.reuse, 0x4, PT ;  /* 0x000000040500780c */ /* 0x040fe20003f65270 */
[----:B------:R-:W-:Y:S02]  /*6c40*/  USHF.L.U32 UR35, UR35, 0x8, URZ ;  /* 0x0000000823237899 */ /* 0x000fe4000800063f */
[----:B------:R-:W-:Y:S01]  /*6c50*/  UIADD3 UR33, UR33, 0x11000, URZ ;  /* 0x0001100021217890 */ /* 0x000fe2000fffe03f */
[----:B------:R-:W-:Y:S01]  /*6c60*/  SEL R19, RZ, 0x1, P3 ;  /* 0x00000001ff137807 */ /* 0x000fe20001800000 */
[----:B------:R-:W-:Y:S01]  /*6c70*/  UIADD3 UR32, UR32, 0x1000, URZ ;  /* 0x0000100020207890 */ /* 0x000fe2000fffe03f */
[----:B------:R-:W-:Y:S02]  /*6c80*/  SEL R5, R5, RZ, P3 ;  /* 0x000000ff05057207 */ /* 0x000fe40001800000 */
[----:B------:R-:W-:-:S06]  /*6c90*/  LOP3.LUT R6, R6, R19, RZ, 0x3c, !PT ;  /* 0x0000001306067212 */ /* 0x000fcc00078e3cff */
[----:B------:R2:W-:Y:S02]  /*6ca0*/  UTMALDG.4D [UR32], [UR6], desc[UR8] ;  /* 0x00000820060075b4 */ /* 0x0005e40008019000 */
[----:B--2---:R-:W-:Y:S01]  /*6cb0*/  NOP ;  /* 0x0000000000007918 */ /* 0x004fe20000000000 */
.L_x_27:
[----:B------:R-:W-:-:S07]  /*6cc0*/  VIADD R8, R8, 0xffffffff ;  /* 0xffffffff08087836 */ /* 0x000fce0000000000 */
.L_x_26:
[----:B------:R-:W-:Y:S01]  /*6cd0*/  IADD3 R17, R17, 0x1, RZ ;  /* 0x0000000111117810 */ /* 0x000fe20007ffe0ff */
[----:B------:R-:W-:Y:S05]  /*6ce0*/  WARPSYNC.ALL ;  /* 0x0000000000007948 */ /* 0x000fea0003800000 */
[----:B------:R-:W-:-:S04]  /*6cf0*/  ISETP.NE.AND P3, PT, R17, 0x4, PT ;  /* 0x000000041100780c */ /* 0x000fc80003f65270 */
[----:B-1----:R-:W-:Y:S02]  /*6d00*/  SEL R19, RZ, 0x1, P3 ;  /* 0x00000001ff137807 */ /* 0x002fe40001800000 */
[----:B------:R-:W-:Y:S02]  /*6d10*/  SEL R17, R17, RZ, P3 ;  /* 0x000000ff11117207 */ /* 0x000fe40001800000 */
[----:B------:R-:W-:Y:S02]  /*6d20*/  LOP3.LUT R4, R4, R19, RZ, 0x3c, !PT ;  /* 0x0000001304047212 */ /* 0x000fe400078e3cff */
[----:B------:R-:W-:Y:S01]  /*6d30*/  FMNMX R18, R24, R23, !PT ;  /* 0x0000001718127209 */ /* 0x000fe20007800000 */
[----:B------:R-:W-:Y:S01]  /*6d40*/  ULDC UR6, c[0x0][0x604] ;  /* 0x0001810000067ab9 */ /* 0x000fe20000000800 */
[----:B------:R-:W-:Y:S02]  /*6d50*/  FMNMX R22, R26, R21, !PT ;  /* 0x000000151a167209 */ /* 0x000fe40007800000 */
[----:B------:R-:W-:-:S02]  /*6d60*/  FMNMX R19, R25, R18, !PT ;  /* 0x0000001219137209 */ /* 0x000fc40007800000 */
[----:B------:R-:W-:Y:S02]  /*6d70*/  FMNMX R169, R27, R22, !PT ;  /* 0x000000161ba97209 */ /* 0x000fe40007800000 */
[----:B------:R-:W-:Y:S02]  /*6d80*/  FMNMX R18, R28, R19, !PT ;  /* 0x000000131c127209 */ /* 0x000fe40007800000 */
[----:B------:R-:W-:Y:S02]  /*6d90*/  FMNMX R22, R30, R169, !PT ;  /* 0x000000a91e167209 */ /* 0x000fe40007800000 */
[----:B------:R-:W-:Y:S02]  /*6da0*/  FMNMX R19, R29, R18, !PT ;  /* 0x000000121d137209 */ /* 0x000fe40007800000 */
        /* <DEDUP_REMOVED lines=121> */
[----:B------:R-:W-:Y:S01]  /*7540*/  LEA R174, R17, R2, 0x3 ;  /* 0x0000000211ae7211 */ /* 0x000fe200078e18ff */
[----:B------:R-:W1:Y:S04]  /*7550*/  SHFL.BFLY PT, R19, R22, 0x1, 0x1f ;  /* 0x0c201f0016137f89 */ /* 0x000e6800000e0000 */
[----:B------:R-:W2:Y:S01]  /*7560*/  SHFL.BFLY PT, R171, R168, 0x1, 0x1f ;  /* 0x0c201f00a8ab7f89 */ /* 0x000ea200000e0000 */
[----:B-1----:R-:W-:-:S02]  /*7570*/  FMNMX R169, R22, R19, !PT ;  /* 0x0000001316a97209 */ /* 0x002fc40007800000 */
[----:B--2---:R-:W-:-:S03]  /*7580*/  FMNMX R171, R168, R171, !PT ;  /* 0x000000aba8ab7209 */ /* 0x004fc60007800000 */
[----:B------:R-:W1:Y:S04]  /*7590*/  SHFL.BFLY PT, R18, R169, 0x2, 0x1f ;  /* 0x0c401f00a9127f89 */ /* 0x000e6800000e0000 */
[----:B------:R-:W2:Y:S01]  /*75a0*/  SHFL.BFLY PT, R170, R171, 0x2, 0x1f ;  /* 0x0c401f00abaa7f89 */ /* 0x000ea200000e0000 */
[----:B-1----:R-:W-:Y:S02]  /*75b0*/  FMNMX R18, R169, R18, !PT ;  /* 0x00000012a9127209 */ /* 0x002fe40007800000 */
[----:B--2---:R-:W-:Y:S02]  /*75c0*/  FMNMX R19, R171, R170, !PT ;  /* 0x000000aaab137209 */ /* 0x004fe40007800000 */
[----:B------:R-:W-:Y:S02]  /*75d0*/  FSETP.NEU.AND P3, PT, R18, -INF , PT ;  /* 0xff8000001200780b */ /* 0x000fe40003f6d000 */
[----:B------:R-:W-:-:S02]  /*75e0*/  FSETP.NEU.AND P4, PT, R19, -INF , PT ;  /* 0xff8000001300780b */ /* 0x000fc40003f8d000 */
[----:B------:R-:W-:Y:S02]  /*75f0*/  FSEL R172, R18, RZ, P3 ;  /* 0x000000ff12ac7208 */ /* 0x000fe40001800000 */
[----:B------:R-:W-:-:S03]  /*7600*/  FSEL R176, R19, RZ, P4 ;  /* 0x000000ff13b07208 */ /* 0x000fc60002000000 */
[----:B------:R-:W-:Y:S01]  /*7610*/  FADD R22, -R172, R23 ;  /* 0x00000017ac167221 */ /* 0x000fe20000000100 */
[C---:B------:R-:W-:Y:S02]  /*7620*/  IMAD R23, R7.reuse, 0x8, R14 ;  /* 0x0000000807177824 */ /* 0x040fe400078e020e */
[----:B------:R-:W-:Y:S01]  /*7630*/  FADD R21, -R176, R21 ;  /* 0x00000015b0157221 */ /* 0x000fe20000000100 */
[----:B------:R-:W-:Y:S02]  /*7640*/  VIADD R7, R7, 0x1 ;  /* 0x0000000107077836 */ /* 0x000fe40000000000 */
[----:B------:R-:W-:Y:S01]  /*7650*/  FMUL R22, R22, UR6 ;  /* 0x0000000616167c20 */ /* 0x000fe20008400000 */
[----:B------:R-:W-:Y:S01]  /*7660*/  FMUL R21, R21, UR6 ;  /* 0x0000000615157c20 */ /* 0x000fe20008400000 */
[----:B------:R-:W-:-:S03]  /*7670*/  PRMT R23, RZ, 0x654, R23 ;  /* 0x00000654ff177816 */ /* 0x000fc60000000017 */
[----:B------:R-:W-:Y:S02]  /*7680*/  FSETP.GEU.AND P3, PT, R22, -126, PT ;  /* 0xc2fc00001600780b */ /* 0x000fe40003f6e000 */
[----:B------:R-:W-:Y:S01]  /*7690*/  FSETP.GEU.AND P4, PT, R21, -126, PT ;  /* 0xc2fc00001500780b */ /* 0x000fe20003f8e000 */
[----:B------:R1:W-:Y:S02]  /*76a0*/  SYNCS.ARRIVE.TRANS64.RED.A1T0 RZ, [R23+URZ], RZ ;  /* 0x000000ff17ff79a7 */ /* 0x0003e4000810043f */
[----:B-1----:R-:W-:-:S08]  /*76b0*/  SHF.L.U32 R23, R4, 0x1f, RZ ;  /* 0x0000001f04177819 */ /* 0x002fd000000006ff */
[----:B------:R-:W-:Y:S02]  /*76c0*/  @!P3 FMUL R22, R22, 0.5 ;  /* 0x3f0000001616b820 */ /* 0x000fe40000400000 */
[----:B------:R-:W-:Y:S02]  /*76d0*/  @!P4 FMUL R21, R21, 0.5 ;  /* 0x3f0000001515c820 */ /* 0x000fe40000400000 */
[----:B------:R-:W1:Y:S08]  /*76e0*/  MUFU.EX2 R170, R22 ;  /* 0x0000001600aa7308 */ /* 0x000e700000000800 */
[----:B------:R-:W2:Y:S01]  /*76f0*/  MUFU.EX2 R168, R21 ;  /* 0x0000001500a87308 */ /* 0x000ea20000000800 */
[----:B-1----:R-:W-:Y:S01]  /*7700*/  @!P3 FMUL R170, R170, R170 ;  /* 0x000000aaaaaab220 */ /* 0x002fe20000400000 */
[----:B------:R-:W-:-:S03]  /*7710*/  ISETP.NE.AND P3, PT, R7, 0x4, PT ;  /* 0x000000040700780c */ /* 0x000fc60003f65270 */
[-C--:B------:R-:W-:Y:S01]  /*7720*/  FMUL R152, R152, R170.reuse ;  /* 0x000000aa98987220 */ /* 0x080fe20000400000 */
[-C--:B------:R-:W-:Y:S01]  /*7730*/  FMUL R153, R153, R170.reuse ;  /* 0x000000aa99997220 */ /* 0x080fe20000400000 */
[-C--:B------:R-:W-:Y:S01]  /*7740*/  FMUL R156, R156, R170.reuse ;  /* 0x000000aa9c9c7220 */ /* 0x080fe20000400000 */
[----:B------:R-:W-:Y:S01]  /*7750*/  FMUL R157, R157, R170 ;  /* 0x000000aa9d9d7220 */ /* 0x000fe20000400000 */
[----:B--2---:R-:W-:Y:S01]  /*7760*/  @!P4 FMUL R168, R168, R168 ;  /* 0x000000a8a8a8c220 */ /* 0x004fe20000400000 */
[-C--:B------:R-:W-:Y:S01]  /*7770*/  FMUL R160, R160, R170.reuse ;  /* 0x000000aaa0a07220 */ /* 0x080fe20000400000 */
[-C--:B------:R-:W-:Y:S01]  /*7780*/  FMUL R161, R161, R170.reuse ;  /* 0x000000aaa1a17220 */ /* 0x080fe20000400000 */
[-C--:B------:R-:W-:Y:S01]  /*7790*/  FMUL R164, R164, R170.reuse ;  /* 0x000000aaa4a47220 */ /* 0x080fe20000400000 */
[----:B------:R-:W-:Y:S01]  /*77a0*/  FMUL R165, R165, R170 ;  /* 0x000000aaa5a57220 */ /* 0x000fe20000400000 */
[-C--:B------:R-:W-:Y:S01]  /*77b0*/  FMUL R154, R154, R168.reuse ;  /* 0x000000a89a9a7220 */ /* 0x080fe20000400000 */
[-C--:B------:R-:W-:Y:S01]  /*77c0*/  FMUL R155, R155, R168.reuse ;  /* 0x000000a89b9b7220 */ /* 0x080fe20000400000 */
[-C--:B------:R-:W-:Y:S01]  /*77d0*/  FMUL R158, R158, R168.reuse ;  /* 0x000000a89e9e7220 */ /* 0x080fe20000400000 */
[-C--:B------:R-:W-:Y:S01]  /*77e0*/  FMUL R159, R159, R168.reuse ;  /* 0x000000a89f9f7220 */ /* 0x080fe20000400000 */
[-C--:B------:R-:W-:Y:S01]  /*77f0*/  FMUL R162, R162, R168.reuse ;  /* 0x000000a8a2a27220 */ /* 0x080fe20000400000 */
[-C--:B------:R-:W-:Y:S01]  /*7800*/  FMUL R163, R163, R168.reuse ;  /* 0x000000a8a3a37220 */ /* 0x080fe20000400000 */
[-C--:B------:R-:W-:Y:S01]  /*7810*/  FMUL R166, R166, R168.reuse ;  /* 0x000000a8a6a67220 */ /* 0x080fe20000400000 */
[----:B------:R-:W-:-:S07]  /*7820*/  FMUL R167, R167, R168 ;  /* 0x000000a8a7a77220 */ /* 0x000fce0000400000 */
.L_x_30:
[----:B-1----:R1:W2:Y:S02]  /*7830*/  SYNCS.PHASECHK.TRANS64.TRYWAIT P4, [R174+URZ+0x11000], R23 ;  /* 0x01100017ae0075a7 */ /* 0x0022a4000808017f */
[----:B--2---:R-:W-:Y:S05]  /*7840*/  @!P4 NANOSLEEP.SYNCS 0x989680 ;  /* 0x009896800000c95d */ /* 0x004fea0003900000 */
[----:B------:R-:W2:Y:S02]  /*7850*/  @!P4 SYNCS.PHASECHK.TRANS64 P4, [R174+URZ+0x11000], R23 ;  /* 0x01100017ae00c5a7 */ /* 0x000ea4000808007f */
[----:B--2---:R-:W-:Y:S05]  /*7860*/  @!P4 BRA `(.L_x_30) ;  /* 0xfffffffc00f0c947 */ /* 0x004fea000383ffff */
[----:B------:R-:W-:Y:S01]  /*7870*/  ULDC UR7, c[0x0][0x604] ;  /* 0x0001810000077ab9 */ /* 0x000fe20000000800 */
[----:B------:R-:W-:Y:S01]  /*7880*/  R2UR UR6, R17 ;  /* 0x00000000110672ca */ /* 0x000fe200000e0000 */
[----:B------:R-:W-:Y:S01]  /*7890*/  FMUL R22, R172, UR7 ;  /* 0x00000007ac167c20 */ /* 0x000fe20008400000 */
[----:B------:R-:W-:Y:S01]  /*78a0*/  FMUL R21, R176, UR7 ;  /* 0x00000007b0157c20 */ /* 0x000fe20008400000 */
[----:B------:R-:W-:Y:S01]  /*78b0*/  UMOV UR11, 0x80000020 ;  /* 0x80000020000b7882 */ /* 0x000fe20000000000 */
[----:B------:R-:W-:Y:S01]  /*78c0*/  SEL R7, R7, RZ, P3 ;  /* 0x000000ff07077207 */ /* 0x000fe20001800000 */
        /* <DEDUP_REMOVED lines=11> */
[--C-:B------:R-:W-:Y:S01]  /*7980*/  FFMA R32, R32, UR7, -R22.reuse ;  /* 0x0000000720207c23 */ /* 0x100fe20008000816 */
[--C-:B------:R-:W-:Y:S01]  /*7990*/  FFMA R33, R33, UR7, -R22.reuse ;  /* 0x0000000721217c23 */ /* 0x100fe20008000816 */
[--C-:B------:R-:W-:Y:S01]  /*79a0*/  FFMA R36, R36, UR7, -R22.reuse ;  /* 0x0000000724247c23 */ /* 0x100fe20008000816 */
[--C-:B------:R-:W-:Y:S01]  /*79b0*/  FFMA R37, R37, UR7, -R22.reuse ;  /* 0x0000000725257c23 */ /* 0x100fe20008000816 */
[--C-:B------:R-:W-:Y:S01]  /*79c0*/  FFMA R34, R34, UR7, -R21.reuse ;  /* 0x0000000722227c23 */ /* 0x100fe20008000815 */
[--C-:B------:R-:W-:Y:S01]  /*79d0*/  FFMA R35, R35, UR7, -R21.reuse ;  /* 0x0000000723237c23 */ /* 0x100fe20008000815 */
[--C-:B------:R-:W-:Y:S01]  /*79e0*/  FFMA R38, R38, UR7, -R21.reuse ;  /* 0x0000000726267c23 */ /* 0x100fe20008000815 */
[----:B------:R-:W-:Y:S01]  /*79f0*/  @!P5 FMUL R24, R24, 0.5 ;  /* 0x3f0000001818d820 */ /* 0x000fe20000400000 */
[--C-:B------:R-:W-:Y:S01]  /*7a00*/  FFMA R39, R39, UR7, -R21.reuse ;  /* 0x0000000727277c23 */ /* 0x100fe20008000815 */
[----:B------:R-:W-:Y:S01]  /*7a10*/  @!P4 FMUL R25, R25, 0.5 ;  /* 0x3f0000001919c820 */ /* 0x000fe20000400000 */
[--C-:B------:R-:W-:Y:S01]  /*7a20*/  FFMA R40, R40, UR7, -R22.reuse ;  /* 0x0000000728287c23 */ /* 0x100fe20008000816 */
[----:B------:R-:W-:Y:S01]  /*7a30*/  @!P6 FMUL R28, R28, 0.5 ;  /* 0x3f0000001c1ce820 */ /* 0x000fe20000400000 */
        /* <DEDUP_REMOVED lines=8> */
[----:B-1----:R-:W1:Y:S01]  /*7ac0*/  MUFU.EX2 R174, R25 ;  /* 0x0000001900ae7308 */ /* 0x002e620000000800 */
        /* <DEDUP_REMOVED lines=8> */
[----:B--2---:R-:W-:Y:S01]  /*7b50*/  @!P5 FMUL R169, R169, R169 ;  /* 0x000000a9a9a9d220 */ /* 0x004fe20000400000 */
[----:B------:R-:W-:Y:S01]  /*7b60*/  FSETP.GEU.AND P5, PT, R29, -126, PT ;  /* 0xc2fc00001d00780b */ /* 0x000fe20003fae000 */
[--C-:B------:R-:W-:Y:S01]  /*7b70*/  FFMA R55, R55, UR7, -R21.reuse ;  /* 0x0000000737377c23 */ /* 0x100fe20008000815 */
[--C-:B------:R-:W-:Y:S01]  /*7b80*/  FFMA R56, R56, UR7, -R22.reuse ;  /* 0x0000000738387c23 */ /* 0x100fe20008000816 */
[--C-:B------:R-:W-:Y:S01]  /*7b90*/  FFMA R57, R57, UR7, -R22.reuse ;  /* 0x0000000739397c23 */ /* 0x100fe20008000816 */
[--C-:B------:R-:W-:Y:S01]  /*7ba0*/  FFMA R60, R60, UR7, -R22.reuse ;  /* 0x000000073c3c7c23 */ /* 0x100fe20008000816 */
[--C-:B------:R-:W-:Y:S01]  /*7bb0*/  FFMA R61, R61, UR7, -R22.reuse ;  /* 0x000000073d3d7c23 */ /* 0x100fe20008000816 */
[--C-:B------:R-:W-:Y:S01]  /*7bc0*/  FFMA R58, R58, UR7, -R21.reuse ;  /* 0x000000073a3a7c23 */ /* 0x100fe20008000815 */
[----:B-1----:R-:W-:Y:S01]  /*7bd0*/  @!P4 FMUL R174, R174, R174 ;  /* 0x000000aeaeaec220 */ /* 0x002fe20000400000 */
[----:B------:R-:W-:Y:S01]  /*7be0*/  FSETP.GEU.AND P4, PT, R26, -126, PT ;  /* 0xc2fc00001a00780b */ /* 0x000fe20003f8e000 */
[--C-:B------:R-:W-:Y:S01]  /*7bf0*/  FFMA R59, R59, UR7, -R21.reuse ;  /* 0x000000073b3b7c23 */ /* 0x100fe20008000815 */
[--C-:B------:R-:W-:Y:S01]  /*7c00*/  FFMA R62, R62, UR7, -R21.reuse ;  /* 0x000000073e3e7c23 */ /* 0x100fe20008000815 */
[--C-:B------:R-:W-:Y:S01]  /*7c10*/  FFMA R63, R63, UR7, -R21.reuse ;  /* 0x000000073f3f7c23 */ /* 0x100fe20008000815 */
[--C-:B------:R-:W-:Y:S01]  /*7c20*/  FFMA R64, R64, UR7, -R22.reuse ;  /* 0x0000000740407c23 */ /* 0x100fe20008000816 */
[----:B------:R-:W-:Y:S01]  /*7c30*/  @!P5 FMUL R29, R29, 0.5 ;  /* 0x3f0000001d1dd820 */ /* 0x000fe20000400000 */
[--C-:B------:R-:W-:Y:S01]  /*7c40*/  FFMA R65, R65, UR7, -R22.reuse ;  /* 0x0000000741417c23 */ /* 0x100fe20008000816 */
[----:B---3--:R-:W-:Y:S01]  /*7c50*/  @!P6 FMUL R23, R23, R23 ;  /* 0x000000171717e220 */ /* 0x008fe20000400000 */
[----:B------:R-:W-:Y:S01]  /*7c60*/  FSETP.GEU.AND P6, PT, R27, -126, PT ;  /* 0xc2fc00001b00780b */ /* 0x000fe20003fce000 */
[----:B------:R-:W1:Y:S01]  /*7c70*/  MUFU.EX2 R172, R29 ;  /* 0x0000001d00ac7308 */ /* 0x000e620000000800 */
[--C-:B------:R-:W-:Y:S01]  /*7c80*/  FFMA R68, R68, UR7, -R22.reuse ;  /* 0x0000000744447c23 */ /* 0x100fe20008000816 */
[--C-:B------:R-:W-:Y:S01]  /*7c90*/  FFMA R69, R69, UR7, -R22.reuse ;  /* 0x0000000745457c23 */ /* 0x100fe20008000816 */
[--C-:B------:R-:W-:Y:S01]  /*7ca0*/  FFMA R66, R66, UR7, -R21.reuse ;  /* 0x0000000742427c23 */ /* 0x100fe20008000815 */
[----:B------:R-:W-:Y:S01]  /*7cb0*/  @!P4 FMUL R26, R26, 0.5 ;  /* 0x3f0000001a1ac820 */ /* 0x000fe20000400000 */
[--C-:B------:R-:W-:Y:S01]  /*7cc0*/  FFMA R67, R67, UR7, -R21.reuse ;  /* 0x0000000743437c23 */ /* 0x100fe20008000815 */
[--C-:B------:R-:W-:Y:S01]  /*7cd0*/  FFMA R70, R70, UR7, -R21.reuse ;  /* 0x0000000746467c23 */ /* 0x100fe20008000815 */
[--C-:B------:R-:W-:Y:S01]  /*7ce0*/  FFMA R71, R71, UR7, -R21.reuse ;  /* 0x0000000747477c23 */ /* 0x100fe20008000815 */
[----:B------:R2:W3:Y:S01]  /*7cf0*/  MUFU.EX2 R177, R26 ;  /* 0x0000001a00b17308 */ /* 0x0004e20000000800 */
[--C-:B------:R-:W-:Y:S01]  /*7d00*/  FFMA R24, R72, UR7, -R22.reuse ;  /* 0x0000000748187c23 */ /* 0x100fe20008000816 */
[--C-:B------:R-:W-:Y:S01]  /*7d10*/  FFMA R25, R73, UR7, -R22.reuse ;  /* 0x0000000749197c23 */ /* 0x100fe20008000816 */
[--C-:B------:R-:W-:Y:S01]  /*7d20*/  FFMA R28, R75, UR7, -R21.reuse ;  /* 0x000000074b1c7c23 */ /* 0x100fe20008000815 */
[----:B------:R-:W-:Y:S01]  /*7d30*/  @!P6 FMUL R27, R27, 0.5 ;  /* 0x3f0000001b1be820 */ /* 0x000fe20000400000 */
[--C-:B------:R-:W-:Y:S01]  /*7d40*/  FFMA R84, R84, UR7, -R22.reuse ;  /* 0x0000000754547c23 */ /* 0x100fe20008000816 */
[----:B------:R-:W-:Y:S01]  /*7d50*/  ULEA UR6, UR6, UR14, 0xa ;  /* 0x0000000e06067291 */ /* 0x000fe2000f8e503f */
[--C-:B------:R-:W-:Y:S01]  /*7d60*/  FFMA R88, R88, UR7, -R22.reuse ;  /* 0x0000000758587c23 */ /* 0x100fe20008000816 */
[----:B------:R4:W5:Y:S01]  /*7d70*/  MUFU.EX2 R171, R27 ;  /* 0x0000001b00ab7308 */ /* 0x0009620000000800 */
[----:B-1----:R-:W-:Y:S01]  /*7d80*/  @!P5 FMUL R172, R172, R172 ;  /* 0x000000acacacd220 */ /* 0x002fe20000400000 */
[----:B------:R-:W-:Y:S01]  /*7d90*/  FSETP.GEU.AND P5, PT, R30, -126, PT ;  /* 0xc2fc00001e00780b */ /* 0x000fe20003fae000 */
[--C-:B--2---:R-:W-:Y:S01]  /*7da0*/  FFMA R26, R76, UR7, -R22.reuse ;  /* 0x000000074c1a7c23 */ /* 0x104fe20008000816 */
[----:B------:R-:W-:Y:S01]  /*7db0*/  UIADD3 UR8, UR6, 0x40, URZ ;  /* 0x0000004006087890 */ /* 0x000fe2000fffe03f */
[--C-:B------:R-:W-:Y:S01]  /*7dc0*/  FFMA R93, R93, UR7, -R22.reuse ;  /* 0x000000075d5d7c23 */ /* 0x100fe20008000816 */
[----:B------:R-:W-:Y:S01]  /*7dd0*/  UMOV UR10, UR6 ;  /* 0x00000006000a7c82 */ /* 0x000fe20008000000 */
[--C-:B------:R-:W-:Y:S01]  /*7de0*/  FFMA R89, R89, UR7, -R22.reuse ;  /* 0x0000000759597c23 */ /* 0x100fe20008000816 */
[--C-:B------:R-:W-:Y:S01]  /*7df0*/  FFMA R92, R92, UR7, -R22.reuse ;  /* 0x000000075c5c7c23 */ /* 0x100fe20008000816 */
[----:B---3--:R-:W-:Y:S01]  /*7e00*/  @!P4 FMUL R177, R177, R177 ;  /* 0x000000b1b1b1c220 */ /* 0x008fe20000400000 */
[----:B------:R-:W-:Y:S01]  /*7e10*/  FSETP.GEU.AND P4, PT, R31, -126, PT ;  /* 0xc2fc00001f00780b */ /* 0x000fe20003f8e000 */
[--C-:B----4-:R-:W-:Y:S01]  /*7e20*/  FFMA R27, R77, UR7, -R22.reuse ;  /* 0x000000074d1b7c23 */ /* 0x110fe20008000816 */
[--C-:B------:R-:W-:Y:S01]  /*7e30*/  FFMA R94, R94, UR7, -R21.reuse ;  /* 0x000000075e5e7c23 */ /* 0x100fe20008000815 */
[--C-:B------:R-:W-:Y:S01]  /*7e40*/  FFMA R91, R91, UR7, -R21.reuse ;  /* 0x000000075b5b7c23 */ /* 0x100fe20008000815 */
[--C-:B------:R-:W-:Y:S01]  /*7e50*/  FFMA R95, R95, UR7, -R21.reuse ;  /* 0x000000075f5f7c23 */ /* 0x100fe20008000815 */
[----:B------:R-:W-:Y:S01]  /*7e60*/  @!P5 FMUL R30, R30, 0.5 ;  /* 0x3f0000001e1ed820 */ /* 0x000fe20000400000 */
[--C-:B------:R-:W-:Y:S01]  /*7e70*/  FFMA R100, R100, UR7, -R22.reuse ;  /* 0x0000000764647c23 */ /* 0x100fe20008000816 */
[----:B-----5:R-:W-:Y:S01]  /*7e80*/  @!P6 FMUL R171, R171, R171 ;  /* 0x000000abababe220 */ /* 0x020fe20000400000 */
        /* <DEDUP_REMOVED lines=9> */
[----:B------:R-:W2:Y:S01]  /*7f20*/  MUFU.EX2 R176, R31 ;  /* 0x0000001f00b07308 */ /* 0x000ea20000000800 */
[--C-:B------:R-:W-:Y:S01]  /*7f30*/  FFMA R106, R106, UR7, -R21.reuse ;  /* 0x000000076a6a7c23 */ /* 0x100fe20008000815 */
[--C-:B------:R-:W-:Y:S01]  /*7f40*/  FFMA R110, R110, UR7, -R21.reuse ;  /* 0x000000076e6e7c23 */ /* 0x100fe20008000815 */
[--C-:B------:R-:W-:Y:S01]  /*7f50*/  FFMA R112, R112, UR7, -R22.reuse ;  /* 0x0000000770707c23 */ /* 0x100fe20008000816 */
[----:B------:R-:W-:Y:S01]  /*7f60*/  @!P6 FMUL R32, R32, 0.5 ;  /* 0x3f0000002020e820 */ /* 0x000fe20000400000 */
        /* <DEDUP_REMOVED lines=11> */
[----:B------:R-:W-:Y:S01]  /*8020*/  FFMA R126, R126, UR7, -R21 ;  /* 0x000000077e7e7c23 */ /* 0x000fe20008000815 */
[----:B--2---:R-:W-:Y:S01]  /*8030*/  @!P4 FMUL R176, R176, R176 ;  /* 0x000000b0b0b0c220 */ /* 0x004fe20000400000 */
[----:B------:R-:W-:Y:S01]  /*8040*/  FSETP.GEU.AND P4, PT, R36, -126, PT ;  /* 0xc2fc00002400780b */ /* 0x000fe20003f8e000 */
[--C-:B------:R-:W-:Y:S01]  /*8050*/  FFMA R128, R128, UR7, -R22.reuse ;  /* 0x0000000780807c23 */ /* 0x100fe20008000816 */
[----:B------:R-:W-:Y:S01]  /*8060*/  FFMA R168, R168, R13, R177 ;  /* 0x0000000da8a87223 */ /* 0x000fe200000000b1 */
[--C-:B------:R-:W-:Y:S01]  /*8070*/  FFMA R136, R136, UR7, -R22.reuse ;  /* 0x0000000788887c23 */ /* 0x100fe20008000816 */
[--C-:B------:R-:W-:Y:S01]  /*8080*/  FFMA R137, R137, UR7, -R22.reuse ;  /* 0x0000000789897c23 */ /* 0x100fe20008000816 */
[----:B------:R-:W-:Y:S01]  /*8090*/  @!P5 FMUL R33, R33, 0.5 ;  /* 0x3f0000002121d820 */ /* 0x000fe20000400000 */
[----:B------:R-:W-:Y:S01]  /*80a0*/  FADD R168, R168, R171 ;  /* 0x000000aba8a87221 */ /* 0x000fe20000000000 */
        /* <DEDUP_REMOVED lines=13> */
[----:B------:R-:W-:Y:S01]  /*8180*/  FFMA R149, R149, UR7, -R22 ;  /* 0x0000000795957c23 */ /* 0x000fe20008000816 */
[----:B------:R-:W-:Y:S01]  /*8190*/  @!P6 FMUL R37, R37, 0.5 ;  /* 0x3f0000002525e820 */ /* 0x000fe20000400000 */
[--C-:B------:R-:W-:Y:S01]  /*81a0*/  FFMA R146, R146, UR7, -R21.reuse ;  /* 0x0000000792927c23 */ /* 0x100fe20008000815 */
[--C-:B------:R-:W-:Y:S01]  /*81b0*/  FFMA R147, R147, UR7, -R21.reuse ;  /* 0x0000000793937c23 */ /* 0x100fe20008000815 */
[----:B------:R-:W-:Y:S01]  /*81c0*/  FFMA R151, R151, UR7, -R21 ;  /* 0x0000000797977c23 */ /* 0x000fe20008000815 */
[----:B------:R-:W3:Y:S01]  /*81d0*/  MUFU.EX2 R180, R37 ;  /* 0x0000002500b47308 */ /* 0x000ee20000000800 */
[----:B-1----:R-:W-:Y:S01]  /*81e0*/  @!P5 FMUL R178, R178, R178 ;  /* 0x000000b2b2b2d220 */ /* 0x002fe20000400000 */
[----:B------:R-:W-:Y:S01]  /*81f0*/  FSETP.GEU.AND P5, PT, R34, -126, PT ;  /* 0xc2fc00002200780b */ /* 0x000fe20003fae000 */
[----:B------:R-:W-:-:S02]  /*8200*/  VIADD R17, R17, 0x1 ;  /* 0x0000000111117836 */ /* 0x000fc40000000000 */
[----:B--2---:R-:W-:Y:S01]  /*8210*/  @!P4 FMUL R179, R179, R179 ;  /* 0x000000b3b3b3c220 */ /* 0x004fe20000400000 */
[----:B------:R-:W-:-:S09]  /*8220*/  FSETP.GEU.AND P4, PT, R35, -126, PT ;  /* 0xc2fc00002300780b */ /* 0x000fd20003f8e000 */
[----:B------:R-:W-:Y:S01]  /*8230*/  @!P5 FMUL R34, R34, 0.5 ;  /* 0x3f0000002222d820 */ /* 0x000fe20000400000 */
[----:B---3--:R-:W-:Y:S01]  /*8240*/  @!P6 FMUL R180, R180, R180 ;  /* 0x000000b4b4b4e220 */ /* 0x008fe20000400000 */
[----:B------:R-:W-:Y:S02]  /*8250*/  FSETP.GEU.AND P6, PT, R38, -126, PT ;  /* 0xc2fc00002600780b */ /* 0x000fe40003fce000 */
[----:B------:R-:W1:Y:S02]  /*8260*/  MUFU.EX2 R181, R34 ;  /* 0x0000002200b57308 */ /* 0x000e640000000800 */
[----:B------:R-:W-:Y:S01]  /*8270*/  F2FP.F16.F32.PACK_AB R30, R180, R179 ;  /* 0x000000b3b41e723e */ /* 0x000fe200000000ff */
[----:B------:R-:W-:-:S05]  /*8280*/  @!P4 FMUL R35, R35, 0.5 ;  /* 0x3f0000002323c820 */ /* 0x000fca0000400000 */
[----:B------:R-:W2:Y:S03]  /*8290*/  MUFU.EX2 R184, R35 ;  /* 0x0000002300b87308 */ /* 0x000ea60000000800 */
[----:B------:R-:W-:-:S05]  /*82a0*/  @!P6 FMUL R38, R38, 0.5 ;  /* 0x3f0000002626e820 */ /* 0x000fca0000400000 */
[----:B------:R-:W3:Y:S01]  /*82b0*/  MUFU.EX2 R183, R38 ;  /* 0x0000002600b77308 */ /* 0x000ee20000000800 */
[----:B-1----:R-:W-:Y:S01]  /*82c0*/  @!P5 FMUL R181, R181, R181 ;  /* 0x000000b5b5b5d220 */ /* 0x002fe20000400000 */
[----:B------:R-:W-:Y:S01]  /*82d0*/  FSETP.GEU.AND P5, PT, R39, -126, PT ;  /* 0xc2fc00002700780b */ /* 0x000fe20003fae000 */
[----:B--2---:R-:W-:Y:S01]  /*82e0*/  @!P4 FMUL R184, R184, R184 ;  /* 0x000000b8b8b8c220 */ /* 0x004fe20000400000 */
[----:B------:R-:W-:-:S04]  /*82f0*/  FSETP.GEU.AND P4, PT, R40, -126, PT ;  /* 0xc2fc00002800780b */ /* 0x000fc80003f8e000 */
[----:B------:R-:W-:-:S07]  /*8300*/  F2FP.F16.F32.PACK_AB R29, R184, R181 ;  /* 0x000000b5b81d723e */ /* 0x000fce00000000ff */
[----:B------:R-:W-:Y:S01]  /*8310*/  @!P5 FMUL R39, R39, 0.5 ;  /* 0x3f0000002727d820 */ /* 0x000fe20000400000 */
[----:B---3--:R-:W-:Y:S01]  /*8320*/  @!P6 FMUL R183, R183, R183 ;  /* 0x000000b7b7b7e220 */ /* 0x008fe20000400000 */
[----:B------:R-:W-:Y:S02]  /*8330*/  FSETP.GEU.AND P6, PT, R41, -126, PT ;  /* 0xc2fc00002900780b */ /* 0x000fe40003fce000 */
[----:B------:R-:W1:Y:S01]  /*8340*/  MUFU.EX2 R186, R39 ;  /* 0x0000002700ba7308 */ /* 0x000e620000000800 */
[----:B------:R-:W-:-:S07]  /*8350*/  @!P4 FMUL R40, R40, 0.5 ;  /* 0x3f0000002828c820 */ /* 0x000fce0000400000 */
[----:B------:R-:W2:Y:S03]  /*8360*/  MUFU.EX2 R188, R40 ;  /* 0x0000002800bc7308 */ /* 0x000ea60000000800 */
[----:B------:R-:W-:-:S05]  /*8370*/  @!P6 FMUL R41, R41, 0.5 ;  /* 0x3f0000002929e820 */ /* 0x000fca0000400000 */
[----:B------:R-:W3:Y:S01]  /*8380*/  MUFU.EX2 R187, R41 ;  /* 0x0000002900bb7308 */ /* 0x000ee20000000800 */
[----:B-1----:R-:W-:Y:S01]  /*8390*/  @!P5 FMUL R186, R186, R186 ;  /* 0x000000bababad220 */ /* 0x002fe20000400000 */
[----:B------:R-:W-:-:S04]  /*83a0*/  FSETP.GEU.AND P5, PT, R44, -126, PT ;  /* 0xc2fc00002c00780b */ /* 0x000fc80003fae000 */
[----:B------:R-:W-:Y:S01]  /*83b0*/  F2FP.F16.F32.PACK_AB R31, R186, R183 ;  /* 0x000000b7ba1f723e */ /* 0x000fe200000000ff */
[----:B--2---:R-:W-:Y:S01]  /*83c0*/  @!P4 FMUL R188, R188, R188 ;  /* 0x000000bcbcbcc220 */ /* 0x004fe20000400000 */
[----:B------:R-:W-:-:S07]  /*83d0*/  FSETP.GEU.AND P4, PT, R45, -126, PT ;  /* 0xc2fc00002d00780b */ /* 0x000fce0003f8e000 */
        /* <DEDUP_REMOVED lines=138> */
[----:B------:R1:W2:Y:S02]  /*8c80*/  MUFU.EX2 R73, R24 ;  /* 0x0000001800497308 */ /* 0x0002a40000000800 */
[----:B------:R-:W-:Y:S01]  /*8c90*/  F2FP.F16.F32.PACK_AB R47, R72, R215 ;  /* 0x000000d7482f723e */ /* 0x000fe200000000ff */
[----:B------:R-:W-:-:S05]  /*8ca0*/  @!P4 FMUL R25, R25, 0.5 ;  /* 0x3f0000001919c820 */ /* 0x000fca0000400000 */
[----:B------:R3:W4:Y:S01]  /*8cb0*/  MUFU.EX2 R216, R25 ;  /* 0x0000001900d87308 */ /* 0x0007220000000800 */
[----:B-1----:R-:W-:Y:S02]  /*8cc0*/  FFMA R24, R74, UR7, -R21 ;  /* 0x000000074a187c23 */ /* 0x002fe40008000815 */
[----:B------:R-:W-:-:S05]  /*8cd0*/  @!P6 FMUL R26, R26, 0.5 ;  /* 0x3f0000001a1ae820 */ /* 0x000fca0000400000 */
[----:B------:R1:W5:Y:S01]  /*8ce0*/  MUFU.EX2 R76, R26 ;  /* 0x0000001a004c7308 */ /* 0x0003620000000800 */
[----:B--2---:R-:W-:Y:S01]  /*8cf0*/  @!P5 FMUL R73, R73, R73 ;  /* 0x000000494949d220 */ /* 0x004fe20000400000 */
[----:B------:R-:W-:Y:S01]  /*8d00*/  FSETP.GEU.AND P5, PT, R27, -126, PT ;  /* 0xc2fc00001b00780b */ /* 0x000fe20003fae000 */
[--C-:B---3--:R-:W-:Y:S01]  /*8d10*/  FFMA R25, R78, UR7, -R21.reuse ;  /* 0x000000074e197c23 */ /* 0x108fe20008000815 */
[----:B----4-:R-:W-:Y:S01]  /*8d20*/  @!P4 FMUL R216, R216, R216 ;  /* 0x000000d8d8d8c220 */ /* 0x010fe20000400000 */
[----:B------:R-:W-:Y:S01]  /*8d30*/  FSETP.GEU.AND P4, PT, R24, -126, PT ;  /* 0xc2fc00001800780b */ /* 0x000fe20003f8e000 */
[----:B-1----:R-:W-:-:S03]  /*8d40*/  FFMA R26, R79, UR7, -R21 ;  /* 0x000000074f1a7c23 */ /* 0x002fc60008000815 */
[----:B------:R-:W-:-:S06]  /*8d50*/  F2FP.F16.F32.PACK_AB R48, R216, R73 ;  /* 0x00000049d830723e */ /* 0x000fcc00000000ff */
[----:B------:R-:W-:Y:S01]  /*8d60*/  @!P5 FMUL R27, R27, 0.5 ;  /* 0x3f0000001b1bd820 */ /* 0x000fe20000400000 */
[----:B-----5:R-:W-:Y:S01]  /*8d70*/  @!P6 FMUL R76, R76, R76 ;  /* 0x0000004c4c4ce220 */ /* 0x020fe20000400000 */
[----:B------:R-:W-:Y:S02]  /*8d80*/  FSETP.GEU.AND P6, PT, R28, -126, PT ;  /* 0xc2fc00001c00780b */ /* 0x000fe40003fce000 */
[----:B------:R1:W2:Y:S01]  /*8d90*/  MUFU.EX2 R77, R27 ;  /* 0x0000001b004d7308 */ /* 0x0002a20000000800 */
[----:B------:R-:W-:-:S07]  /*8da0*/  @!P4 FMUL R24, R24, 0.5 ;  /* 0x3f0000001818c820 */ /* 0x000fce0000400000 */
[----:B------:R3:W4:Y:S01]  /*8db0*/  MUFU.EX2 R75, R24 ;  /* 0x00000018004b7308 */ /* 0x0007220000000800 */
[----:B-1----:R-:W-:Y:S02]  /*8dc0*/  FFMA R27, R80, UR7, -R22 ;  /* 0x00000007501b7c23 */ /* 0x002fe40008000816 */
[----:B------:R-:W-:-:S05]  /*8dd0*/  @!P6 FMUL R28, R28, 0.5 ;  /* 0x3f0000001c1ce820 */ /* 0x000fca0000400000 */
[----:B------:R1:W5:Y:S01]  /*8de0*/  MUFU.EX2 R74, R28 ;  /* 0x0000001c004a7308 */ /* 0x0003620000000800 */
[----:B--2---:R-:W-:Y:S01]  /*8df0*/  @!P5 FMUL R77, R77, R77 ;  /* 0x0000004d4d4dd220 */ /* 0x004fe20000400000 */
[----:B------:R-:W-:Y:S01]  /*8e00*/  FSETP.GEU.AND P5, PT, R25, -126, PT ;  /* 0xc2fc00001900780b */ /* 0x000fe20003fae000 */
[----:B---3--:R-:W-:-:S03]  /*8e10*/  FFMA R24, R81, UR7, -R22 ;  /* 0x0000000751187c23 */ /* 0x008fc60008000816 */
[----:B------:R-:W-:Y:S01]  /*8e20*/  F2FP.F16.F32.PACK_AB R50, R77, R76 ;  /* 0x0000004c4d32723e */ /* 0x000fe200000000ff */
[----:B----4-:R-:W-:Y:S01]  /*8e30*/  @!P4 FMUL R75, R75, R75 ;  /* 0x0000004b4b4bc220 */ /* 0x010fe20000400000 */
[----:B------:R-:W-:Y:S01]  /*8e40*/  FSETP.GEU.AND P4, PT, R26, -126, PT ;  /* 0xc2fc00001a00780b */ /* 0x000fe20003f8e000 */
[----:B-1----:R-:W-:-:S06]  /*8e50*/  FFMA R28, R87, UR7, -R21 ;  /* 0x00000007571c7c23 */ /* 0x002fcc0008000815 */
[----:B------:R-:W-:Y:S01]  /*8e60*/  @!P5 FMUL R25, R25, 0.5 ;  /* 0x3f0000001919d820 */ /* 0x000fe20000400000 */
[----:B-----5:R-:W-:Y:S01]  /*8e70*/  @!P6 FMUL R74, R74, R74 ;  /* 0x0000004a4a4ae220 */ /* 0x020fe20000400000 */
        /* <DEDUP_REMOVED lines=20> */
[----:B------:R-:W3:Y:S01]  /*8fc0*/  MUFU.EX2 R85, R84 ;  /* 0x0000005400557308 */ /* 0x000ee20000000800 */
[----:B-1----:R-:W-:Y:S02]  /*8fd0*/  FFMA R24, R83, UR7, -R21 ;  /* 0x0000000753187c23 */ /* 0x002fe40008000815 */
[----:B------:R-:W-:-:S05]  /*8fe0*/  @!P6 FMUL R25, R25, 0.5 ;  /* 0x3f0000001919e820 */ /* 0x000fca0000400000 */
[----:B------:R1:W4:Y:S01]  /*8ff0*/  MUFU.EX2 R82, R25 ;  /* 0x0000001900527308 */ /* 0x0003220000000800 */
[----:B--2---:R-:W-:Y:S01]  /*9000*/  @!P5 FMUL R80, R80, R80 ;  /* 0x000000505050d220 */ /* 0x004fe20000400000 */
[----:B------:R-:W-:-:S04]  /*9010*/  FSETP.GEU.AND P5, PT, R26, -126, PT ;  /* 0xc2fc00001a00780b */ /* 0x000fc80003fae000 */
[----:B------:R-:W-:Y:S01]  /*9020*/  F2FP.F16.F32.PACK_AB R52, R80, R79 ;  /* 0x0000004f5034723e */ /* 0x000fe200000000ff */
[----:B---3--:R-:W-:Y:S01]  /*9030*/  @!P4 FMUL R85, R85, R85 ;  /* 0x000000555555c220 */ /* 0x008fe20000400000 */
[----:B------:R-:W-:Y:S02]  /*9040*/  FSETP.GEU.AND P4, PT, R24, -126, PT ;  /* 0xc2fc00001800780b */ /* 0x000fe40003f8e000 */
[----:B-1----:R-:W-:-:S05]  /*9050*/  F2FP.F16.F32.PACK_AB R25, R171, R177 ;  /* 0x000000b1ab19723e */ /* 0x002fca00000000ff */
[----:B------:R-:W-:Y:S01]  /*9060*/  @!P5 FMUL R26, R26, 0.5 ;  /* 0x3f0000001a1ad820 */ /* 0x000fe20000400000 */
[----:B----4-:R-:W-:Y:S01]  /*9070*/  @!P6 FMUL R82, R82, R82 ;  /* 0x000000525252e220 */ /* 0x010fe20000400000 */
[----:B------:R-:W-:Y:S02]  /*9080*/  FSETP.GEU.AND P6, PT, R27, -126, PT ;  /* 0xc2fc00001b00780b */ /* 0x000fe40003fce000 */
[----:B------:R1:W2:Y:S02]  /*9090*/  MUFU.EX2 R83, R26 ;  /* 0x0000001a00537308 */ /* 0x0002a40000000800 */
[----:B------:R-:W-:Y:S01]  /*90a0*/  F2FP.F16.F32.PACK_AB R54, R82, R85 ;  /* 0x000000555236723e */ /* 0x000fe200000000ff */
[----:B------:R-:W-:-:S05]  /*90b0*/  @!P4 FMUL R24, R24, 0.5 ;  /* 0x3f0000001818c820 */ /* 0x000fca0000400000 */
[----:B------:R3:W4:Y:S01]  /*90c0*/  MUFU.EX2 R84, R24 ;  /* 0x0000001800547308 */ /* 0x0007220000000800 */
[----:B-1----:R-:W-:Y:S02]  /*90d0*/  F2FP.F16.F32.PACK_AB R26, R172, R23 ;  /* 0x00000017ac1a723e */ /* 0x002fe400000000ff */
[----:B------:R-:W-:-:S05]  /*90e0*/  @!P6 FMUL R27, R27, 0.5 ;  /* 0x3f0000001b1be820 */ /* 0x000fca0000400000 */
[----:B------:R1:W5:Y:S01]  /*90f0*/  MUFU.EX2 R86, R27 ;  /* 0x0000001b00567308 */ /* 0x0003620000000800 */
[----:B---3--:R-:W-:Y:S01]  /*9100*/  F2FP.F16.F32.PACK_AB R24, R174, R169 ;  /* 0x000000a9ae18723e */ /* 0x008fe200000000ff */
[----:B--2---:R-:W-:Y:S01]  /*9110*/  @!P5 FMUL R83, R83, R83 ;  /* 0x000000535353d220 */ /* 0x004fe20000400000 */
[----:B------:R-:W-:Y:S01]  /*9120*/  FSETP.GEU.AND P5, PT, R28, -126, PT ;  /* 0xc2fc00001c00780b */ /* 0x000fe20003fae000 */
[----:B------:R-:W-:-:S04]  /*9130*/  FFMA R169, R170, R15, R169 ;  /* 0x0000000faaa97223 */ /* 0x000fc800000000a9 */
[----:B------:R-:W-:Y:S01]  /*9140*/  FADD R174, R169, R174 ;  /* 0x000000aea9ae7221 */ /* 0x000fe20000000000 */
[----:B-1----:R-:W-:Y:S01]  /*9150*/  F2FP.F16.F32.PACK_AB R27, R176, R173 ;  /* 0x000000adb01b723e */ /* 0x002fe200000000ff */
[----:B----4-:R-:W-:Y:S01]  /*9160*/  @!P4 FMUL R84, R84, R84 ;  /* 0x000000545454c220 */ /* 0x010fe20000400000 */
[----:B------:R-:W-:Y:S01]  /*9170*/  FSETP.GEU.AND P4, PT, R88, -126, PT ;  /* 0xc2fc00005800780b */ /* 0x000fe20003f8e000 */
[----:B------:R-:W-:Y:S01]  /*9180*/  FADD R23, R174, R23 ;  /* 0x00000017ae177221 */ /* 0x000fe20000000000 */
[----:B------:R-:W-:Y:S01]  /*9190*/  WARPGROUP.ARRIVE ;  /* 0x00000000000079c5 */ /* 0x000fe20000000000 */
[----:B------:R-:W-:Y:S01]  /*91a0*/  FADD R173, R168, R173 ;  /* 0x000000ada8ad7221 */ /* 0x000fe20000000000 */
[----:B------:R-:W-:Y:S01]  /*91b0*/  F2FP.F16.F32.PACK_AB R53, R84, R83 ;  /* 0x000000535435723e */ /* 0x000fe200000000ff */
[----:B------:R-:W-:Y:S01]  /*91c0*/  @!P5 FMUL R28, R28, 0.5 ;  /* 0x3f0000001c1cd820 */ /* 0x000fe20000400000 */
[----:B-----5:R-:W-:Y:S01]  /*91d0*/  @!P6 FMUL R86, R86, R86 ;  /* 0x000000565656e220 */ /* 0x020fe20000400000 */
[----:B------:R-:W-:Y:S01]  /*91e0*/  FSETP.GEU.AND P6, PT, R89, -126, PT ;  /* 0xc2fc00005900780b */ /* 0x000fe20003fce000 */
[----:B------:R-:W-:Y:S01]  /*91f0*/  HGMMA.64x32x16.F32 R152, R24, gdesc[UR8].tnspB, R152, gsb0 ;  /* 0x4060000818987df0 */ /* 0x000fe20008000898 */
[----:B------:R1:W2:Y:S01]  /*9200*/  MUFU.EX2 R87, R28 ;  /* 0x0000001c00577308 */ /* 0x0002a20000000800 */
[----:B------:R-:W-:Y:S01]  /*9210*/  UMOV UR10, UR8 ;  /* 0x00000008000a7c82 */ /* 0x000fe20008000000 */
[----:B------:R-:W-:Y:S01]  /*9220*/  UMOV UR11, 0x80000020 ;  /* 0x80000020000b7882 */ /* 0x000fe20000000000 */
[----:B------:R-:W-:Y:S01]  /*9230*/  UIADD3 UR8, UR6, 0x80, URZ ;  /* 0x0000008006087890 */ /* 0x000fe2000fffe03f */
[----:B------:R-:W-:Y:S01]  /*9240*/  @!P4 FMUL R88, R88, 0.5 ;  /* 0x3f0000005858c820 */ /* 0x000fe20000400000 */
[----:B------:R-:W-:Y:S01]  /*9250*/  FADD R172, R23, R172 ;  /* 0x000000ac17ac7221 */ /* 0x000fe20000000000 */
[----:B------:R-:W-:Y:S01]  /*9260*/  FFMA R23, R132, UR7, -R22 ;  /* 0x0000000784177c23 */ /* 0x000fe20008000816 */
[----:B------:R-:W-:Y:S01]  /*9270*/  FADD R176, R173, R176 ;  /* 0x000000b0adb07221 */ /* 0x000fe20000000000 */
[----:B-1----:R-:W-:-:S02]  /*9280*/  F2FP.F16.F32.PACK_AB R28, R178, R175 ;  /* 0x000000afb21c723e */ /* 0x002fc400000000ff */
[----:B------:R-:W1:Y:S01]  /*9290*/  MUFU.EX2 R88, R88 ;  /* 0x0000005800587308 */ /* 0x000e620000000800 */
[----:B------:R-:W-:Y:S01]  /*92a0*/  @!P6 FMUL R89, R89, 0.5 ;  /* 0x3f0000005959e820 */ /* 0x000fe20000400000 */
[----:B------:R-:W-:Y:S01]  /*92b0*/  FADD R175, R172, R175 ;  /* 0x000000afacaf7221 */ /* 0x000fe20000000000 */
[----:B------:R-:W-:-:S03]  /*92c0*/  FADD R181, R176, R181 ;  /* 0x000000b5b0b57221 */ /* 0x000fc60000000000 */
[----:B------:R-:W-:Y:S01]  /*92d0*/  FADD R178, R175, R178 ;  /* 0x000000b2afb27221 */ /* 0x000fe20000000000 */
[----:B--2---:R-:W-:Y:S01]  /*92e0*/  @!P5 FMUL R87, R87, R87 ;  /* 0x000000575757d220 */ /* 0x004fe20000400000 */
[----:B------:R-:W-:Y:S01]  /*92f0*/  FSETP.GEU.AND P5, PT, R92, -126, PT ;  /* 0xc2fc00005c00780b */ /* 0x000fe20003fae000 */
[----:B------:R-:W-:Y:S01]  /*9300*/  FADD R184, R181, R184 ;  /* 0x000000b8b5b87221 */ /* 0x000fe20000000000 */
[----:B------:R-:W-:Y:S02]  /*9310*/  FADD R179, R178, R179 ;  /* 0x000000b3b2b37221 */ /* 0x000fe40000000000 */
[----:B------:R-:W-:Y:S01]  /*9320*/  F2FP.F16.F32.PACK_AB R55, R87, R86 ;  /* 0x000000565737723e */ /* 0x000fe200000000ff */
[----:B------:R-:W-:Y:S01]  /*9330*/  FADD R183, R184, R183 ;  /* 0x000000b7b8b77221 */ /* 0x000fe20000000000 */
[----:B------:R-:W-:Y:S01]  /*9340*/  FADD R179, R179, R180 ;  /* 0x000000b4b3b37221 */ /* 0x000fe20000000000 */
[----:B-1----:R-:W-:Y:S01]  /*9350*/  @!P4 FMUL R88, R88, R88 ;  /* 0x000000585858c220 */ /* 0x002fe20000400000 */
[----:B------:R-:W-:Y:S01]  /*9360*/  FSETP.GEU.AND P4, PT, R93, -126, PT ;  /* 0xc2fc00005d00780b */ /* 0x000fe20003f8e000 */
[----:B------:R-:W-:Y:S01]  /*9370*/  FADD R183, R183, R186 ;  /* 0x000000bab7b77221 */ /* 0x000fe20000000000 */
[----:B------:R-:W-:-:S03]  /*9380*/  FADD R188, R179, R188 ;  /* 0x000000bcb3bc7221 */ /* 0x000fc60000000000 */
[----:B------:R-:W-:Y:S01]  /*9390*/  @!P5 FMUL R92, R92, 0.5 ;  /* 0x3f0000005c5cd820 */ /* 0x000fe20000400000 */
[----:B------:R-:W-:Y:S01]  /*93a0*/  FADD R192, R183, R192 ;  /* 0x000000c0b7c07221 */ /* 0x000fe20000000000 */
[----:B------:R-:W-:-:S03]  /*93b0*/  FADD R187, R188, R187 ;  /* 0x000000bbbcbb7221 */ /* 0x000fc60000000000 */
[----:B------:R-:W-:Y:S01]  /*93c0*/  FADD R193, R192, R193 ;  /* 0x000000c1c0c17221 */ /* 0x000fe20000000000 */
[----:B------:R-:W-:Y:S02]  /*93d0*/  FADD R182, R187, R182 ;  /* 0x000000b6bbb67221 */ /* 0x000fe40000000000 */
[----:B------:R-:W-:Y:S01]  /*93e0*/  @!P4 FMUL R93, R93, 0.5 ;  /* 0x3f0000005d5dc820 */ /* 0x000fe20000400000 */
[----:B------:R-:W-:Y:S01]  /*93f0*/  FADD R190, R193, R190 ;  /* 0x000000bec1be7221 */ /* 0x000fe20000000000 */
[----:B------:R-:W-:-:S03]  /*9400*/  FADD R182, R182, R185 ;  /* 0x000000b9b6b67221 */ /* 0x000fc60000000000 */
[----:B------:R-:W-:Y:S01]  /*9410*/  FADD R190, R190, R189 ;  /* 0x000000bdbebe7221 */ /* 0x000fe20000000000 */
[----:B------:R-:W-:Y:S01]  /*9420*/  FADD R191, R182, R191 ;  /* 0x000000bfb6bf7221 */ /* 0x000fe20000000000 */
[----:B------:R-:W-:Y:S02]  /*9430*/  WARPGROUP.DEPBAR.LE gsb0, 0x0 ;  /* 0x00008000000079c5 */ /* 0x000fe40000010000 */
[----:B------:R-:W-:Y:S01]  /*9440*/  WARPGROUP.ARRIVE ;  /* 0x00000000000079c5 */ /* 0x000fe20000000000 */
[----:B------:R-:W1:Y:S01]  /*9450*/  MUFU.EX2 R24, R93 ;  /* 0x0000005d00187308 */ /* 0x000e620000000800 */
[--C-:B------:R-:W-:Y:S01]  /*9460*/  FFMA R26, R90, UR7, -R21.reuse ;  /* 0x000000075a1a7c23 */ /* 0x100fe20008000815 */
[----:B------:R-:W-:Y:S01]  /*9470*/  FFMA R90, R118, UR7, -R21 ;  /* 0x00000007765a7c23 */ /* 0x000fe20008000815 */
[----:B------:R-:W-:Y:S01]  /*9480*/  FADD R197, R190, R197 ;  /* 0x000000c5bec57221 */ /* 0x000fe20000000000 */
[----:B------:R-:W-:Y:S01]  /*9490*/  FADD R191, R191, R196 ;  /* 0x000000c4bfbf7221 */ /* 0x000fe20000000000 */
[----:B------:R-:W-:Y:S01]  /*94a0*/  HGMMA.64x32x16.F32 R152, R28, gdesc[UR8].tnspB, R152, gsb0 ;  /* 0x406000081c987df0 */ /* 0x000fe20008000898 */
[----:B------:R-:W-:Y:S01]  /*94b0*/  UMOV UR10, UR8 ;  /* 0x00000008000a7c82 */ /* 0x000fe20008000000 */
[----:B------:R-:W-:Y:S01]  /*94c0*/  UMOV UR11, 0x80000020 ;  /* 0x80000020000b7882 */ /* 0x000fe20000000000 */
[----:B------:R-:W2:Y:S01]  /*94d0*/  MUFU.EX2 R25, R89 ;  /* 0x0000005900197308 */ /* 0x000ea20000000800 */
[----:B------:R-:W-:Y:S01]  /*94e0*/  UIADD3 UR8, UR6, 0xc0, URZ ;  /* 0x000000c006087890 */ /* 0x000fe2000fffe03f */
[----:B------:R-:W-:Y:S01]  /*94f0*/  FADD R198, R197, R198 ;  /* 0x000000c6c5c67221 */ /* 0x000fe20000000000 */
[----:B------:R-:W-:-:S03]  /*9500*/  FADD R194, R191, R194 ;  /* 0x000000c2bfc27221 */ /* 0x000fc60000000000 */
[----:B------:R-:W-:Y:S01]  /*9510*/  FADD R199, R198, R199 ;  /* 0x000000c7c6c77221 */ /* 0x000fe20000000000 */
[----:B------:R-:W-:Y:S01]  /*9520*/  FADD R195, R194, R195 ;  /* 0x000000c3c2c37221 */ /* 0x000fe20000000000 */
[----:B------:R-:W3:Y:S01]  /*9530*/  MUFU.EX2 R27, R92 ;  /* 0x0000005c001b7308 */ /* 0x000ee20000000800 */
[----:B-1----:R-:W-:Y:S01]  /*9540*/  @!P4 FMUL R24, R24, R24 ;  /* 0x000000181818c220 */ /* 0x002fe20000400000 */
[----:B------:R-:W-:Y:S01]  /*9550*/  FSETP.GEU.AND P4, PT, R94, -126, PT ;  /* 0xc2fc00005e00780b */ /* 0x000fe20003f8e000 */
[----:B------:R-:W-:Y:S01]  /*9560*/  FADD R199, R199, R204 ;  /* 0x000000ccc7c77221 */ /* 0x000fe20000000000 */
[----:B------:R-:W-:-:S03]  /*9570*/  FADD R202, R195, R202 ;  /* 0x000000cac3ca7221 */ /* 0x000fc60000000000 */
[----:B------:R-:W-:Y:S01]  /*9580*/  FADD R208, R199, R208 ;  /* 0x000000d0c7d07221 */ /* 0x000fe20000000000 */
[----:B------:R-:W-:Y:S01]  /*9590*/  FADD R202, R202, R203 ;  /* 0x000000cbcaca7221 */ /* 0x000fe20000000000 */
[----:B--2---:R-:W-:Y:S01]  /*95a0*/  @!P6 FMUL R25, R25, R25 ;  /* 0x000000191919e220 */ /* 0x004fe20000400000 */
[----:B------:R-:W-:Y:S01]  /*95b0*/  FSETP.GEU.AND P6, PT, R26, -126, PT ;  /* 0xc2fc00001a00780b */ /* 0x000fe20003fce000 */
[----:B------:R-:W-:Y:S01]  /*95c0*/  FADD R205, R208, R205 ;  /* 0x000000cdd0cd7221 */ /* 0x000fe20000000000 */
[----:B------:R-:W-:Y:S02]  /*95d0*/  FADD R201, R202, R201 ;  /* 0x000000c9cac97221 */ /* 0x000fe40000000000 */
[----:B------:R-:W-:Y:S01]  /*95e0*/  F2FP.F16.F32.PACK_AB R56, R25, R88 ;  /* 0x000000581938723e */ /* 0x000fe200000000ff */
[----:B------:R-:W-:Y:S01]  /*95f0*/  @!P4 FMUL R94, R94, 0.5 ;  /* 0x3f0000005e5ec820 */ /* 0x000fe20000400000 */
[----:B------:R-:W-:Y:S01]  /*9600*/  FADD R206, R205, R206 ;  /* 0x000000cecdce7221 */ /* 0x000fe20000000000 */
[----:B---3--:R-:W-:Y:S01]  /*9610*/  @!P5 FMUL R27, R27, R27 ;  /* 0x0000001b1b1bd220 */ /* 0x008fe20000400000 */
[----:B------:R-:W-:Y:S01]  /*9620*/  FSETP.GEU.AND P5, PT, R91, -126, PT ;  /* 0xc2fc00005b00780b */ /* 0x000fe20003fae000 */
[----:B------:R-:W-:Y:S01]  /*9630*/  FADD R200, R201, R200 ;  /* 0x000000c8c9c87221 */ /* 0x000fe20000000000 */
[----:B------:R-:W-:-:S02]  /*9640*/  FADD R206, R206, R207 ;  /* 0x000000cfcece7221 */ /* 0x000fc40000000000 */
[----:B------:R-:W-:Y:S01]  /*9650*/  F2FP.F16.F32.PACK_AB R58, R24, R27 ;  /* 0x0000001b183a723e */ /* 0x000fe200000000ff */
[----:B------:R-:W-:Y:S01]  /*9660*/  @!P6 FMUL R26, R26, 0.5 ;  /* 0x3f0000001a1ae820 */ /* 0x000fe20000400000 */
[----:B------:R-:W-:Y:S01]  /*9670*/  FADD R209, R200, R209 ;  /* 0x000000d1c8d17221 */ /* 0x000fe20000000000 */
[----:B------:R-:W-:-:S03]  /*9680*/  FADD R213, R206, R213 ;  /* 0x000000d5ced57221 */ /* 0x000fc60000000000 */
[----:B------:R-:W-:Y:S01]  /*9690*/  FADD R210, R209, R210 ;  /* 0x000000d2d1d27221 */ /* 0x000fe20000000000 */
[----:B------:R-:W1:Y:S01]  /*96a0*/  MUFU.EX2 R26, R26 ;  /* 0x0000001a001a7308 */ /* 0x000e620000000800 */
[----:B------:R-:W-:Y:S01]  /*96b0*/  FADD R214, R213, R214 ;  /* 0x000000d6d5d67221 */ /* 0x000fe20000000000 */
[----:B------:R-:W-:Y:S01]  /*96c0*/  @!P5 FMUL R91, R91, 0.5 ;  /* 0x3f0000005b5bd820 */ /* 0x000fe20000400000 */
[----:B------:R-:W-:Y:S02]  /*96d0*/  FADD R211, R210, R211 ;  /* 0x000000d3d2d37221 */ /* 0x000fe40000000000 */
[----:B------:R-:W-:Y:S02]  /*96e0*/  FADD R215, R214, R215 ;  /* 0x000000d7d6d77221 */ /* 0x000fe40000000000 */
[----:B------:R-:W-:Y:S01]  /*96f0*/  FADD R212, R211, R212 ;  /* 0x000000d4d3d47221 */ /* 0x000fe20000000000 */
[----:B------:R-:W2:Y:S01]  /*9700*/  MUFU.EX2 R89, R91 ;  /* 0x0000005b00597308 */ /* 0x000ea20000000800 */
[----:B------:R-:W-:Y:S01]  /*9710*/  FADD R72, R215, R72 ;  /* 0x00000048d7487221 */ /* 0x000fe20000000000 */
[----:B------:R-:W-:-:S02]  /*9720*/  WARPGROUP.DEPBAR.LE gsb0, 0x0 ;  /* 0x00008000000079c5 */ /* 0x000fc40000010000 */
[----:B------:R-:W-:Y:S01]  /*9730*/  WARPGROUP.ARRIVE ;  /* 0x00000000000079c5 */ /* 0x000fe20000000000 */
[--C-:B------:R-:W-:Y:S01]  /*9740*/  FFMA R30, R97, UR7, -R22.reuse ;  /* 0x00000007611e7c23 */ /* 0x100fe20008000816 */
[----:B------:R-:W-:Y:S01]  /*9750*/  FFMA R29, R96, UR7, -R22 ;  /* 0x00000007601d7c23 */ /* 0x000fe20008000816 */
[----:B------:R-:W-:Y:S01]  /*9760*/  FADD R73, R212, R73 ;  /* 0x00000049d4497221 */ /* 0x000fe20000000000 */
[----:B------:R-:W3:Y:S01]  /*9770*/  MUFU.EX2 R31, R94 ;  /* 0x0000005e001f7308 */ /* 0x000ee20000000800 */
[----:B-1----:R-:W-:Y:S01]  /*9780*/  @!P6 FMUL R26, R26, R26 ;  /* 0x0000001a1a1ae220 */ /* 0x002fe20000400000 */
[----:B------:R-:W-:Y:S01]  /*9790*/  HGMMA.64x32x16.F32 R152, R32, gdesc[UR8].tnspB, R152, gsb0 ;  /* 0x4060000820987df0 */ /* 0x000fe20008000898 */
[----:B------:R-:W-:Y:S01]  /*97a0*/  UMOV UR10, UR8 ;  /* 0x00000008000a7c82 */ /* 0x000fe20008000000 */
[----:B------:R-:W-:Y:S01]  /*97b0*/  UMOV UR11, 0x80000020 ;  /* 0x80000020000b7882 */ /* 0x000fe20000000000 */
[----:B------:R-:W-:Y:S01]  /*97c0*/  FSETP.GEU.AND P6, PT, R95, -126, PT ;  /* 0xc2fc00005f00780b */ /* 0x000fe20003fce000 */
[----:B------:R-:W-:Y:S01]  /*97d0*/  UIADD3 UR8, UR6, 0x100, URZ ;  /* 0x0000010006087890 */ /* 0x000fe2000fffe03f */
[----:B------:R-:W-:Y:S01]  /*97e0*/  FADD R75, R72, R75 ;  /* 0x0000004b484b7221 */ /* 0x000fe20000000000 */
[----:B--2---:R-:W-:Y:S01]  /*97f0*/  @!P5 FMUL R89, R89, R89 ;  /* 0x000000595959d220 */ /* 0x004fe20000400000 */
[----:B------:R-:W-:-:S04]  /*9800*/  FSETP.GEU.AND P5, PT, R29, -126, PT ;  /* 0xc2fc00001d00780b */ /* 0x000fc80003fae000 */
[----:B------:R-:W-:Y:S01]  /*9810*/  F2FP.F16.F32.PACK_AB R57, R89, R26 ;  /* 0x0000001a5939723e */ /* 0x000fe200000000ff */
[----:B---3--:R-:W-:Y:S01]  /*9820*/  @!P4 FMUL R31, R31, R31 ;  /* 0x0000001f1f1fc220 */ /* 0x008fe20000400000 */
[----:B------:R-:W-:-:S03]  /*9830*/  FSETP.GEU.AND P4, PT, R30, -126, PT ;  /* 0xc2fc00001e00780b */ /* 0x000fc60003f8e000 */
[----:B------:R-:W-:-:S04]  /*9840*/  @!P6 FMUL R95, R95, 0.5 ;  /* 0x3f0000005f5fe820 */ /* 0x000fc80000400000 */
[----:B------:R-:W-:Y:S01]  /*9850*/  @!P5 FMUL R29, R29, 0.5 ;  /* 0x3f0000001d1dd820 */ /* 0x000fe20000400000 */
[----:B------:R-:W1:Y:S05]  /*9860*/  MUFU.EX2 R28, R95 ;  /* 0x0000005f001c7308 */ /* 0x000e6a0000000800 */
[----:B------:R-:W-:-:S03]  /*9870*/  @!P4 FMUL R30, R30, 0.5 ;  /* 0x3f0000001e1ec820 */ /* 0x000fc60000400000 */
[----:B------:R-:W2:Y:S08]  /*9880*/  MUFU.EX2 R29, R29 ;  /* 0x0000001d001d7308 */ /* 0x000eb00000000800 */
[----:B------:R-:W3:Y:S01]  /*9890*/  MUFU.EX2 R30, R30 ;  /* 0x0000001e001e7308 */ /* 0x000ee20000000800 */
[----:B-1----:R-:W-:Y:S01]  /*98a0*/  @!P6 FMUL R28, R28, R28 ;  /* 0x0000001c1c1ce220 */ /* 0x002fe20000400000 */
[----:B------:R-:W-:-:S04]  /*98b0*/  FSETP.GEU.AND P6, PT, R100, -126, PT ;  /* 0xc2fc00006400780b */ /* 0x000fc80003fce000 */
[----:B------:R-:W-:Y:S01]  /*98c0*/  F2FP.F16.F32.PACK_AB R59, R28, R31 ;  /* 0x0000001f1c3b723e */ /* 0x000fe200000000ff */
[----:B--2---:R-:W-:Y:S01]  /*98d0*/  @!P5 FMUL R29, R29, R29 ;  /* 0x0000001d1d1dd220 */ /* 0x004fe20000400000 */
[----:B------:R-:W-:Y:S01]  /*98e0*/  FSETP.GEU.AND P5, PT, R101, -126, PT ;  /* 0xc2fc00006500780b */ /* 0x000fe20003fae000 */
[----:B------:R-:W-:Y:S02]  /*98f0*/  WARPGROUP.DEPBAR.LE gsb0, 0x0 ;  /* 0x00008000000079c5 */ /* 0x000fe40000010000 */
[----:B------:R-:W-:Y:S01]  /*9900*/  WARPGROUP.ARRIVE ;  /* 0x00000000000079c5 */ /* 0x000fe20000000000 */
[----:B------:R-:W-:-:S03]  /*9910*/  FFMA R34, R98, UR7, -R21 ;  /* 0x0000000762227c23 */ /* 0x000fc60008000815 */
[----:B------:R-:W-:Y:S01]  /*9920*/  @!P6 FMUL R100, R100, 0.5 ;  /* 0x3f0000006464e820 */ /* 0x000fe20000400000 */
[----:B---3--:R-:W-:Y:S01]  /*9930*/  @!P4 FMUL R30, R30, R30 ;  /* 0x0000001e1e1ec220 */ /* 0x008fe20000400000 */
[----:B------:R-:W-:Y:S01]  /*9940*/  FFMA R35, R99, UR7, -R21 ;  /* 0x0000000763237c23 */ /* 0x000fe20008000815 */
[----:B------:R-:W-:Y:S01]  /*9950*/  HGMMA.64x32x16.F32 R152, R36, gdesc[UR8].tnspB, R152, gsb0 ;  /* 0x4060000824987df0 */ /* 0x000fe20008000898 */
[----:B------:R-:W-:Y:S01]  /*9960*/  UMOV UR10, UR8 ;  /* 0x00000008000a7c82 */ /* 0x000fe20008000000 */
[----:B------:R-:W-:Y:S01]  /*9970*/  UMOV UR11, 0x80000020 ;  /* 0x80000020000b7882 */ /* 0x000fe20000000000 */
[----:B------:R-:W-:Y:S01]  /*9980*/  FSETP.GEU.AND P4, PT, R34, -126, PT ;  /* 0xc2fc00002200780b */ /* 0x000fe20003f8e000 */
[----:B------:R-:W-:Y:S01]  /*9990*/  @!P5 FMUL R101, R101, 0.5 ;  /* 0x3f0000006565d820 */ /* 0x000fe20000400000 */
[----:B------:R-:W1:Y:S01]  /*99a0*/  MUFU.EX2 R32, R100 ;  /* 0x0000006400207308 */ /* 0x000e620000000800 */
[----:B------:R-:W-:Y:S01]  /*99b0*/  UIADD3 UR8, UR6, 0x140, URZ ;  /* 0x0000014006087890 */ /* 0x000fe2000fffe03f */
[----:B------:R-:W-:-:S06]  /*99c0*/  F2FP.F16.F32.PACK_AB R60, R30, R29 ;  /* 0x0000001d1e3c723e */ /* 0x000fcc00000000ff */
[----:B------:R-:W2:Y:S03]  /*99d0*/  MUFU.EX2 R33, R101 ;  /* 0x0000006500217308 */ /* 0x000ea60000000800 */
[----:B------:R-:W-:-:S06]  /*99e0*/  @!P4 FMUL R34, R34, 0.5 ;  /* 0x3f0000002222c820 */ /* 0x000fcc0000400000 */
        /* <DEDUP_REMOVED lines=8> */
[----:B------:R-:W-:-:S04]  /*9a70*/  FSETP.GEU.AND P4, PT, R103, -126, PT ;  /* 0xc2fc00006700780b */ /* 0x000fc80003f8e000 */
[----:B------:R-:W1:Y:S01]  /*9a80*/  MUFU.EX2 R35, R35 ;  /* 0x0000002300237308 */ /* 0x000e620000000800 */
[----:B------:R-:W-:Y:S01]  /*9a90*/  @!P5 FMUL R102, R102, 0.5 ;  /* 0x3f0000006666d820 */ /* 0x000fe20000400000 */
[----:B------:R-:W-:Y:S02]  /*9aa0*/  WARPGROUP.DEPBAR.LE gsb0, 0x0 ;  /* 0x00008000000079c5 */ /* 0x000fe40000010000 */
[----:B------:R-:W-:-:S05]  /*9ab0*/  WARPGROUP.ARRIVE ;  /* 0x00000000000079c5 */ /* 0x000fca0000000000 */
[----:B------:R-:W-:Y:S01]  /*9ac0*/  @!P4 FMUL R103, R103, 0.5 ;  /* 0x3f0000006767c820 */ /* 0x000fe20000400000 */
[----:B------:R-:W2:Y:S01]  /*9ad0*/  MUFU.EX2 R36, R102 ;  /* 0x0000006600247308 */ /* 0x000ea20000000800 */
[----:B------:R-:W-:Y:S01]  /*9ae0*/  FFMA R39, R105, UR7, -R22 ;  /* 0x0000000769277c23 */ /* 0x000fe20008000816 */
[----:B------:R-:W-:Y:S01]  /*9af0*/  HGMMA.64x32x16.F32 R152, R40, gdesc[UR8].tnspB, R152, gsb0 ;  /* 0x4060000828987df0 */ /* 0x000fe20008000898 */
[----:B------:R-:W-:Y:S01]  /*9b00*/  UMOV UR10, UR8 ;  /* 0x00000008000a7c82 */ /* 0x000fe20008000000 */
[----:B------:R-:W-:Y:S01]  /*9b10*/  UMOV UR11, 0x80000020 ;  /* 0x80000020000b7882 */ /* 0x000fe20000000000 */
[----:B-1----:R-:W-:-:S03]  /*9b20*/  @!P6 FMUL R35, R35, R35 ;  /* 0x000000232323e220 */ /* 0x002fc60000400000 */
[----:B------:R-:W1:Y:S01]  /*9b30*/  MUFU.EX2 R37, R103 ;  /* 0x0000006700257308 */ /* 0x000e620000000800 */
[----:B------:R-:W-:Y:S01]  /*9b40*/  FSETP.GEU.AND P6, PT, R104, -126, PT ;  /* 0xc2fc00006800780b */ /* 0x000fe20003fce000 */
[----:B------:R-:W-:Y:S01]  /*9b50*/  UIADD3 UR8, UR6, 0x180, URZ ;  /* 0x0000018006087890 */ /* 0x000fe2000fffe03f */
[----:B------:R-:W-:Y:S01]  /*9b60*/  F2FP.F16.F32.PACK_AB R61, R35, R34 ;  /* 0x00000022233d723e */ /* 0x000fe200000000ff */
[----:B--2---:R-:W-:Y:S01]  /*9b70*/  @!P5 FMUL R36, R36, R36 ;  /* 0x000000242424d220 */ /* 0x004fe20000400000 */
[----:B------:R-:W-:-:S09]  /*9b80*/  FSETP.GEU.AND P5, PT, R39, -126, PT ;  /* 0xc2fc00002700780b */ /* 0x000fd20003fae000 */
[----:B------:R-:W-:Y:S01]  /*9b90*/  @!P6 FMUL R104, R104, 0.5 ;  /* 0x3f0000006868e820 */ /* 0x000fe20000400000 */
[----:B-1----:R-:W-:Y:S01]  /*9ba0*/  @!P4 FMUL R37, R37, R37 ;  /* 0x000000252525c220 */ /* 0x002fe20000400000 */
[----:B------:R-:W-:Y:S02]  /*9bb0*/  FSETP.GEU.AND P4, PT, R108, -126, PT ;  /* 0xc2fc00006c00780b */ /* 0x000fe40003f8e000 */
[----:B------:R-:W1:Y:S02]  /*9bc0*/  MUFU.EX2 R38, R104 ;  /* 0x0000006800267308 */ /* 0x000e640000000800 */
[----:B------:R-:W-:Y:S01]  /*9bd0*/  F2FP.F16.F32.PACK_AB R63, R37, R36 ;  /* 0x00000024253f723e */ /* 0x000fe200000000ff */
[----:B------:R-:W-:-:S06]  /*9be0*/  @!P5 FMUL R39, R39, 0.5 ;  /* 0x3f0000002727d820 */ /* 0x000fcc0000400000 */
[----:B------:R-:W2:Y:S02]  /*9bf0*/  MUFU.EX2 R39, R39 ;  /* 0x0000002700277308 */ /* 0x000ea40000000800 */
[----:B------:R-:W-:Y:S01]  /*9c00*/  @!P4 FMUL R108, R108, 0.5 ;  /* 0x3f0000006c6cc820 */ /* 0x000fe20000400000 */
[----:B-1----:R-:W-:Y:S01]  /*9c10*/  @!P6 FMUL R38, R38, R38 ;  /* 0x000000262626e220 */ /* 0x002fe20000400000 */
[----:B------:R-:W-:Y:S01]  /*9c20*/  FSETP.GEU.AND P6, PT, R109, -126, PT ;  /* 0xc2fc00006d00780b */ /* 0x000fe20003fce000 */
[----:B------:R-:W-:Y:S02]  /*9c30*/  WARPGROUP.DEPBAR.LE gsb0, 0x0 ;  /* 0x00008000000079c5 */ /* 0x000fe40000010000 */
[----:B------:R-:W-:Y:S01]  /*9c40*/  WARPGROUP.ARRIVE ;  /* 0x00000000000079c5 */ /* 0x000fe20000000000 */
[----:B------:R-:W1:Y:S01]  /*9c50*/  MUFU.EX2 R41, R108 ;  /* 0x0000006c00297308 */ /* 0x000e620000000800 */
[----:B------:R-:W-:Y:S01]  /*9c60*/  FFMA R43, R107, UR7, -R21 ;  /* 0x000000076b2b7c23 */ /* 0x000fe20008000815 */
[----:B--2---:R-:W-:Y:S01]  /*9c70*/  @!P5 FMUL R39, R39, R39 ;  /* 0x000000272727d220 */ /* 0x004fe20000400000 */
[----:B------:R-:W-:-:S06]  /*9c80*/  FSETP.GEU.AND P5, PT, R106, -126, PT ;  /* 0xc2fc00006a00780b */ /* 0x000fcc0003fae000 */
[----:B------:R-:W-:Y:S01]  /*9c90*/  @!P6 FMUL R109, R109, 0.5 ;  /* 0x3f0000006d6de820 */ /* 0x000fe20000400000 */
[----:B------:R-:W-:Y:S01]  /*9ca0*/  HGMMA.64x32x16.F32 R152, R44, gdesc[UR8].tnspB, R152, gsb0 ;  /* 0x406000082c987df0 */ /* 0x000fe20008000898 */
[----:B------:R-:W-:Y:S01]  /*9cb0*/  UMOV UR10, UR8 ;  /* 0x00000008000a7c82 */ /* 0x000fe20008000000 */
[----:B------:R-:W-:Y:S01]  /*9cc0*/  UMOV UR11, 0x80000020 ;  /* 0x80000020000b7882 */ /* 0x000fe20000000000 */
[----:B------:R-:W2:Y:S01]  /*9cd0*/  MUFU.EX2 R40, R109 ;  /* 0x0000006d00287308 */ /* 0x000ea20000000800 */
[----:B------:R-:W-:Y:S01]  /*9ce0*/  UIADD3 UR8, UR6, 0x1c0, URZ ;  /* 0x000001c006087890 */ /* 0x000fe2000fffe03f */
[----:B------:R-:W-:Y:S01]  /*9cf0*/  F2FP.F16.F32.PACK_AB R64, R39, R38 ;  /* 0x000000262740723e */ /* 0x000fe200000000ff */
[----:B------:R-:W-:Y:S01]  /*9d00*/  @!P5 FMUL R106, R106, 0.5 ;  /* 0x3f0000006a6ad820 */ /* 0x000fe20000400000 */
[----:B-1----:R-:W-:Y:S01]  /*9d10*/  @!P4 FMUL R41, R41, R41 ;  /* 0x000000292929c220 */ /* 0x002fe20000400000 */
[----:B------:R-:W-:-:S03]  /*9d20*/  FSETP.GEU.AND P4, PT, R43, -126, PT ;  /* 0xc2fc00002b00780b */ /* 0x000fc60003f8e000 */
[----:B------:R-:W1:Y:S01]  /*9d30*/  MUFU.EX2 R42, R106 ;  /* 0x0000006a002a7308 */ /* 0x000e620000000800 */
[----:B--2---:R-:W-:Y:S01]  /*9d40*/  @!P6 FMUL R40, R40, R40 ;  /* 0x000000282828e220 */ /* 0x004fe20000400000 */
[----:B------:R-:W-:-:S04]  /*9d50*/  FSETP.GEU.AND P6, PT, R110, -126, PT ;  /* 0xc2fc00006e00780b */ /* 0x000fc80003fce000 */
[----:B------:R-:W-:-:S04]  /*9d60*/  F2FP.F16.F32.PACK_AB R66, R40, R41 ;  /* 0x000000292842723e */ /* 0x000fc800000000ff */
[----:B------:R-:W-:-:S06]  /*9d70*/  @!P4 FMUL R43, R43, 0.5 ;  /* 0x3f0000002b2bc820 */ /* 0x000fcc0000400000 */
[----:B------:R-:W2:Y:S01]  /*9d80*/  MUFU.EX2 R43, R43 ;  /* 0x0000002b002b7308 */ /* 0x000ea20000000800 */
[----:B-1----:R-:W-:Y:S01]  /*9d90*/  @!P5 FMUL R42, R42, R42 ;  /* 0x0000002a2a2ad220 */ /* 0x002fe20000400000 */
[----:B------:R-:W-:Y:S01]  /*9da0*/  FSETP.GEU.AND P5, PT, R111, -126, PT ;  /* 0xc2fc00006f00780b */ /* 0x000fe20003fae000 */
[----:B------:R-:W-:-:S12]  /*9db0*/  @!P6 FMUL R110, R110, 0.5 ;  /* 0x3f0000006e6ee820 */ /* 0x000fd80000400000 */
[----:B------:R-:W-:Y:S01]  /*9dc0*/  @!P5 FMUL R111, R111, 0.5 ;  /* 0x3f0000006f6fd820 */ /* 0x000fe20000400000 */
[----:B--2---:R-:W-:Y:S01]  /*9dd0*/  @!P4 FMUL R43, R43, R43 ;  /* 0x0000002b2b2bc220 */ /* 0x004fe20000400000 */
[----:B------:R-:W-:Y:S02]  /*9de0*/  WARPGROUP.DEPBAR.LE gsb0, 0x0 ;  /* 0x00008000000079c5 */ /* 0x000fe40000010000 */
[----:B------:R-:W-:Y:S01]  /*9df0*/  WARPGROUP.ARRIVE ;  /* 0x00000000000079c5 */ /* 0x000fe20000000000 */
[C---:B------:R-:W-:Y:S01]  /*9e00*/  FSETP.GEU.AND P4, PT, R112.reuse, -126, PT ;  /* 0xc2fc00007000780b */ /* 0x040fe20003f8e000 */
[----:B------:R-:W1:Y:S01]  /*9e10*/  MUFU.EX2 R47, R110 ;  /* 0x0000006e002f7308 */ /* 0x000e620000000800 */
[----:B------:R-:W-:Y:S01]  /*9e20*/  FFMA R46, R113, UR7, -R22 ;  /* 0x00000007712e7c23 */ /* 0x000fe20008000816 */
[----:B------:R-:W-:Y:S02]  /*9e30*/  F2FP.F16.F32.PACK_AB R65, R43, R42 ;  /* 0x0000002a2b41723e */ /* 0x000fe400000000ff */
[----:B------:R-:W-:Y:S01]  /*9e40*/  HGMMA.64x32x16.F32 R152, R48, gdesc[UR8].tnspB, R152, gsb0 ;  /* 0x4060000830987df0 */ /* 0x000fe20008000898 */
[----:B------:R-:W-:Y:S01]  /*9e50*/  UMOV UR10, UR8 ;  /* 0x00000008000a7c82 */ /* 0x000fe20008000000 */
[----:B------:R-:W-:Y:S01]  /*9e60*/  UMOV UR11, 0x80000020 ;  /* 0x80000020000b7882 */ /* 0x000fe20000000000 */
[----:B------:R-:W-:Y:S01]  /*9e70*/  UIADD3 UR8, UR6, 0x200, URZ ;  /* 0x0000020006087890 */ /* 0x000fe2000fffe03f */
[----:B------:R-:W2:Y:S04]  /*9e80*/  MUFU.EX2 R44, R111 ;  /* 0x0000006f002c7308 */ /* 0x000ea80000000800 */
[----:B------:R-:W-:-:S04]  /*9e90*/  @!P4 FMUL R112, R112, 0.5 ;  /* 0x3f0000007070c820 */ /* 0x000fc80000400000 */
        /* <DEDUP_REMOVED lines=10> */
[----:B------:R-:W-:-:S08]  /*9f40*/  @!P5 FMUL R116, R116, 0.5 ;  /* 0x3f0000007474d820 */ /* 0x000fd00000400000 */
[----:B------:R-:W-:Y:S01]  /*9f50*/  @!P4 FMUL R117, R117, 0.5 ;  /* 0x3f0000007575c820 */ /* 0x000fe20000400000 */
[----:B------:R-:W-:Y:S02]  /*9f60*/  WARPGROUP.DEPBAR.LE gsb0, 0x0 ;  /* 0x00008000000079c5 */ /* 0x000fe40000010000 */
[----:B------:R-:W-:Y:S01]  /*9f70*/  WARPGROUP.ARRIVE ;  /* 0x00000000000079c5 */ /* 0x000fe20000000000 */
[----:B------:R-:W2:Y:S01]  /*9f80*/  MUFU.EX2 R48, R117 ;  /* 0x0000007500307308 */ /* 0x000ea20000000800 */
[----:B------:R-:W-:Y:S01]  /*9f90*/  FFMA R51, R115, UR7, -R21 ;  /* 0x0000000773337c23 */ /* 0x000fe20008000815 */
[----:B-1----:R-:W-:Y:S01]  /*9fa0*/  @!P6 FMUL R46, R46, R46 ;  /* 0x0000002e2e2ee220 */ /* 0x002fe20000400000 */
[----:B------:R-:W-:Y:S02]  /*9fb0*/  FSETP.GEU.AND P6, PT, R114, -126, PT ;  /* 0xc2fc00007200780b */ /* 0x000fe40003fce000 */
[----:B------:R-:W-:Y:S01]  /*9fc0*/  HGMMA.64x32x16.F32 R152, R52, gdesc[UR8].tnspB, R152, gsb0 ;  /* 0x4060000834987df0 */ /* 0x000fe20008000898 */
[----:B------:R-:W-:Y:S01]  /*9fd0*/  UMOV UR10, UR8 ;  /* 0x00000008000a7c82 */ /* 0x000fe20008000000 */
[----:B------:R-:W-:Y:S01]  /*9fe0*/  UMOV UR11, 0x80000020 ;  /* 0x80000020000b7882 */ /* 0x000fe20000000000 */
[----:B------:R-:W1:Y:S01]  /*9ff0*/  MUFU.EX2 R49, R116 ;  /* 0x0000007400317308 */ /* 0x000e620000000800 */
[----:B------:R-:W-:Y:S01]  /*a000*/  UIADD3 UR8, UR6, 0x240, URZ ;  /* 0x0000024006087890 */ /* 0x000fe2000fffe03f */
[----:B------:R-:W-:-:S06]  /*a010*/  F2FP.F16.F32.PACK_AB R68, R46, R45 ;  /* 0x0000002d2e44723e */ /* 0x000fcc00000000ff */
[----:B------:R-:W-:Y:S01]  /*a020*/  @!P6 FMUL R114, R114, 0.5 ;  /* 0x3f0000007272e820 */ /* 0x000fe20000400000 */
[----:B--2---:R-:W-:Y:S01]  /*a030*/  @!P4 FMUL R48, R48, R48 ;  /* 0x000000303030c220 */ /* 0x004fe20000400000 */
[----:B------:R-:W-:Y:S02]  /*a040*/  FSETP.GEU.AND P4, PT, R90, -126, PT ;  /* 0xc2fc00005a00780b */ /* 0x000fe40003f8e000 */
[----:B------:R-:W2:Y:S01]  /*a050*/  MUFU.EX2 R50, R114 ;  /* 0x0000007200327308 */ /* 0x000ea20000000800 */
[----:B-1----:R-:W-:Y:S01]  /*a060*/  @!P5 FMUL R49, R49, R49 ;  /* 0x000000313131d220 */ /* 0x002fe20000400000 */
[----:B------:R-:W-:-:S04]  /*a070*/  FSETP.GEU.AND P5, PT, R51, -126, PT ;  /* 0xc2fc00003300780b */ /* 0x000fc80003fae000 */
[----:B------:R-:W-:-:S05]  /*a080*/  F2FP.F16.F32.PACK_AB R70, R48, R49 ;  /* 0x000000313046723e */ /* 0x000fca00000000ff */
[----:B------:R-:W-:-:S06]  /*a090*/  @!P4 FMUL R90, R90, 0.5 ;  /* 0x3f0000005a5ac820 */ /* 0x000fcc0000400000 */
[----:B------:R-:W1:Y:S01]  /*a0a0*/  MUFU.EX2 R90, R90 ;  /* 0x0000005a005a7308 */ /* 0x000e620000000800 */
[----:B--2---:R-:W-:Y:S01]  /*a0b0*/  @!P6 FMUL R50, R50, R50 ;  /* 0x000000323232e220 */ /* 0x004fe20000400000 */
[----:B------:R-:W-:Y:S01]  /*a0c0*/  @!P5 FMUL R51, R51, 0.5 ;  /* 0x3f0000003333d820 */ /* 0x000fe20000400000 */
[----:B------:R-:W-:-:S05]  /*a0d0*/  FSETP.GEU.AND P6, PT, R119, -126, PT ;  /* 0xc2fc00007700780b */ /* 0x000fca0003fce000 */
[----:B------:R-:W2:Y:S08]  /*a0e0*/  MUFU.EX2 R51, R51 ;  /* 0x0000003300337308 */ /* 0x000eb00000000800 */
[----:B------:R-:W-:Y:S01]  /*a0f0*/  @!P6 FMUL R119, R119, 0.5 ;  /* 0x3f0000007777e820 */ /* 0x000fe20000400000 */
[----:B-1----:R-:W-:Y:S01]  /*a100*/  @!P4 FMUL R90, R90, R90 ;  /* 0x0000005a5a5ac220 */ /* 0x002fe20000400000 */
[----:B------:R-:W-:-:S02]  /*a110*/  WARPGROUP.DEPBAR.LE gsb0, 0x0 ;  /* 0x00008000000079c5 */ /* 0x000fc40000010000 */
[----:B------:R-:W-:Y:S01]  /*a120*/  WARPGROUP.ARRIVE ;  /* 0x00000000000079c5 */ /* 0x000fe20000000000 */
[--C-:B------:R-:W-:Y:S01]  /*a130*/  FFMA R55, R121, UR7, -R22.reuse ;  /* 0x0000000779377c23 */ /* 0x100fe20008000816 */
[----:B------:R-:W1:Y:S01]  /*a140*/  MUFU.EX2 R53, R119 ;  /* 0x0000007700357308 */ /* 0x000e620000000800 */
[----:B------:R-:W-:Y:S01]  /*a150*/  FFMA R54, R124, UR7, -R22 ;  /* 0x000000077c367c23 */ /* 0x000fe20008000816 */
[----:B--2---:R-:W-:Y:S02]  /*a160*/  @!P5 FMUL R51, R51, R51 ;  /* 0x000000333333d220 */ /* 0x004fe40000400000 */
[----:B------:R-:W-:Y:S01]  /*a170*/  HGMMA.64x32x16.F32 R152, R56, gdesc[UR8].tnspB, R152, gsb0 ;  /* 0x4060000838987df0 */ /* 0x000fe20008000898 */
[----:B------:R-:W-:Y:S01]  /*a180*/  FSETP.GEU.AND P4, PT, R55, -126, PT ;  /* 0xc2fc00003700780b */ /* 0x000fe20003f8e000 */
[----:B------:R-:W-:Y:S01]  /*a190*/  UMOV UR10, UR8 ;  /* 0x00000008000a7c82 */ /* 0x000fe20008000000 */
[----:B------:R-:W-:Y:S01]  /*a1a0*/  FSETP.GEU.AND P5, PT, R120, -126, PT ;  /* 0xc2fc00007800780b */ /* 0x000fe20003fae000 */
[----:B------:R-:W-:Y:S01]  /*a1b0*/  UMOV UR11, 0x80000020 ;  /* 0x80000020000b7882 */ /* 0x000fe20000000000 */
[----:B------:R-:W-:Y:S01]  /*a1c0*/  UIADD3 UR8, UR6, 0x280, URZ ;  /* 0x0000028006087890 */ /* 0x000fe2000fffe03f */
[----:B------:R-:W-:Y:S01]  /*a1d0*/  F2FP.F16.F32.PACK_AB R69, R51, R50 ;  /* 0x000000323345723e */ /* 0x000fe200000000ff */
[----:B-1----:R-:W-:-:S07]  /*a1e0*/  @!P6 FMUL R53, R53, R53 ;  /* 0x000000353535e220 */ /* 0x002fce0000400000 */
[----:B------:R-:W-:Y:S01]  /*a1f0*/  @!P4 FMUL R55, R55, 0.5 ;  /* 0x3f0000003737c820 */ /* 0x000fe20000400000 */
[----:B------:R-:W-:Y:S01]  /*a200*/  FSETP.GEU.AND P6, PT, R54, -126, PT ;  /* 0xc2fc00003600780b */ /* 0x000fe20003fce000 */
[----:B------:R-:W-:Y:S01]  /*a210*/  @!P5 FMUL R120, R120, 0.5 ;  /* 0x3f0000007878d820 */ /* 0x000fe20000400000 */
[----:B------:R-:W-:-:S03]  /*a220*/  F2FP.F16.F32.PACK_AB R71, R53, R90 ;  /* 0x0000005a3547723e */ /* 0x000fc600000000ff */
[----:B------:R-:W1:Y:S08]  /*a230*/  MUFU.EX2 R52, R120 ;  /* 0x0000007800347308 */ /* 0x000e700000000800 */
[----:B------:R-:W2:Y:S01]  /*a240*/  MUFU.EX2 R55, R55 ;  /* 0x0000003700377308 */ /* 0x000ea20000000800 */
[----:B------:R-:W-:-:S07]  /*a250*/  @!P6 FMUL R54, R54, 0.5 ;  /* 0x3f0000003636e820 */ /* 0x000fce0000400000 */
[----:B------:R-:W3:Y:S01]  /*a260*/  MUFU.EX2 R54, R54 ;  /* 0x0000003600367308 */ /* 0x000ee20000000800 */
[----:B-1----:R-:W-:Y:S01]  /*a270*/  @!P5 FMUL R52, R52, R52 ;  /* 0x000000343434d220 */ /* 0x002fe20000400000 */
[----:B------:R-:W-:Y:S01]  /*a280*/  FSETP.GEU.AND P5, PT, R125, -126, PT ;  /* 0xc2fc00007d00780b */ /* 0x000fe20003fae000 */
[----:B--2---:R-:W-:Y:S01]  /*a290*/  @!P4 FMUL R55, R55, R55 ;  /* 0x000000373737c220 */ /* 0x004fe20000400000 */
[----:B------:R-:W-:Y:S01]  /*a2a0*/  FSETP.GEU.AND P4, PT, R122, -126, PT ;  /* 0xc2fc00007a00780b */ /* 0x000fe20003f8e000 */
[----:B------:R-:W-:Y:S02]  /*a2b0*/  WARPGROUP.DEPBAR.LE gsb0, 0x0 ;  /* 0x00008000000079c5 */ /* 0x000fe40000010000 */
[----:B------:R-:W-:-:S08]  /*a2c0*/  WARPGROUP.ARRIVE ;  /* 0x00000000000079c5 */ /* 0x000fd00000000000 */
[----:B------:R-:W-:Y:S01]  /*a2d0*/  @!P5 FMUL R125, R125, 0.5 ;  /* 0x3f0000007d7dd820 */ /* 0x000fe20000400000 */
[--C-:B------:R-:W-:Y:S01]  /*a2e0*/  FFMA R56, R123, UR7, -R21.reuse ;  /* 0x000000077b387c23 */ /* 0x100fe20008000815 */
[----:B------:R-:W-:Y:S01]  /*a2f0*/  FFMA R58, R127, UR7, -R21 ;  /* 0x000000077f3a7c23 */ /* 0x000fe20008000815 */
[----:B---3--:R-:W-:Y:S01]  /*a300*/  @!P6 FMUL R54, R54, R54 ;  /* 0x000000363636e220 */ /* 0x008fe20000400000 */
[----:B------:R-:W1:Y:S01]  /*a310*/  MUFU.EX2 R57, R125 ;  /* 0x0000007d00397308 */ /* 0x000e620000000800 */
[----:B------:R-:W-:Y:S01]  /*a320*/  HGMMA.64x32x16.F32 R152, R60, gdesc[UR8].tnspB, R152, gsb0 ;  /* 0x406000083c987df0 */ /* 0x000fe20008000898 */
[----:B------:R-:W-:Y:S01]  /*a330*/  @!P4 FMUL R122, R122, 0.5 ;  /* 0x3f0000007a7ac820 */ /* 0x000fe20000400000 */
[C---:B------:R-:W-:Y:S01]  /*a340*/  FSETP.GEU.AND P6, PT, R56.reuse, -126, PT ;  /* 0xc2fc00003800780b */ /* 0x040fe20003fce000 */
[----:B------:R-:W-:Y:S01]  /*a350*/  UMOV UR10, UR8 ;  /* 0x00000008000a7c82 */ /* 0x000fe20008000000 */
[----:B------:R-:W-:Y:S01]  /*a360*/  UMOV UR11, 0x80000020 ;  /* 0x80000020000b7882 */ /* 0x000fe20000000000 */
[----:B------:R-:W-:Y:S01]  /*a370*/  UIADD3 UR8, UR6, 0x2c0, URZ ;  /* 0x000002c006087890 */ /* 0x000fe2000fffe03f */
[----:B------:R-:W-:Y:S01]  /*a380*/  F2FP.F16.F32.PACK_AB R72, R55, R52 ;  /* 0x000000343748723e */ /* 0x000fe200000000ff */
[----:B------:R-:W2:Y:S08]  /*a390*/  MUFU.EX2 R59, R122 ;  /* 0x0000007a003b7308 */ /* 0x000eb00000000800 */
[----:B------:R-:W-:Y:S01]  /*a3a0*/  @!P6 FMUL R56, R56, 0.5 ;  /* 0x3f0000003838e820 */ /* 0x000fe20000400000 */
[----:B-1----:R-:W-:Y:S01]  /*a3b0*/  @!P5 FMUL R57, R57, R57 ;  /* 0x000000393939d220 */ /* 0x002fe20000400000 */
[----:B------:R-:W-:-:S04]  /*a3c0*/  FSETP.GEU.AND P5, PT, R126, -126, PT ;  /* 0xc2fc00007e00780b */ /* 0x000fc80003fae000 */
[----:B------:R-:W1:Y:S01]  /*a3d0*/  MUFU.EX2 R56, R56 ;  /* 0x0000003800387308 */ /* 0x000e620000000800 */
[----:B--2---:R-:W-:Y:S01]  /*a3e0*/  @!P4 FMUL R59, R59, R59 ;  /* 0x0000003b3b3bc220 */ /* 0x004fe20000400000 */
[----:B------:R-:W-:-:S07]  /*a3f0*/  FSETP.GEU.AND P4, PT, R58, -126, PT ;  /* 0xc2fc00003a00780b */ /* 0x000fce0003f8e000 */
[----:B------:R-:W-:-:S04]  /*a400*/  @!P5 FMUL R126, R126, 0.5 ;  /* 0x3f0000007e7ed820 */ /* 0x000fc80000400000 */
[----:B------:R-:W2:Y:S02]  /*a410*/  MUFU.EX2 R15, R126 ;  /* 0x0000007e000f7308 */ /* 0x000ea40000000800 */
[----:B------:R-:W-:Y:S01]  /*a420*/  @!P4 FMUL R58, R58, 0.5 ;  /* 0x3f0000003a3ac820 */ /* 0x000fe20000400000 */
[----:B-1----:R-:W-:Y:S01]  /*a430*/  @!P6 FMUL R56, R56, R56 ;  /* 0x000000383838e220 */ /* 0x002fe20000400000 */
[----:B------:R-:W-:-:S04]  /*a440*/  FSETP.GEU.AND P6, PT, R128, -126, PT ;  /* 0xc2fc00008000780b */ /* 0x000fc80003fce000 */
[----:B------:R-:W1:Y:S01]  /*a450*/  MUFU.EX2 R58, R58 ;  /* 0x0000003a003a7308 */ /* 0x000e620000000800 */
[----:B------:R-:W-:Y:S02]  /*a460*/  WARPGROUP.DEPBAR.LE gsb0, 0x0 ;  /* 0x00008000000079c5 */ /* 0x000fe40000010000 */
[----:B------:R-:W-:Y:S01]  /*a470*/  WARPGROUP.ARRIVE ;  /* 0x00000000000079c5 */ /* 0x000fe20000000000 */
[----:B------:R-:W-:Y:S01]  /*a480*/  FFMA R60, R129, UR7, -R22 ;  /* 0x00000007813c7c23 */ /* 0x000fe20008000816 */
[----:B--2---:R-:W-:-:S04]  /*a490*/  @!P5 FMUL R15, R15, R15 ;  /* 0x0000000f0f0fd220 */ /* 0x004fc80000400000 */
[----:B------:R-:W-:Y:S01]  /*a4a0*/  @!P6 FMUL R128, R128, 0.5 ;  /* 0x3f0000008080e820 */ /* 0x000fe20000400000 */
[--C-:B------:R-:W-:Y:S01]  /*a4b0*/  FFMA R62, R133, UR7, -R22.reuse ;  /* 0x00000007853e7c23 */ /* 0x100fe20008000816 */
[--C-:B------:R-:W-:Y:S01]  /*a4c0*/  FFMA R61, R130, UR7, -R21.reuse ;  /* 0x00000007823d7c23 */ /* 0x100fe20008000815 */
[----:B------:R-:W-:Y:S01]  /*a4d0*/  HGMMA.64x32x16.F32 R152, R64, gdesc[UR8].tnspB, R152, gsb0 ;  /* 0x4060000840987df0 */ /* 0x000fe20008000898 */
[----:B------:R-:W-:Y:S01]  /*a4e0*/  FSETP.GEU.AND P5, PT, R60, -126, PT ;  /* 0xc2fc00003c00780b */ /* 0x000fe20003fae000 */
[----:B------:R-:W2:Y:S01]  /*a4f0*/  MUFU.EX2 R13, R128 ;  /* 0x00000080000d7308 */ /* 0x000ea20000000800 */
[----:B-1----:R-:W-:Y:S01]  /*a500*/  @!P4 FMUL R58, R58, R58 ;  /* 0x0000003a3a3ac220 */ /* 0x002fe20000400000 */
[----:B------:R-:W-:Y:S01]  /*a510*/  FSETP.GEU.AND P4, PT, R23, -126, PT ;  /* 0xc2fc00001700780b */ /* 0x000fe20003f8e000 */
[----:B------:R-:W-:Y:S01]  /*a520*/  FFMA R63, R134, UR7, -R21 ;  /* 0x00000007863f7c23 */ /* 0x000fe20008000815 */
[----:B------:R-:W-:Y:S01]  /*a530*/  UMOV UR10, UR8 ;  /* 0x00000008000a7c82 */ /* 0x000fe20008000000 */
[----:B------:R-:W-:Y:S01]  /*a540*/  UMOV UR11, 0x80000020 ;  /* 0x80000020000b7882 */ /* 0x000fe20000000000 */
[----:B------:R-:W-:Y:S01]  /*a550*/  UIADD3 UR8, UR6, 0x300, URZ ;  /* 0x0000030006087890 */ /* 0x000fe2000fffe03f */
[----:B------:R-:W-:-:S05]  /*a560*/  FFMA R22, R148, UR7, -R22 ;  /* 0x0000000794167c23 */ /* 0x000fca0008000816 */
[----:B------:R-:W-:-:S03]  /*a570*/  @!P5 FMUL R60, R60, 0.5 ;  /* 0x3f0000003c3cd820 */ /* 0x000fc60000400000 */
[----:B------:R-:W-:Y:S01]  /*a580*/  @!P4 FMUL R23, R23, 0.5 ;  /* 0x3f0000001717c820 */ /* 0x000fe20000400000 */
[----:B--2---:R-:W-:Y:S02]  /*a590*/  @!P6 FMUL R13, R13, R13 ;  /* 0x0000000d0d0de220 */ /* 0x004fe40000400000 */
[----:B------:R-:W1:Y:S01]  /*a5a0*/  MUFU.EX2 R60, R60 ;  /* 0x0000003c003c7308 */ /* 0x000e620000000800 */
[----:B------:R-:W-:-:S07]  /*a5b0*/  FSETP.GEU.AND P6, PT, R62, -126, PT ;  /* 0xc2fc00003e00780b */ /* 0x000fce0003fce000 */
[----:B------:R-:W2:Y:S06]  /*a5c0*/  MUFU.EX2 R23, R23 ;  /* 0x0000001700177308 */ /* 0x000eac0000000800 */
[----:B------:R-:W-:Y:S01]  /*a5d0*/  @!P6 FMUL R62, R62, 0.5 ;  /* 0x3f0000003e3ee820 */ /* 0x000fe20000400000 */
[----:B-1----:R-:W-:Y:S01]  /*a5e0*/  @!P5 FMUL R60, R60, R60 ;  /* 0x0000003c3c3cd220 */ /* 0x002fe20000400000 */
[----:B------:R-:W-:-:S04]  /*a5f0*/  FSETP.GEU.AND P5, PT, R61, -126, PT ;  /* 0xc2fc00003d00780b */ /* 0x000fc80003fae000 */
[----:B------:R-:W1:Y:S01]  /*a600*/  MUFU.EX2 R62, R62 ;  /* 0x0000003e003e7308 */ /* 0x000e620000000800 */
[----:B--2---:R-:W-:Y:S01]  /*a610*/  @!P4 FMUL R23, R23, R23 ;  /* 0x000000171717c220 */ /* 0x004fe20000400000 */
[----:B------:R-:W-:Y:S02]  /*a620*/  WARPGROUP.DEPBAR.LE gsb0, 0x0 ;  /* 0x00008000000079c5 */ /* 0x000fe40000010000 */
[----:B------:R-:W-:-:S05]  /*a630*/  FFMA R64, R131, UR7, -R21 ;  /* 0x0000000783407c23 */ /* 0x000fca0008000815 */
[----:B------:R-:W-:Y:S01]  /*a640*/  @!P5 FMUL R61, R61, 0.5 ;  /* 0x3f0000003d3dd820 */ /* 0x000fe20000400000 */
[----:B------:R-:W-:Y:S01]  /*a650*/  FFMA R66, R135, UR7, -R21 ;  /* 0x0000000787427c23 */ /* 0x000fe20008000815 */
[----:B------:R-:W-:Y:S01]  /*a660*/  WARPGROUP.ARRIVE ;  /* 0x00000000000079c5 */ /* 0x000fe20000000000 */
[----:B------:R-:W-:Y:S01]  /*a670*/  FADD R65, R73, R216 ;  /* 0x000000d849417221 */ /* 0x000fe20000000000 */
[----:B------:R-:W-:Y:S01]  /*a680*/  FSETP.GEU.AND P4, PT, R64, -126, PT ;  /* 0xc2fc00004000780b */ /* 0x000fe20003f8e000 */
[----:B-1----:R-:W-:Y:S01]  /*a690*/  @!P6 FMUL R62, R62, R62 ;  /* 0x0000003e3e3ee220 */ /* 0x002fe20000400000 */
[----:B------:R-:W1:Y:S01]  /*a6a0*/  MUFU.EX2 R61, R61 ;  /* 0x0000003d003d7308 */ /* 0x000e620000000800 */
[----:B------:R-:W-:Y:S01]  /*a6b0*/  FSETP.GEU.AND P6, PT, R63, -126, PT ;  /* 0xc2fc00003f00780b */ /* 0x000fe20003fce000 */
[----:B------:R-:W-:Y:S01]  /*a6c0*/  HGMMA.64x32x16.F32 R152, R68, gdesc[UR8].tnspB, R152, gsb0 ;  /* 0x4060000844987df0 */ /* 0x000fe20008000898 */
[----:B------:R-:W-:Y:S01]  /*a6d0*/  FADD R67, R75, R74 ;  /* 0x0000004a4b437221 */ /* 0x000fe20000000000 */
[----:B------:R-:W-:Y:S01]  /*a6e0*/  F2FP.F16.F32.PACK_AB R74, R57, R54 ;  /* 0x00000036394a723e */ /* 0x000fe200000000ff */
[----:B------:R-:W-:Y:S01]  /*a6f0*/  UMOV UR10, UR8 ;  /* 0x00000008000a7c82 */ /* 0x000fe20008000000 */
[----:B------:R-:W-:Y:S01]  /*a700*/  F2FP.F16.F32.PACK_AB R73, R56, R59 ;  /* 0x0000003b3849723e */ /* 0x000fe200000000ff */
[----:B------:R-:W-:Y:S01]  /*a710*/  UMOV UR11, 0x80000020 ;  /* 0x80000020000b7882 */ /* 0x000fe20000000000 */
[----:B------:R-:W-:Y:S01]  /*a720*/  F2FP.F16.F32.PACK_AB R75, R58, R15 ;  /* 0x0000000f3a4b723e */ /* 0x000fe200000000ff */
[----:B------:R-:W-:Y:S01]  /*a730*/  FADD R76, R65, R76 ;  /* 0x0000004c414c7221 */ /* 0x000fe20000000000 */
[----:B------:R-:W-:Y:S01]  /*a740*/  FADD R78, R67, R78 ;  /* 0x0000004e434e7221 */ /* 0x000fe20000000000 */
[----:B------:R-:W-:Y:S01]  /*a750*/  @!P4 FMUL R64, R64, 0.5 ;  /* 0x3f0000004040c820 */ /* 0x000fe20000400000 */
[----:B------:R-:W-:Y:S01]  /*a760*/  UIADD3 UR8, UR6, 0x340, URZ ;  /* 0x0000034006087890 */ /* 0x000fe2000fffe03f */
[----:B------:R-:W-:Y:S01]  /*a770*/  FADD R76, R76, R77 ;  /* 0x0000004d4c4c7221 */ /* 0x000fe20000000000 */
[----:B------:R-:W-:Y:S01]  /*a780*/  @!P6 FMUL R63, R63, 0.5 ;  /* 0x3f0000003f3fe820 */ /* 0x000fe20000400000 */
[----:B------:R-:W-:Y:S01]  /*a790*/  FADD R78, R78, R81 ;  /* 0x000000514e4e7221 */ /* 0x000fe20000000000 */
[----:B------:R-:W-:Y:S01]  /*a7a0*/  FFMA R21, R150, UR7, -R21 ;  /* 0x0000000796157c23 */ /* 0x000fe20008000815 */
[----:B------:R-:W2:Y:S01]  /*a7b0*/  MUFU.EX2 R64, R64 ;  /* 0x0000004000407308 */ /* 0x000ea20000000800 */
[----:B-1----:R-:W-:Y:S01]  /*a7c0*/  @!P5 FMUL R61, R61, R61 ;  /* 0x0000003d3d3dd220 */ /* 0x002fe20000400000 */
[----:B------:R-:W-:Y:S01]  /*a7d0*/  FSETP.GEU.AND P5, PT, R66, -126, PT ;  /* 0xc2fc00004200780b */ /* 0x000fe20003fae000 */
[----:B------:R-:W-:Y:S01]  /*a7e0*/  FADD R79, R76, R79 ;  /* 0x0000004f4c4f7221 */ /* 0x000fe20000000000 */
[----:B------:R-:W-:Y:S01]  /*a7f0*/  FADD R83, R78, R83 ;  /* 0x000000534e537221 */ /* 0x000fe20000000000 */
[----:B------:R-:W-:Y:S01]  /*a800*/  F2FP.F16.F32.PACK_AB R76, R60, R13 ;  /* 0x0000000d3c4c723e */ /* 0x000fe200000000ff */
[----:B------:R-:W-:Y:S01]  /*a810*/  UMOV UR7, 0x80000020 ;  /* 0x8000002000077882 */ /* 0x000fe20000000000 */
[----:B------:R-:W-:Y:S01]  /*a820*/  FADD R80, R79, R80 ;  /* 0x000000504f507221 */ /* 0x000fe20000000000 */
[----:B------:R-:W1:Y:S01]  /*a830*/  MUFU.EX2 R63, R63 ;  /* 0x0000003f003f7308 */ /* 0x000e620000000800 */
[----:B------:R-:W-:Y:S01]  /*a840*/  F2FP.F16.F32.PACK_AB R78, R62, R23 ;  /* 0x000000173e4e723e */ /* 0x000fe200000000ff */
[----:B------:R-:W-:Y:S01]  /*a850*/  FADD R83, R83, R84 ;  /* 0x0000005453537221 */ /* 0x000fe20000000000 */
[----:B------:R-:W-:-:S03]  /*a860*/  FADD R85, R80, R85 ;  /* 0x0000005550557221 */ /* 0x000fc60000000000 */
[----:B------:R-:W-:Y:S01]  /*a870*/  FADD R86, R83, R86 ;  /* 0x0000005653567221 */ /* 0x000fe20000000000 */
[----:B------:R-:W-:Y:S01]  /*a880*/  @!P5 FMUL R66, R66, 0.5 ;  /* 0x3f0000004242d820 */ /* 0x000fe20000400000 */
[----:B------:R-:W-:Y:S01]  /*a890*/  FADD R85, R85, R82 ;  /* 0x0000005255557221 */ /* 0x000fe20000000000 */
[----:B--2---:R-:W-:Y:S01]  /*a8a0*/  @!P4 FMUL R64, R64, R64 ;  /* 0x000000404040c220 */ /* 0x004fe20000400000 */
[----:B------:R-:W-:Y:S01]  /*a8b0*/  FSETP.GEU.AND P4, PT, R136, -126, PT ;  /* 0xc2fc00008800780b */ /* 0x000fe20003f8e000 */
[----:B------:R-:W-:Y:S01]  /*a8c0*/  FADD R87, R86, R87 ;  /* 0x0000005756577221 */ /* 0x000fe20000000000 */
[----:B------:R-:W-:Y:S01]  /*a8d0*/  FADD R88, R85, R88 ;  /* 0x0000005855587221 */ /* 0x000fe20000000000 */
[----:B------:R-:W2:Y:S01]  /*a8e0*/  MUFU.EX2 R66, R66 ;  /* 0x0000004200427308 */ /* 0x000ea20000000800 */
        /* <DEDUP_REMOVED lines=9> */
[----:B------:R-:W-:Y:S01]  /*a980*/  FADD R24, R27, R24 ;  /* 0x000000181b187221 */ /* 0x000fe20000000000 */
[----:B------:R-:W-:-:S03]  /*a990*/  WARPGROUP.DEPBAR.LE gsb0, 0x0 ;  /* 0x00008000000079c5 */ /* 0x000fc60000010000 */
[----:B------:R-:W1:Y:S01]  /*a9a0*/  MUFU.EX2 R136, R136 ;  /* 0x0000008800887308 */ /* 0x000e620000000800 */
[----:B--2---:R-:W-:Y:S01]  /*a9b0*/  @!P5 FMUL R66, R66, R66 ;  /* 0x000000424242d220 */ /* 0x004fe20000400000 */
[----:B------:R-:W-:Y:S01]  /*a9c0*/  FSETP.GEU.AND P5, PT, R140, -126, PT ;  /* 0xc2fc00008c00780b */ /* 0x000fe20003fae000 */
[----:B------:R-:W-:Y:S01]  /*a9d0*/  @!P6 FMUL R137, R137, 0.5 ;  /* 0x3f0000008989e820 */ /* 0x000fe20000400000 */
[----:B------:R-:W-:Y:S01]  /*a9e0*/  WARPGROUP.ARRIVE ;  /* 0x00000000000079c5 */ /* 0x000fe20000000000 */
[----:B------:R-:W-:Y:S01]  /*a9f0*/  FADD R31, R31, R28 ;  /* 0x0000001c1f1f7221 */ /* 0x000fe20000000000 */
[----:B------:R-:W-:Y:S01]  /*aa00*/  F2FP.F16.F32.PACK_AB R79, R66, R63 ;  /* 0x0000003f424f723e */ /* 0x000fe200000000ff */
[----:B------:R-:W-:Y:S02]  /*aa10*/  FADD R29, R24, R29 ;  /* 0x0000001d181d7221 */ /* 0x000fe40000000000 */
[----:B------:R-:W2:Y:S01]  /*aa20*/  MUFU.EX2 R137, R137 ;  /* 0x0000008900897308 */ /* 0x000ea20000000800 */
[----:B------:R-:W-:Y:S01]  /*aa30*/  HGMMA.64x32x16.F32 R152, R72, gdesc[UR8].tnspB, R152, gsb0 ;  /* 0x4060000848987df0 */ /* 0x000fe20008000898 */
[----:B------:R-:W-:Y:S01]  /*aa40*/  UMOV UR10, UR8 ;  /* 0x00000008000a7c82 */ /* 0x000fe20008000000 */
[----:B------:R-:W-:Y:S01]  /*aa50*/  UMOV UR11, 0x80000020 ;  /* 0x80000020000b7882 */ /* 0x000fe20000000000 */
[----:B------:R-:W-:Y:S01]  /*aa60*/  UIADD3 UR8, UR6, 0x380, URZ ;  /* 0x0000038006087890 */ /* 0x000fe2000fffe03f */
[----:B------:R-:W-:Y:S01]  /*aa70*/  FADD R34, R31, R34 ;  /* 0x000000221f227221 */ /* 0x000fe20000000000 */
[----:B------:R-:W-:Y:S01]  /*aa80*/  @!P5 FMUL R140, R140, 0.5 ;  /* 0x3f0000008c8cd820 */ /* 0x000fe20000400000 */
[----:B------:R-:W-:Y:S01]  /*aa90*/  FADD R29, R29, R30 ;  /* 0x0000001e1d1d7221 */ /* 0x000fe20000000000 */
[----:B-1----:R-:W-:Y:S01]  /*aaa0*/  @!P4 FMUL R136, R136, R136 ;  /* 0x000000888888c220 */ /* 0x002fe20000400000 */
[----:B------:R-:W-:Y:S01]  /*aab0*/  FSETP.GEU.AND P4, PT, R141, -126, PT ;  /* 0xc2fc00008d00780b */ /* 0x000fe20003f8e000 */
[----:B------:R-:W-:Y:S01]  /*aac0*/  FADD R35, R34, R35 ;  /* 0x0000002322237221 */ /* 0x000fe20000000000 */
[----:B------:R-:W-:Y:S01]  /*aad0*/  FADD R32, R29, R32 ;  /* 0x000000201d207221 */ /* 0x000fe20000000000 */
[----:B------:R-:W1:Y:S01]  /*aae0*/  MUFU.EX2 R140, R140 ;  /* 0x0000008c008c7308 */ /* 0x000e620000000800 */
[----:B------:R-:W-:Y:S01]  /*aaf0*/  UIADD3 UR6, UR6, 0x3c0, URZ ;  /* 0x000003c006067890 */ /* 0x000fe2000fffe03f */
[----:B------:R-:W-:Y:S01]  /*ab00*/  FADD R36, R35, R36 ;  /* 0x0000002423247221 */ /* 0x000fe20000000000 */
[----:B------:R-:W-:Y:S01]  /*ab10*/  FADD R33, R32, R33 ;  /* 0x0000002120217221 */ /* 0x000fe20000000000 */
[----:B--2---:R-:W-:Y:S01]  /*ab20*/  @!P6 FMUL R137, R137, R137 ;  /* 0x000000898989e220 */ /* 0x004fe20000400000 */
[----:B------:R-:W-:Y:S01]  /*ab30*/  FSETP.GEU.AND P6, PT, R138, -126, PT ;  /* 0xc2fc00008a00780b */ /* 0x000fe20003fce000 */
[----:B------:R-:W-:Y:S01]  /*ab40*/  FADD R37, R36, R37 ;  /* 0x0000002524257221 */ /* 0x000fe20000000000 */
[----:B------:R-:W-:-:S03]  /*ab50*/  FADD R38, R33, R38 ;  /* 0x0000002621267221 */ /* 0x000fc60000000000 */
[----:B------:R-:W-:Y:S01]  /*ab60*/  @!P4 FMUL R141, R141, 0.5 ;  /* 0x3f0000008d8dc820 */ /* 0x000fe20000400000 */
[----:B------:R-:W-:Y:S01]  /*ab70*/  F2FP.F16.F32.PACK_AB R80, R137, R136 ;  /* 0x000000888950723e */ /* 0x000fe200000000ff */
[----:B------:R-:W-:Y:S01]  /*ab80*/  FADD R42, R37, R42 ;  /* 0x0000002a252a7221 */ /* 0x000fe20000000000 */
[----:B------:R-:W-:-:S03]  /*ab90*/  FADD R38, R38, R39 ;  /* 0x0000002726267221 */ /* 0x000fc60000000000 */
[----:B------:R-:W2:Y:S01]  /*aba0*/  MUFU.EX2 R141, R141 ;  /* 0x0000008d008d7308 */ /* 0x000ea20000000800 */
[----:B-1----:R-:W-:Y:S01]  /*abb0*/  @!P5 FMUL R140, R140, R140 ;  /* 0x0000008c8c8cd220 */ /* 0x002fe20000400000 */
[----:B------:R-:W-:Y:S01]  /*abc0*/  FSETP.GEU.AND P5, PT, R139, -126, PT ;  /* 0xc2fc00008b00780b */ /* 0x000fe20003fae000 */
[----:B------:R-:W-:Y:S01]  /*abd0*/  @!P6 FMUL R138, R138, 0.5 ;  /* 0x3f0000008a8ae820 */ /* 0x000fe20000400000 */
[----:B------:R-:W-:Y:S01]  /*abe0*/  FADD R42, R42, R43 ;  /* 0x0000002b2a2a7221 */ /* 0x000fe20000000000 */
[----:B------:R-:W-:-:S03]  /*abf0*/  FADD R41, R38, R41 ;  /* 0x0000002926297221 */ /* 0x000fc60000000000 */
[----:B------:R-:W-:Y:S01]  /*ac00*/  FADD R47, R42, R47 ;  /* 0x0000002f2a2f7221 */ /* 0x000fe20000000000 */
[----:B------:R-:W1:Y:S01]  /*ac10*/  MUFU.EX2 R138, R138 ;  /* 0x0000008a008a7308 */ /* 0x000e620000000800 */
[----:B------:R-:W-:Y:S02]  /*ac20*/  FADD R40, R41, R40 ;  /* 0x0000002829287221 */ /* 0x000fe40000000000 */
[----:B------:R-:W-:Y:S02]  /*ac30*/  FADD R47, R47, R44 ;  /* 0x0000002c2f2f7221 */ /* 0x000fe40000000000 */
        /* <DEDUP_REMOVED lines=9> */
[----:B------:R-:W-:-:S02]  /*acd0*/  WARPGROUP.DEPBAR.LE gsb0, 0x0 ;  /* 0x00008000000079c5 */ /* 0x000fc40000010000 */
[----:B------:R-:W-:Y:S01]  /*ace0*/  WARPGROUP.ARRIVE ;  /* 0x00000000000079c5 */ /* 0x000fe20000000000 */
[----:B-1----:R-:W-:Y:S01]  /*acf0*/  @!P6 FMUL R138, R138, R138 ;  /* 0x0000008a8a8ae220 */ /* 0x002fe20000400000 */
[----:B------:R-:W-:Y:S01]  /*ad00*/  FSETP.GEU.AND P6, PT, R143, -126, PT ;  /* 0xc2fc00008f00780b */ /* 0x000fe20003fce000 */
[----:B------:R-:W-:Y:S01]  /*ad10*/  FADD R49, R46, R49 ;  /* 0x000000312e317221 */ /* 0x000fe20000000000 */
[----:B------:R-:W-:Y:S02]  /*ad20*/  FADD R90, R51, R90 ;  /* 0x0000005a335a7221 */ /* 0x000fe40000000000 */
[----:B------:R-:W-:Y:S01]  /*ad30*/  @!P4 FMUL R142, R142, 0.5 ;  /* 0x3f0000008e8ec820 */ /* 0x000fe20000400000 */
[----:B------:R-:W-:Y:S01]  /*ad40*/  HGMMA.64x32x16.F32 R152, R76, gdesc[UR8].tnspB, R152, gsb0 ;  /* 0x406000084c987df0 */ /* 0x000fe20008000898 */
[----:B------:R-:W-:Y:S01]  /*ad50*/  UMOV UR10, UR8 ;  /* 0x00000008000a7c82 */ /* 0x000fe20008000000 */
[----:B------:R-:W-:Y:S01]  /*ad60*/  UMOV UR11, 0x80000020 ;  /* 0x80000020000b7882 */ /* 0x000fe20000000000 */
[----:B------:R-:W-:Y:S01]  /*ad70*/  FADD R49, R49, R48 ;  /* 0x0000003031317221 */ /* 0x000fe20000000000 */
[----:B------:R-:W-:Y:S01]  /*ad80*/  FADD R90, R90, R53 ;  /* 0x000000355a5a7221 */ /* 0x000fe20000000000 */
[----:B------:R-:W1:Y:S01]  /*ad90*/  MUFU.EX2 R142, R142 ;  /* 0x0000008e008e7308 */ /* 0x000e620000000800 */
[----:B--2---:R-:W-:Y:S01]  /*ada0*/  @!P5 FMUL R139, R139, R139 ;  /* 0x0000008b8b8bd220 */ /* 0x004fe20000400000 */
[----:B------:R-:W-:Y:S01]  /*adb0*/  FSETP.GEU.AND P5, PT, R144, -126, PT ;  /* 0xc2fc00009000780b */ /* 0x000fe20003fae000 */
[----:B------:R-:W-:Y:S01]  /*adc0*/  @!P6 FMUL R143, R143, 0.5 ;  /* 0x3f0000008f8fe820 */ /* 0x000fe20000400000 */
[----:B------:R-:W-:Y:S01]  /*add0*/  FADD R52, R49, R52 ;  /* 0x0000003431347221 */ /* 0x000fe20000000000 */
[----:B------:R-:W-:Y:S01]  /*ade0*/  FADD R59, R90, R59 ;  /* 0x0000003b5a3b7221 */ /* 0x000fe20000000000 */
[----:B------:R-:W-:-:S02]  /*adf0*/  F2FP.F16.F32.PACK_AB R81, R139, R138 ;  /* 0x0000008a8b51723e */ /* 0x000fc400000000ff */
[----:B------:R-:W-:Y:S01]  /*ae00*/  FADD R55, R52, R55 ;  /* 0x0000003734377221 */ /* 0x000fe20000000000 */
[----:B------:R-:W2:Y:S01]  /*ae10*/  MUFU.EX2 R143, R143 ;  /* 0x0000008f008f7308 */ /* 0x000ea20000000800 */
[----:B------:R-:W-:Y:S02]  /*ae20*/  FADD R56, R59, R56 ;  /* 0x000000383b387221 */ /* 0x000fe40000000000 */
[----:B------:R-:W-:Y:S02]  /*ae30*/  FADD R54, R55, R54 ;  /* 0x0000003637367221 */ /* 0x000fe40000000000 */
[----:B------:R-:W-:Y:S01]  /*ae40*/  FADD R15, R56, R15 ;  /* 0x0000000f380f7221 */ /* 0x000fe20000000000 */
[----:B------:R-:W-:Y:S01]  /*ae50*/  @!P5 FMUL R144, R144, 0.5 ;  /* 0x3f0000009090d820 */ /* 0x000fe20000400000 */
[----:B------:R-:W-:Y:S01]  /*ae60*/  FADD R54, R54, R57 ;  /* 0x0000003936367221 */ /* 0x000fe20000000000 */
[----:B-1----:R-:W-:Y:S01]  /*ae70*/  @!P4 FMUL R142, R142, R142 ;  /* 0x0000008e8e8ec220 */ /* 0x002fe20000400000 */
[----:B------:R-:W-:Y:S01]  /*ae80*/  FSETP.GEU.AND P4, PT, R145, -126, PT ;  /* 0xc2fc00009100780b */ /* 0x000fe20003f8e000 */
[----:B------:R-:W-:Y:S01]  /*ae90*/  FADD R58, R15, R58 ;  /* 0x0000003a0f3a7221 */ /* 0x000fe20000000000 */
[----:B------:R-:W-:Y:S01]  /*aea0*/  FADD R13, R54, R13 ;  /* 0x0000000d360d7221 */ /* 0x000fe20000000000 */
[----:B------:R-:W1:Y:S02]  /*aeb0*/  MUFU.EX2 R144, R144 ;  /* 0x0000009000907308 */ /* 0x000e640000000800 */
[----:B------:R-:W-:Y:S01]  /*aec0*/  FADD R61, R58, R61 ;  /* 0x0000003d3a3d7221 */ /* 0x000fe20000000000 */
[----:B------:R-:W-:Y:S01]  /*aed0*/  FADD R60, R13, R60 ;  /* 0x0000003c0d3c7221 */ /* 0x000fe20000000000 */
[----:B------:R-:W-:-:S02]  /*aee0*/  IMAD R13, R7, 0x8, R14 ;  /* 0x00000008070d7824 */ /* 0x000fc400078e020e */
[----:B--2---:R-:W-:Y:S01]  /*aef0*/  @!P6 FMUL R143, R143, R143 ;  /* 0x0000008f8f8fe220 */ /* 0x004fe20000400000 */
[----:B------:R-:W-:Y:S01]  /*af00*/  FSETP.GEU.AND P6, PT, R149, -126, PT ;  /* 0xc2fc00009500780b */ /* 0x000fe20003fce000 */
[----:B------:R-:W-:Y:S01]  /*af10*/  FADD R64, R61, R64 ;  /* 0x000000403d407221 */ /* 0x000fe20000000000 */
[----:B------:R-:W-:Y:S01]  /*af20*/  FADD R23, R60, R23 ;  /* 0x000000173c177221 */ /* 0x000fe20000000000 */
[----:B------:R-:W-:Y:S01]  /*af30*/  PRMT R13, RZ, 0x654, R13 ;  /* 0x00000654ff0d7816 */ /* 0x000fe2000000000d */
[----:B------:R-:W-:Y:S01]  /*af40*/  @!P4 FMUL R145, R145, 0.5 ;  /* 0x3f0000009191c820 */ /* 0x000fe20000400000 */
[----:B------:R-:W-:Y:S01]  /*af50*/  F2FP.F16.F32.PACK_AB R83, R143, R142 ;  /* 0x0000008e8f53723e */ /* 0x000fe200000000ff */
[----:B------:R-:W-:Y:S01]  /*af60*/  FADD R63, R64, R63 ;  /* 0x0000003f403f7221 */ /* 0x000fe20000000000 */
[----:B------:R-:W-:Y:S01]  /*af70*/  FADD R23, R23, R62 ;  /* 0x0000003e17177221 */ /* 0x000fe20000000000 */
[----:B------:R-:W-:Y:S02]  /*af80*/  IADD3 R7, R7, 0x1, RZ ;  /* 0x0000000107077810 */ /* 0x000fe40007ffe0ff */
[----:B------:R-:W2:Y:S01]  /*af90*/  MUFU.EX2 R145, R145 ;  /* 0x0000009100917308 */ /* 0x000ea20000000800 */
[----:B-1----:R-:W-:Y:S01]  /*afa0*/  @!P5 FMUL R144, R144, R144 ;  /* 0x000000909090d220 */ /* 0x002fe20000400000 */
[----:B------:R-:W-:Y:S01]  /*afb0*/  FSETP.GEU.AND P5, PT, R22, -126, PT ;  /* 0xc2fc00001600780b */ /* 0x000fe20003fae000 */
[----:B------:R-:W-:Y:S01]  /*afc0*/  @!P6 FMUL R149, R149, 0.5 ;  /* 0x3f0000009595e820 */ /* 0x000fe20000400000 */
[----:B------:R-:W-:Y:S01]  /*afd0*/  FADD R63, R63, R66 ;  /* 0x000000423f3f7221 */ /* 0x000fe20000000000 */
[----:B------:R-:W-:Y:S01]  /*afe0*/  FADD R23, R23, R136 ;  /* 0x0000008817177221 */ /* 0x000fe20000000000 */
[----:B------:R-:W-:Y:S01]  /*aff0*/  ISETP.NE.AND P3, PT, R7, 0x4, PT ;  /* 0x000000040700780c */ /* 0x000fe20003f65270 */
[----:B------:R-:W-:-:S02]  /*b000*/  WARPGROUP.DEPBAR.LE gsb0, 0x0 ;  /* 0x00008000000079c5 */ /* 0x000fc40000010000 */
[----:B------:R-:W1:Y:S01]  /*b010*/  MUFU.EX2 R149, R149 ;  /* 0x0000009500957308 */ /* 0x000e620000000800 */
[----:B------:R-:W-:Y:S01]  /*b020*/  WARPGROUP.ARRIVE ;  /* 0x00000000000079c5 */ /* 0x000fe20000000000 */
[----:B------:R-:W-:Y:S01]  /*b030*/  FADD R63, R63, R138 ;  /* 0x0000008a3f3f7221 */ /* 0x000fe20000000000 */
[----:B------:R-:W-:Y:S01]  /*b040*/  FADD R23, R23, R137 ;  /* 0x0000008917177221 */ /* 0x000fe20000000000 */
[----:B------:R-:W-:Y:S02]  /*b050*/  SEL R7, R7, RZ, P3 ;  /* 0x000000ff07077207 */ /* 0x000fe40001800000 */
[----:B------:R-:W-:Y:S01]  /*b060*/  @!P5 FMUL R22, R22, 0.5 ;  /* 0x3f0000001616d820 */ /* 0x000fe20000400000 */
[----:B------:R-:W-:Y:S01]  /*b070*/  FADD R63, R63, R139 ;  /* 0x0000008b3f3f7221 */ /* 0x000fe20000000000 */
[----:B--2---:R-:W-:Y:S01]  /*b080*/  @!P4 FMUL R145, R145, R145 ;  /* 0x000000919191c220 */ /* 0x004fe20000400000 */
[----:B------:R-:W-:Y:S01]  /*b090*/  FSETP.GEU.AND P4, PT, R146, -126, PT ;  /* 0xc2fc00009200780b */ /* 0x000fe20003f8e000 */
[----:B------:R-:W-:Y:S01]  /*b0a0*/  HGMMA.64x32x16.F32 R152, R80, gdesc[UR8].tnspB, R152, gsb0 ;  /* 0x4060000850987df0 */ /* 0x000fe20008000898 */
        /* <DEDUP_REMOVED lines=10> */
[----:B------:R-:W-:-:S05]  /*b150*/  FADD R23, R23, R145 ;  /* 0x0000009117177221 */ /* 0x000fca0000000000 */
[----:B------:R-:W1:Y:S01]  /*b160*/  MUFU.EX2 R146, R146 ;  /* 0x0000009200927308 */ /* 0x000e620000000800 */
[----:B--2---:R-:W-:Y:S01]  /*b170*/  @!P5 FMUL R22, R22, R22 ;  /* 0x000000161616d220 */ /* 0x004fe20000400000 */
[----:B------:R-:W-:Y:S01]  /*b180*/  FSETP.GEU.AND P5, PT, R151, -126, PT ;  /* 0xc2fc00009700780b */ /* 0x000fe20003fae000 */
[----:B------:R-:W-:Y:S02]  /*b190*/  @!P6 FMUL R147, R147, 0.5 ;  /* 0x3f0000009393e820 */ /* 0x000fe40000400000 */
[----:B------:R-:W-:Y:S01]  /*b1a0*/  FADD R23, R23, R22 ;  /* 0x0000001617177221 */ /* 0x000fe20000000000 */
[----:B------:R-:W-:-:S03]  /*b1b0*/  F2FP.F16.F32.PACK_AB R86, R149, R22 ;  /* 0x000000169556723e */ /* 0x000fc600000000ff */
[----:B------:R-:W-:Y:S01]  /*b1c0*/  FADD R15, R23, R149 ;  /* 0x00000095170f7221 */ /* 0x000fe20000000000 */
[----:B------:R-:W2:Y:S05]  /*b1d0*/  MUFU.EX2 R147, R147 ;  /* 0x0000009300937308 */ /* 0x000eaa0000000800 */
[----:B------:R-:W-:Y:S01]  /*b1e0*/  @!P5 FMUL R151, R151, 0.5 ;  /* 0x3f0000009797d820 */ /* 0x000fe20000400000 */
[----:B-1----:R-:W-:Y:S01]  /*b1f0*/  @!P4 FMUL R146, R146, R146 ;  /* 0x000000929292c220 */ /* 0x002fe20000400000 */
[----:B------:R-:W-:-:S04]  /*b200*/  FSETP.GEU.AND P4, PT, R21, -126, PT ;  /* 0xc2fc00001500780b */ /* 0x000fc80003f8e000 */
[----:B------:R-:W1:Y:S01]  /*b210*/  MUFU.EX2 R151, R151 ;  /* 0x0000009700977308 */ /* 0x000e620000000800 */
[----:B------:R-:W-:Y:S01]  /*b220*/  FADD R63, R63, R146 ;  /* 0x000000923f3f7221 */ /* 0x000fe20000000000 */
[----:B--2---:R-:W-:-:S07]  /*b230*/  @!P6 FMUL R147, R147, R147 ;  /* 0x000000939393e220 */ /* 0x004fce0000400000 */
[----:B------:R-:W-:Y:S01]  /*b240*/  @!P4 FMUL R21, R21, 0.5 ;  /* 0x3f0000001515c820 */ /* 0x000fe20000400000 */
[----:B------:R-:W-:Y:S01]  /*b250*/  F2FP.F16.F32.PACK_AB R85, R147, R146 ;  /* 0x000000929355723e */ /* 0x000fe200000000ff */
[----:B------:R-:W-:Y:S02]  /*b260*/  WARPGROUP.DEPBAR.LE gsb0, 0x0 ;  /* 0x00008000000079c5 */ /* 0x000fe40000010000 */
[----:B------:R-:W2:Y:S01]  /*b270*/  MUFU.EX2 R24, R21 ;  /* 0x0000001500187308 */ /* 0x000ea20000000800 */
[----:B------:R-:W-:Y:S01]  /*b280*/  FADD R63, R63, R147 ;  /* 0x000000933f3f7221 */ /* 0x000fe20000000000 */
[----:B-1----:R-:W-:Y:S01]  /*b290*/  @!P5 FMUL R151, R151, R151 ;  /* 0x000000979797d220 */ /* 0x002fe20000400000 */
[----:B--2---:R-:W-:Y:S01]  /*b2a0*/  @!P4 FMUL R24, R24, R24 ;  /* 0x000000181818c220 */ /* 0x004fe20000400000 */
[----:B------:R-:W-:-:S03]  /*b2b0*/  ISETP.NE.AND P4, PT, R17, 0x4, PT ;  /* 0x000000041100780c */ /* 0x000fc60003f85270 */
[----:B------:R-:W-:Y:S01]  /*b2c0*/  FADD R63, R63, R24 ;  /* 0x000000183f3f7221 */ /* 0x000fe20000000000 */
[----:B------:R-:W-:Y:S02]  /*b2d0*/  F2FP.F16.F32.PACK_AB R87, R151, R24 ;  /* 0x000000189757723e */ /* 0x000fe400000000ff */
[----:B------:R-:W-:Y:S02]  /*b2e0*/  SEL R17, R17, RZ, P4 ;  /* 0x000000ff11117207 */ /* 0x000fe40002000000 */
[----:B------:R-:W-:-:S06]  /*b2f0*/  WARPGROUP.ARRIVE ;  /* 0x00000000000079c5 */ /* 0x000fcc0000000000 */
[----:B------:R-:W-:Y:S03]  /*b300*/  HGMMA.64x32x16.F32 R152, R84, gdesc[UR4].tnspB, R152, gsb0 ;  /* 0x4060000454987df0 */ /* 0x000fe60008000898 */
[----:B------:R-:W-:Y:S02]  /*b310*/  WARPGROUP.DEPBAR.LE gsb0, 0x0 ;  /* 0x00008000000079c5 */ /* 0x000fe40000010000 */
[----:B------:R1:W-:Y:S02]  /*b320*/  SYNCS.ARRIVE.TRANS64.RED.A1T0 RZ, [R13+URZ], RZ ;  /* 0x000000ff0dff79a7 */ /* 0x0003e4000810043f */
[----:B-1----:R-:W-:-:S04]  /*b330*/  SEL R13, RZ, 0x1, P4 ;  /* 0x00000001ff0d7807 */ /* 0x002fc80002000000 */
[----:B------:R-:W-:Y:S01]  /*b340*/  LOP3.LUT R4, R4, R13, RZ, 0x3c, !PT ;  /* 0x0000000d04047212 */ /* 0x000fe200078e3cff */
[----:B------:R-:W-:Y:S01]  /*b350*/  FADD R13, R63, R151 ;  /* 0x000000973f0d7221 */ /* 0x000fe20000000000 */
[----:B------:R-:W-:Y:S06]  /*b360*/  @P2 BRA `(.L_x_31) ;  /* 0x0000000000a02947 */ /* 0x000fec0003800000 */
[----:B------:R-:W-:Y:S01]  /*b370*/  ISETP.LT.OR P2, PT, R8, 0x1, !P0 ;  /* 0x000000010800780c */ /* 0x000fe20004741670 */
[----:B------:R-:W-:-:S12]  /*b380*/  BSSY B0, `(.L_x_32) ;  /* 0x0000025000007945 */ /* 0x000fd80003800000 */
[----:B------:R-:W-:Y:S05]  /*b390*/  @P2 BRA `(.L_x_33) ;  /* 0x00000000008c2947 */ /* 0x000fea0003800000 */
[----:B------:R-:W-:Y:S01]  /*b3a0*/  ISETP.NE.AND P3, PT, R0, RZ, PT ;  /* 0x000000ff0000720c */ /* 0x000fe20003f65270 */
[----:B------:R-:W-:Y:S01]  /*b3b0*/  IMAD R21, R5, 0x8, R2 ;  /* 0x0000000805157824 */ /* 0x000fe200078e0202 */
[----:B------:R-:W-:-:S11]  /*b3c0*/  SHF.L.U32 R22, R6, 0x1f, RZ ;  /* 0x0000001f06167819 */ /* 0x000fd600000006ff */
.L_x_34:
        /* <DEDUP_REMOVED lines=10> */
.L_x_35:
        /* <DEDUP_REMOVED lines=9> */
[----:B------:R-:W-:Y:S01]  /*b500*/  UMOV UR12, UR36 ;  /* 0x00000024000c7c82 */ /* 0x000fe20008000000 */
[----:B------:R-:W-:Y:S01]  /*b510*/  UMOV UR13, UR37 ;  /* 0x00000025000d7c82 */ /* 0x000fe20008000000 */
[----:B------:R-:W-:-:S02]  /*b520*/  VIADD R5, R5, 0x1 ;  /* 0x0000000105057836 */ /* 0x000fc40000000000 */
[----:B------:R-:W-:Y:S02]  /*b530*/  VIADD R9, R9, 0x1 ;  /* 0x0000000109097836 */ /* 0x000fe40000000000 */
[----:B------:R-:W-:Y:S01]  /*b540*/  USHF.L.U32 UR11, UR11, 0x8, URZ ;  /* 0x000000080b0b7899 */ /* 0x000fe2000800063f */
[C---:B------:R-:W-:Y:S01]  /*b550*/  ISETP.NE.AND P2, PT, R5.reuse, 0x4, PT ;  /* 0x000000040500780c */ /* 0x040fe20003f45270 */
[----:B------:R-:W-:Y:S02]  /*b560*/  UIADD3 UR9, UR9, 0x11000, URZ ;  /* 0x0001100009097890 */ /* 0x000fe4000fffe03f */
[----:B------:R-:W-:Y:S01]  /*b570*/  UIADD3 UR8, UR8, 0x1000, URZ ;  /* 0x0000100008087890 */ /* 0x000fe2000fffe03f */
[----:B------:R-:W-:Y:S02]  /*b580*/  SEL R21, RZ, 0x1, P2 ;  /* 0x00000001ff157807 */ /* 0x000fe40001000000 */
[----:B------:R-:W-:Y:S02]  /*b590*/  SEL R5, R5, RZ, P2 ;  /* 0x000000ff05057207 */ /* 0x000fe40001000000 */
[----:B------:R-:W-:-:S04]  /*b5a0*/  LOP3.LUT R6, R6, R21, RZ, 0x3c, !PT ;  /* 0x0000001506067212 */ /* 0x000fc800078e3cff */
[----:B------:R1:W-:Y:S02]  /*b5b0*/  UTMALDG.4D [UR8], [UR6], desc[UR18] ;  /* 0x00001208060075b4 */ /* 0x0003e40008019000 */
[----:B-1----:R-:W-:Y:S01]  /*b5c0*/  NOP ;  /* 0x0000000000007918 */ /* 0x002fe20000000000 */
.L_x_33:
[----:B------:R-:W-:Y:S05]  /*b5d0*/  BSYNC B0 ;  /* 0x0000000000007941 */ /* 0x000fea0003800000 */
.L_x_32:
[----:B------:R-:W-:-:S07]  /*b5e0*/  IADD3 R8, R8, -0x1, RZ ;  /* 0xffffffff08087810 */ /* 0x000fce0007ffe0ff */
.L_x_31:
[----:B------:R-:W-:Y:S01]  /*b5f0*/  VIADD R12, R12, 0x100 ;  /* 0x000001000c0c7836 */ /* 0x000fe20000000000 */
[----:B------:R-:W-:Y:S01]  /*b600*/  MOV R21, R19 ;  /* 0x0000001300157202 */ /* 0x000fe20000000f00 */
[----:B------:R-:W-:Y:S01]  /*b610*/  IMAD.MOV.U32 R23, RZ, RZ, R18 ;  /* 0x000000ffff177224 */ /* 0x000fe200078e0012 */
[----:B------:R-:W-:Y:S06]  /*b620*/  @P1 BRA `(.L_x_36) ;  /* 0xffffffb000c01947 */ /* 0x000fec000383ffff */
.L_x_24:
[----:B------:R-:W-:-:S13]  /*b630*/  ISETP.GE.AND P1, PT, R20, 0x1, PT ;  /* 0x000000011400780c */ /* 0x000fda0003f26270 */
[----:B------:R-:W-:Y:S05]  /*b640*/  @!P1 BRA `(.L_x_37) ;  /* 0x0000006000b89947 */ /* 0x000fea0003800000 */
[----:B------:R-:W-:Y:S01]  /*b650*/  IMAD.MOV.U32 R22, RZ, RZ, R18 ;  /* 0x000000ffff167224 */ /* 0x000fe200078e0012 */
[----:B------:R-:W-:Y:S01]  /*b660*/  LOP3.LUT R168, R16, 0x1f, RZ, 0xc0, !PT ;  /* 0x0000001f10a87812 */ /* 0x000fe200078ec0ff */
[----:B-1----:R-:W-:-:S07]  /*b670*/  IMAD.MOV.U32 R21, RZ, RZ, R19 ;  /* 0x000000ffff157224 */ /* 0x002fce00078e0013 */
.L_x_51:
[----:B------:R-:W-:Y:S02]  /*b680*/  LEA R19, R17, R2, 0x3 ;  /* 0x0000000211137211 */ /* 0x000fe400078e18ff */
[----:B------:R-:W-:-:S07]  /*b690*/  SHF.L.U32 R18, R4, 0x1f, RZ ;  /* 0x0000001f04127819 */ /* 0x000fce00000006ff */
.L_x_38:
[----:B-1----:R1:W2:Y:S02]  /*b6a0*/  SYNCS.PHASECHK.TRANS64.TRYWAIT P1, [R19+URZ+0x11000], R18 ;  /* 0x01100012130075a7 */ /* 0x0022a4000802017f */
[----:B--2---:R-:W-:Y:S05]  /*b6b0*/  @!P1 NANOSLEEP.SYNCS 0x989680 ;  /* 0x009896800000995d */ /* 0x004fea0003900000 */
[----:B------:R-:W2:Y:S02]  /*b6c0*/  @!P1 SYNCS.PHASECHK.TRANS64 P1, [R19+URZ+0x11000], R18 ;  /* 0x01100012130095a7 */ /* 0x000ea4000802007f */
[----:B--2---:R-:W-:Y:S05]  /*b6d0*/  @!P1 BRA `(.L_x_38) ;  /* 0xfffffffc00f09947 */ /* 0x004fea000383ffff */
[----:B------:R-:W-:Y:S05]  /*b6e0*/  WARPSYNC.ALL ;  /* 0x0000000000007948 */ /* 0x000fea0003800000 */
[----:B-1----:R-:W-:Y:S01]  /*b6f0*/  IMAD.MOV.U32 R19, RZ, RZ, -0x7fffffe0 ;  /* 0x80000020ff137424 */ /* 0x002fe200078e00ff */
[----:B------:R-:W-:Y:S01]  /*b700*/  LEA R18, R17, UR20, 0xa ;  /* 0x0000001411127c11 */ /* 0x000fe2000f8e50ff */
[----:B------:R-:W-:Y:S01]  /*b710*/  WARPGROUP.ARRIVE ;  /* 0x00000000000079c5 */ /* 0x000fe20000000000 */
[----:B------:R-:W-:Y:S02]  /*b720*/  ISETP.NE.AND P1, PT, R10, RZ, PT ;  /* 0x000000ff0a00720c */ /* 0x000fe40003f25270 */
[C---:B------:R-:W-:Y:S01]  /*b730*/  R2UR UR6, R18.reuse ;  /* 0x00000000120672ca */ /* 0x040fe200000e0000 */
[----:B------:R-:W-:Y:S01]  /*b740*/  VIADD R18, R18, 0x2 ;  /* 0x0000000212127836 */ /* 0x000fe20000000000 */
[----:B------:R-:W-:-:S02]  /*b750*/  R2UR UR7, R19 ;  /* 0x00000000130772ca */ /* 0x000fc400000e0000 */
[----:B------:R-:W-:Y:S02]  /*b760*/  MOV R19, 0x80000020 ;  /* 0x8000002000137802 */ /* 0x000fe40000000f00 */
[----:B------:R-:W-:Y:S02]  /*b770*/  R2UR UR18, R18 ;  /* 0x00000000121272ca */ /* 0x000fe400000e0000 */
[----:B------:R-:W-:-:S07]  /*b780*/  R2UR UR19, R19 ;  /* 0x00000000131372ca */ /* 0x000fce00000e0000 */
[----:B------:R-:W-:Y:S03]  /*b790*/  HGMMA.64x256x16.F32 R24, gdesc[UR4], RZ, !UPT, gsb0 ;  /* 0x03e00000041879f0 */ /* 0x000fe6000c0008ff */
[----:B------:R-:W-:Y:S02]  /*b7a0*/  WARPGROUP.DEPBAR.LE gsb0, 0x0 ;  /* 0x00008000000079c5 */ /* 0x000fe40000010000 */
[----:B------:R-:W-:-:S15]  /*b7b0*/  WARPGROUP.ARRIVE ;  /* 0x00000000000079c5 */ /* 0x000fde0000000000 */
[----:B------:R-:W-:-:S08]  /*b7c0*/  NOP ;  /* 0x0000000000007918 */ /* 0x000fd00000000000 */
[----:B------:R-:W-:Y:S03]  /*b7d0*/  HGMMA.64x256x16.F32 R24, gdesc[UR16], R24, gsb0 ;  /* 0x03e00000101879f0 */ /* 0x000fe60008000818 */
[----:B------:R-:W-:Y:S02]  /*b7e0*/  WARPGROUP.DEPBAR.LE gsb0, 0x0 ;  /* 0x00008000000079c5 */ /* 0x000fe40000010000 */
[----:B------:R-:W-:Y:S05]  /*b7f0*/  @P1 BRA `(.L_x_39) ;  /* 0x0000000000a01947 */ /* 0x000fea0003800000 */
[----:B------:R-:W-:Y:S01]  /*b800*/  ISETP.LT.OR P2, PT, R8, 0x1, !P0 ;  /* 0x000000010800780c */ /* 0x000fe20004741670 */
[----:B------:R-:W-:-:S12]  /*b810*/  BSSY B0, `(.L_x_40) ;  /* 0x0000025000007945 */ /* 0x000fd80003800000 */
[----:B------:R-:W-:Y:S05]  /*b820*/  @P2 BRA `(.L_x_41) ;  /* 0x00000000008c2947 */ /* 0x000fea0003800000 */
[----:B------:R-:W-:Y:S01]  /*b830*/  ISETP.NE.AND P3, PT, R0, RZ, PT ;  /* 0x000000ff0000720c */ /* 0x000fe20003f65270 */
[----:B------:R-:W-:Y:S01]  /*b840*/  IMAD R18, R5, 0x8, R2 ;  /* 0x0000000805127824 */ /* 0x000fe200078e0202 */
[----:B------:R-:W-:-:S11]  /*b850*/  SHF.L.U32 R19, R6, 0x1f, RZ ;  /* 0x0000001f06137819 */ /* 0x000fd600000006ff */
.L_x_42:
        /* <DEDUP_REMOVED lines=10> */
.L_x_43:
[----:B-12---:R-:W-:Y:S01]  /*b900*/  LEA R19, R5, R2, 0xe ;  /* 0x0000000205137211 */ /* 0x006fe200078e70ff */
        /* <DEDUP_REMOVED lines=10> */
[----:B------:R-:W-:Y:S01]  /*b9b0*/  UMOV UR12, UR36 ;  /* 0x00000024000c7c82 */ /* 0x000fe20008000000 */
[----:B------:R-:W-:Y:S01]  /*b9c0*/  UMOV UR13, UR37 ;  /* 0x00000025000d7c82 */ /* 0x000fe20008000000 */
[----:B------:R-:W-:-:S02]  /*b9d0*/  ISETP.NE.AND P2, PT, R5, 0x4, PT ;  /* 0x000000040500780c */ /* 0x000fc40003f45270 */
[----:B------:R-:W-:Y:S02]  /*b9e0*/  USHF.L.U32 UR11, UR11, 0x8, URZ ;  /* 0x000000080b0b7899 */ /* 0x000fe4000800063f */
[----:B------:R-:W-:Y:S01]  /*b9f0*/  UIADD3 UR9, UR9, 0x11000, URZ ;  /* 0x0001100009097890 */ /* 0x000fe2000fffe03f */
[----:B------:R-:W-:Y:S01]  /*ba00*/  SEL R19, RZ, 0x1, P2 ;  /* 0x00000001ff137807 */ /* 0x000fe20001000000 */
[----:B------:R-:W-:Y:S01]  /*ba10*/  UIADD3 UR8, UR8, 0x1000, URZ ;  /* 0x0000100008087890 */ /* 0x000fe2000fffe03f */
[----:B------:R-:W-:Y:S02]  /*ba20*/  SEL R5, R5, RZ, P2 ;  /* 0x000000ff05057207 */ /* 0x000fe40001000000 */
[----:B------:R-:W-:-:S06]  /*ba30*/  LOP3.LUT R6, R6, R19, RZ, 0x3c, !PT ;  /* 0x0000001306067212 */ /* 0x000fcc00078e3cff */
[----:B------:R1:W-:Y:S02]  /*ba40*/  UTMALDG.4D [UR8], [UR6], desc[UR18] ;  /* 0x00001208060075b4 */ /* 0x0003e40008019000 */
[----:B-1----:R-:W-:Y:S01]  /*ba50*/  NOP ;  /* 0x0000000000007918 */ /* 0x002fe20000000000 */
.L_x_41:
[----:B------:R-:W-:Y:S05]  /*ba60*/  BSYNC B0 ;  /* 0x0000000000007941 */ /* 0x000fea0003800000 */
.L_x_40:
[----:B------:R-:W-:-:S07]  /*ba70*/  VIADD R8, R8, 0xffffffff ;  /* 0xffffffff08087836 */ /* 0x000fce0000000000 */
.L_x_39:
[C---:B------:R-:W-:Y:S01]  /*ba80*/  VIADD R170, R12.reuse, 0x8 ;  /* 0x000000080caa7836 */ /* 0x040fe20000000000 */
[C---:B------:R-:W-:Y:S01]  /*ba90*/  IADD3 R18, R12.reuse, 0x1, RZ ;  /* 0x000000010c127810 */ /* 0x040fe20007ffe0ff */
[----:B------:R-:W-:Y:S05]  /*baa0*/  WARPSYNC.ALL ;  /* 0x0000000000007948 */ /* 0x000fea0003800000 */
[-C--:B------:R-:W-:Y:S01]  /*bab0*/  ISETP.GE.AND P6, PT, R3, R18.reuse, PT ;  /* 0x000000120300720c */ /* 0x080fe20003fc6270 */
[----:B------:R-:W-:Y:S01]  /*bac0*/  ULDC UR6, c[0x0][0x604] ;  /* 0x0001810000067ab9 */ /* 0x000fe20000000800 */
[----:B------:R-:W-:Y:S01]  /*bad0*/  ISETP.GE.AND P5, PT, R11, R18, PT ;  /* 0x000000120b00720c */ /* 0x000fe20003fa6270 */
[----:B------:R-:W-:Y:S01]  /*bae0*/  VIADD R18, R12, 0x9 ;  /* 0x000000090c127836 */ /* 0x000fe20000000000 */
[-C--:B------:R-:W-:Y:S01]  /*baf0*/  ISETP.GE.AND P3, PT, R3, R170.reuse, PT ;  /* 0x000000aa0300720c */ /* 0x080fe20003f66270 */
[----:B------:R-:W-:Y:S01]  /*bb00*/  BSSY B0, `(.L_x_44) ;  /* 0x00001f2000007945 */ /* 0x000fe20003800000 */
[----:B------:R-:W-:-:S02]  /*bb10*/  ISETP.GE.AND P4, PT, R11, R170, PT ;  /* 0x000000aa0b00720c */ /* 0x000fc40003f86270 */
[----:B------:R-:W-:Y:S02]  /*bb20*/  IADD3 R170, R12, 0x10, RZ ;  /* 0x000000100caa7810 */ /* 0x000fe40007ffe0ff */
[----:B------:R-:W-:Y:S02]  /*bb30*/  FSEL R27, R27, -INF , P5 ;  /* 0xff8000001b1b7808 */ /* 0x000fe40002800000 */
[----:B------:R-:W-:Y:S02]  /*bb40*/  FSEL R28, R28, -INF , P3 ;  /* 0xff8000001c1c7808 */ /* 0x000fe40001800000 */
[----:B------:R-:W-:Y:S02]  /*bb50*/  FSEL R25, R25, -INF , P6 ;  /* 0xff80000019197808 */ /* 0x000fe40003000000 */
[-C--:B------:R-:W-:Y:S02]  /*bb60*/  ISETP.GE.AND P5, PT, R3, R170.reuse, PT ;  /* 0x000000aa0300720c */ /* 0x080fe40003fa6270 */
[----:B------:R-:W-:Y:S01]  /*bb70*/  ISETP.GE.AND P3, PT, R11, R170, PT ;  /* 0x000000aa0b00720c */ /* 0x000fe20003f66270 */
[----:B------:R-:W-:Y:S01]  /*bb80*/  VIADD R170, R12, 0x18 ;  /* 0x000000180caa7836 */ /* 0x000fe20000000000 */
[----:B------:R-:W-:-:S02]  /*bb90*/  ISETP.GE.AND P2, PT, R3, R18, PT ;  /* 0x000000120300720c */ /* 0x000fc40003f46270 */
[----:B------:R-:W-:Y:S01]  /*bba0*/  ISETP.GE.AND P6, PT, R11, R18, PT ;  /* 0x000000120b00720c */ /* 0x000fe20003fc6270 */
[----:B------:R-:W-:Y:S01]  /*bbb0*/  VIADD R18, R12, 0x11 ;  /* 0x000000110c127836 */ /* 0x000fe20000000000 */
[----:B------:R-:W-:Y:S02]  /*bbc0*/  FSEL R32, R32, -INF , P5 ;  /* 0xff80000020207808 */ /* 0x000fe40002800000 */
[----:B------:R-:W-:Y:S02]  /*bbd0*/  FSEL R31, R31, -INF , P6 ;  /* 0xff8000001f1f7808 */ /* 0x000fe40003000000 */
[----:B------:R-:W-:Y:S02]  /*bbe0*/  FSEL R30, R30, -INF , P4 ;  /* 0xff8000001e1e7808 */ /* 0x000fe40002000000 */
[----:B------:R-:W-:Y:S02]  /*bbf0*/  FSEL R29, R29, -INF , P2 ;  /* 0xff8000001d1d7808 */ /* 0x000fe40001000000 */
[----:B------:R-:W-:-:S02]  /*bc00*/  ISETP.GE.AND P6, PT, R3, R170, PT ;  /* 0x000000aa0300720c */ /* 0x000fc40003fc6270 */
[----:B------:R-:W-:Y:S01]  /*bc10*/  ISETP.GE.AND P5, PT, R11, R170, PT ;  /* 0x000000aa0b00720c */ /* 0x000fe20003fa6270 */
[C---:B------:R-:W-:Y:S01]  /*bc20*/  VIADD R170, R12.reuse, 0x20 ;  /* 0x000000200caa7836 */ /* 0x040fe20000000000 */
[-C--:B------:R-:W-:Y:S02]  /*bc30*/  ISETP.GE.AND P4, PT, R3, R18.reuse, PT ;  /* 0x000000120300720c */ /* 0x080fe40003f86270 */
[----:B------:R-:W-:Y:S02]  /*bc40*/  ISETP.GE.AND P2, PT, R11, R18, PT ;  /* 0x000000120b00720c */ /* 0x000fe40003f46270 */
[----:B------:R-:W-:Y:S02]  /*bc50*/  IADD3 R18, R12, 0x19, RZ ;  /* 0x000000190c127810 */ /* 0x000fe40007ffe0ff */
[----:B------:R-:W-:Y:S02]  /*bc60*/  FSEL R34, R34, -INF , P3 ;  /* 0xff80000022227808 */ /* 0x000fe40001800000 */
[----:B------:R-:W-:-:S02]  /*bc70*/  FSEL R33, R33, -INF , P4 ;  /* 0xff80000021217808 */ /* 0x000fc40002000000 */
[----:B------:R-:W-:Y:S02]  /*bc80*/  FSEL R35, R35, -INF , P2 ;  /* 0xff80000023237808 */ /* 0x000fe40001000000 */
[----:B------:R-:W-:Y:S02]  /*bc90*/  FSEL R36, R36, -INF , P6 ;  /* 0xff80000024247808 */ /* 0x000fe40003000000 */
[-C--:B------:R-:W-:Y:S02]  /*bca0*/  ISETP.GE.AND P3, PT, R3, R18.reuse, PT ;  /* 0x000000120300720c */ /* 0x080fe40003f66270 */
[----:B------:R-:W-:Y:S01]  /*bcb0*/  ISETP.GE.AND P4, PT, R11, R18, PT ;  /* 0x000000120b00720c */ /* 0x000fe20003f86270 */
[----:B------:R-:W-:Y:S01]  /*bcc0*/  VIADD R18, R12, 0x21 ;  /* 0x000000210c127836 */ /* 0x000fe20000000000 */
[-C--:B------:R-:W-:Y:S02]  /*bcd0*/  ISETP.GE.AND P2, PT, R3, R170.reuse, PT ;  /* 0x000000aa0300720c */ /* 0x080fe40003f46270 */
[----:B------:R-:W-:-:S02]  /*bce0*/  ISETP.GE.AND P6, PT, R11, R170, PT ;  /* 0x000000aa0b00720c */ /* 0x000fc40003fc6270 */
[----:B------:R-:W-:Y:S02]  /*bcf0*/  IADD3 R170, R12, 0x28, RZ ;  /* 0x000000280caa7810 */ /* 0x000fe40007ffe0ff */
        /* <DEDUP_REMOVED lines=8> */
[----:B------:R-:W-:Y:S01]  /*bd80*/  ISETP.GE.AND P3, PT, R11, R18, PT ;  /* 0x000000120b00720c */ /* 0x000fe20003f66270 */
[----:B------:R-:W-:Y:S01]  /*bd90*/  VIADD R18, R12, 0x29 ;  /* 0x000000290c127836 */ /* 0x000fe20000000000 */
[----:B------:R-:W-:Y:S02]  /*bda0*/  FSEL R44, R44, -INF , P4 ;  /* 0xff8000002c2c7808 */ /* 0x000fe40002000000 */
[----:B------:R-:W-:Y:S02]  /*bdb0*/  FSEL R43, R43, -INF , P3 ;  /* 0xff8000002b2b7808 */ /* 0x000fe40001800000 */
[----:B------:R-:W-:-:S02]  /*bdc0*/  FSEL R42, R42, -INF , P6 ;  /* 0xff8000002a2a7808 */ /* 0x000fc40003000000 */
[----:B------:R-:W-:Y:S02]  /*bdd0*/  FSEL R41, R41, -INF , P5 ;  /* 0xff80000029297808 */ /* 0x000fe40002800000 */
[-C--:B------:R-:W-:Y:S02]  /*bde0*/  ISETP.GE.AND P3, PT, R3, R170.reuse, PT ;  /* 0x000000aa0300720c */ /* 0x080fe40003f66270 */
[----:B------:R-:W-:Y:S01]  /*bdf0*/  ISETP.GE.AND P4, PT, R11, R170, PT ;  /* 0x000000aa0b00720c */ /* 0x000fe20003f86270 */
[C---:B------:R-:W-:Y:S01]  /*be00*/  VIADD R170, R12.reuse, 0x38 ;  /* 0x000000380caa7836 */ /* 0x040fe20000000000 */
[-C--:B------:R-:W-:Y:S02]  /*be10*/  ISETP.GE.AND P6, PT, R3, R18.reuse, PT ;  /* 0x000000120300720c */ /* 0x080fe40003fc6270 */
[----:B------:R-:W-:Y:S02]  /*be20*/  ISETP.GE.AND P5, PT, R11, R18, PT ;  /* 0x000000120b00720c */ /* 0x000fe40003fa6270 */
[----:B------:R-:W-:-:S02]  /*be30*/  IADD3 R18, R12, 0x31, RZ ;  /* 0x000000310c127810 */ /* 0x000fc40007ffe0ff */
[----:B------:R-:W-:Y:S02]  /*be40*/  FSEL R46, R46, -INF , P2 ;  /* 0xff8000002e2e7808 */ /* 0x000fe40001000000 */
[----:B------:R-:W-:Y:S02]  /*be50*/  FSEL R45, R45, -INF , P6 ;  /* 0xff8000002d2d7808 */ /* 0x000fe40003000000 */
[----:B------:R-:W-:Y:S02]  /*be60*/  FSEL R47, R47, -INF , P5 ;  /* 0xff8000002f2f7808 */ /* 0x000fe40002800000 */
[----:B------:R-:W-:Y:S02]  /*be70*/  FSEL R48, R48, -INF , P3 ;  /* 0xff80000030307808 */ /* 0x000fe40001800000 */
[-C--:B------:R-:W-:Y:S02]  /*be80*/  ISETP.GE.AND P2, PT, R3, R18.reuse, PT ;  /* 0x000000120300720c */ /* 0x080fe40003f46270 */
[----:B------:R-:W-:Y:S01]  /*be90*/  ISETP.GE.AND P6, PT, R11, R18, PT ;  /* 0x000000120b00720c */ /* 0x000fe20003fc6270 */
[----:B------:R-:W-:Y:S01]  /*bea0*/  VIADD R18, R12, 0x39 ;  /* 0x000000390c127836 */ /* 0x000fe20000000000 */
[----:B------:R-:W-:-:S02]  /*beb0*/  ISETP.GE.AND P5, PT, R3, R170, PT ;  /* 0x000000aa0300720c */ /* 0x000fc40003fa6270 */
[----:B------:R-:W-:Y:S02]  /*bec0*/  ISETP.GE.AND P3, PT, R11, R170, PT ;  /* 0x000000aa0b00720c */ /* 0x000fe40003f66270 */
[----:B------:R-:W-:Y:S02]  /*bed0*/  IADD3 R170, R12, 0x40, RZ ;  /* 0x000000400caa7810 */ /* 0x000fe40007ffe0ff */
[----:B------:R-:W-:Y:S02]  /*bee0*/  FSEL R51, R51, -INF , P6 ;  /* 0xff80000033337808 */ /* 0x000fe40003000000 */
[----:B------:R-:W-:Y:S02]  /*bef0*/  FSEL R52, R52, -INF , P5 ;  /* 0xff80000034347808 */ /* 0x000fe40002800000 */
[----:B------:R-:W-:Y:S02]  /*bf00*/  FSEL R50, R50, -INF , P4 ;  /* 0xff80000032327808 */ /* 0x000fe40002000000 */
[----:B------:R-:W-:-:S02]  /*bf10*/  FSEL R49, R49, -INF , P2 ;  /* 0xff80000031317808 */ /* 0x000fc40001000000 */
[-C--:B------:R-:W-:Y:S02]  /*bf20*/  ISETP.GE.AND P6, PT, R3, R170.reuse, PT ;  /* 0x000000aa0300720c */ /* 0x080fe40003fc6270 */
[----:B------:R-:W-:Y:S01]  /*bf30*/  ISETP.GE.AND P5, PT, R11, R170, PT ;  /* 0x000000aa0b00720c */ /* 0x000fe20003fa6270 */
[C---:B------:R-:W-:Y:S01]  /*bf40*/  VIADD R170, R12.reuse, 0x48 ;  /* 0x000000480caa7836 */ /* 0x040fe20000000000 */
[-C--:B------:R-:W-:Y:S02]  /*bf50*/  ISETP.GE.AND P4, PT, R3, R18.reuse, PT ;  /* 0x000000120300720c */ /* 0x080fe40003f86270 */
[----:B------:R-:W-:Y:S01]  /*bf60*/  ISETP.GE.AND P2, PT, R11, R18, PT ;  /* 0x000000120b00720c */ /* 0x000fe20003f46270 */
[----:B------:R-:W-:Y:S01]  /*bf70*/  VIADD R18, R12, 0x41 ;  /* 0x000000410c127836 */ /* 0x000fe20000000000 */
        /* <DEDUP_REMOVED lines=26> */
[C---:B------:R-:W-:Y:S01]  /*c120*/  VIADD R170, R12.reuse, 0x60 ;  /* 0x000000600caa7836 */ /* 0x040fe20000000000 */
[-C--:B------:R-:W-:Y:S02]  /*c130*/  ISETP.GE.AND P6, PT, R3, R18.reuse, PT ;  /* 0x000000120300720c */ /* 0x080fe40003fc6270 */
[----:B------:R-:W-:Y:S01]  /*c140*/  ISETP.GE.AND P5, PT, R11, R18, PT ;  /* 0x000000120b00720c */ /* 0x000fe20003fa6270 */
[----:B------:R-:W-:Y:S01]  /*c150*/  VIADD R18, R12, 0x59 ;  /* 0x000000590c127836 */ /* 0x000fe20000000000 */
[----:B------:R-:W-:-:S02]  /*c160*/  FSEL R68, R68, -INF , P3 ;  /* 0xff80000044447808 */ /* 0x000fc40001800000 */
        /* <DEDUP_REMOVED lines=17> */
[----:B------:R-:W-:Y:S02]  /*c280*/  ISETP.GE.AND P5, PT, R11, R170, PT ;  /* 0x000000aa0b00720c */ /* 0x000fe40003fa6270 */
[----:B------:R-:W-:Y:S02]  /*c290*/  IADD3 R170, R12, 0x70, RZ ;  /* 0x000000700caa7810 */ /* 0x000fe40007ffe0ff */
        /* <DEDUP_REMOVED lines=36> */
[----:B------:R-:W-:-:S02]  /*c4e0*/  FSEL R86, R86, -INF , P2 ;  /* 0xff80000056567808 */ /* 0x000fc40001000000 */
[-C--:B------:R-:W-:Y:S02]  /*c4f0*/  ISETP.GE.AND P6, PT, R11, R18.reuse, PT ;  /* 0x000000120b00720c */ /* 0x080fe40003fc6270 */
[----:B------:R-:W-:Y:S01]  /*c500*/  ISETP.GE.AND P2, PT, R3, R18, PT ;  /* 0x000000120300720c */ /* 0x000fe20003f46270 */
[----:B------:R-:W-:Y:S01]  /*c510*/  VIADD R18, R12, 0x89 ;  /* 0x000000890c127836 */ /* 0x000fe20000000000 */
[----:B------:R-:W-:Y:S02]  /*c520*/  FSEL R91, R91, -INF , P6 ;  /* 0xff8000005b5b7808 */ /* 0x000fe40003000000 */
[----:B------:R-:W-:Y:S02]  /*c530*/  ISETP.GE.AND P6, PT, R3, R170, PT ;  /* 0x000000aa0300720c */ /* 0x000fe40003fc6270 */
[----:B------:R-:W-:Y:S02]  /*c540*/  FSEL R89, R89, -INF , P2 ;  /* 0xff80000059597808 */ /* 0x000fe40001000000 */
[----:B------:R-:W-:-:S02]  /*c550*/  ISETP.GE.AND P2, PT, R11, R18, PT ;  /* 0x000000120b00720c */ /* 0x000fc40003f46270 */
[----:B------:R-:W-:Y:S02]  /*c560*/  FSEL R90, R90, -INF , P4 ;  /* 0xff8000005a5a7808 */ /* 0x000fe40002000000 */
[----:B------:R-:W-:Y:S02]  /*c570*/  ISETP.GE.AND P4, PT, R3, R18, PT ;  /* 0x000000120300720c */ /* 0x000fe40003f86270 */
[----:B------:R-:W-:Y:S02]  /*c580*/  FSEL R96, R96, -INF , P6 ;  /* 0xff80000060607808 */ /* 0x000fe40003000000 */
[----:B------:R-:W-:Y:S02]  /*c590*/  IADD3 R18, R12, 0x91, RZ ;  /* 0x000000910c127810 */ /* 0x000fe40007ffe0ff */
[----:B------:R-:W-:Y:S02]  /*c5a0*/  ISETP.GE.AND P6, PT, R11, R12, PT ;  /* 0x0000000c0b00720c */ /* 0x000fe40003fc6270 */
[----:B------:R-:W-:-:S02]  /*c5b0*/  FSEL R95, R95, -INF , P2 ;  /* 0xff8000005f5f7808 */ /* 0x000fc40001000000 */
[----:B------:R-:W-:Y:S02]  /*c5c0*/  FSEL R92, R92, -INF , P5 ;  /* 0xff8000005c5c7808 */ /* 0x000fe40002800000 */
[----:B------:R-:W-:Y:S02]  /*c5d0*/  ISETP.GE.AND P2, PT, R3, R12, PT ;  /* 0x0000000c0300720c */ /* 0x000fe40003f46270 */
[----:B------:R-:W-:Y:S01]  /*c5e0*/  ISETP.GE.AND P5, PT, R11, R170, PT ;  /* 0x000000aa0b00720c */ /* 0x000fe20003fa6270 */
[----:B------:R-:W-:Y:S01]  /*c5f0*/  VIADD R170, R12, 0x99 ;  /* 0x000000990caa7836 */ /* 0x000fe20000000000 */
[----:B------:R-:W-:Y:S02]  /*c600*/  FSEL R94, R94, -INF , P3 ;  /* 0xff8000005e5e7808 */ /* 0x000fe40001800000 */
[----:B------:R-:W-:Y:S02]  /*c610*/  ISETP.GE.AND P3, PT, R3, R18, PT ;  /* 0x000000120300720c */ /* 0x000fe40003f66270 */
[----:B------:R-:W-:-:S02]  /*c620*/  FSEL R26, R26, -INF , P6 ;  /* 0xff8000001a1a7808 */ /* 0x000fc40003000000 */
[----:B------:R-:W-:Y:S02]  /*c630*/  FSEL R24, R24, -INF , P2 ;  /* 0xff80000018187808 */ /* 0x000fe40001000000 */
[----:B------:R-:W-:Y:S02]  /*c640*/  FSEL R97, R97, -INF , P3 ;  /* 0xff80000061617808 */ /* 0x000fe40001800000 */
[----:B------:R-:W-:Y:S02]  /*c650*/  FMNMX R172, R26, R21, !PT ;  /* 0x000000151aac7209 */ /* 0x000fe40007800000 */
[-C--:B------:R-:W-:Y:S02]  /*c660*/  ISETP.GE.AND P6, PT, R3, R170.reuse, PT ;  /* 0x000000aa0300720c */ /* 0x080fe40003fc6270 */
[----:B------:R-:W-:Y:S02]  /*c670*/  ISETP.GE.AND P3, PT, R11, R170, PT ;  /* 0x000000aa0b00720c */ /* 0x000fe40003f66270 */
        /* <DEDUP_REMOVED lines=48> */
[----:B------:R-:W-:-:S02]  /*c980*/  FSEL R93, R93, -INF , P4 ;  /* 0xff8000005d5d7808 */ /* 0x000fc40002000000 */
[----:B------:R-:W-:Y:S02]  /*c990*/  FMNMX R170, R72, R19, !PT ;  /* 0x0000001348aa7209 */ /* 0x000fe40007800000 */
[----:B------:R-:W-:Y:S01]  /*c9a0*/  ISETP.GE.AND P4, PT, R11, R18, PT ;  /* 0x000000120b00720c */ /* 0x000fe20003f86270 */
[----:B------:R-:W-:Y:S01]  /*c9b0*/  VIADD R18, R12, 0x98 ;  /* 0x000000980c127836 */ /* 0x000fe20000000000 */
[----:B------:R-:W-:Y:S02]  /*c9c0*/  FMNMX R23, R75, R172, !PT ;  /* 0x000000ac4b177209 */ /* 0x000fe40007800000 */
[----:B------:R-:W-:Y:S02]  /*c9d0*/  FMNMX R19, R73, R170, !PT ;  /* 0x000000aa49137209 */ /* 0x000fe40007800000 */
[----:B------:R-:W-:Y:S02]  /*c9e0*/  FSEL R98, R98, -INF , P5 ;  /* 0xff80000062627808 */ /* 0x000fe40002800000 */
[----:B------:R-:W-:-:S02]  /*c9f0*/  FMNMX R172, R78, R23, !PT ;  /* 0x000000174eac7209 */ /* 0x000fc40007800000 */
[-C--:B------:R-:W-:Y:S02]  /*ca00*/  ISETP.GE.AND P5, PT, R3, R18.reuse, PT ;  /* 0x000000120300720c */ /* 0x080fe40003fa6270 */
[----:B------:R-:W-:Y:S02]  /*ca10*/  ISETP.GE.AND P2, PT, R11, R18, PT ;  /* 0x000000120b00720c */ /* 0x000fe40003f46270 */
[----:B------:R-:W-:Y:S02]  /*ca20*/  IADD3 R18, R12, 0xa0, RZ ;  /* 0x000000a00c127810 */ /* 0x000fe40007ffe0ff */
[----:B------:R-:W-:Y:S02]  /*ca30*/  FMNMX R170, R76, R19, !PT ;  /* 0x000000134caa7209 */ /* 0x000fe40007800000 */
[----:B------:R-:W-:Y:S02]  /*ca40*/  FMNMX R23, R79, R172, !PT ;  /* 0x000000ac4f177209 */ /* 0x000fe40007800000 */
[----:B------:R-:W-:-:S02]  /*ca50*/  FSEL R99, R99, -INF , P4 ;  /* 0xff80000063637808 */ /* 0x000fc40002000000 */
[----:B------:R-:W-:Y:S02]  /*ca60*/  FSEL R100, R100, -INF , P5 ;  /* 0xff80000064647808 */ /* 0x000fe40002800000 */
[-C--:B------:R-:W-:Y:S02]  /*ca70*/  ISETP.GE.AND P4, PT, R3, R18.reuse, PT ;  /* 0x000000120300720c */ /* 0x080fe40003f86270 */
[----:B------:R-:W-:Y:S01]  /*ca80*/  ISETP.GE.AND P5, PT, R11, R18, PT ;  /* 0x000000120b00720c */ /* 0x000fe20003fa6270 */
[----:B------:R-:W-:Y:S01]  /*ca90*/  VIADD R18, R12, 0xa1 ;  /* 0x000000a10c127836 */ /* 0x000fe20000000000 */
[----:B------:R-:W-:Y:S02]  /*caa0*/  FMNMX R19, R77, R170, !PT ;  /* 0x000000aa4d137209 */ /* 0x000fe40007800000 */
[----:B------:R-:W-:Y:S02]  /*cab0*/  FMNMX R172, R82, R23, !PT ;  /* 0x0000001752ac7209 */ /* 0x000fe40007800000 */
[----:B------:R-:W-:-:S02]  /*cac0*/  FMNMX R170, R80, R19, !PT ;  /* 0x0000001350aa7209 */ /* 0x000fc40007800000 */
[----:B------:R-:W-:Y:S02]  /*cad0*/  FSEL R102, R102, -INF , P2 ;  /* 0xff80000066667808 */ /* 0x000fe40001000000 */
[----:B------:R-:W-:Y:S02]  /*cae0*/  FSEL R101, R101, -INF , P6 ;  /* 0xff80000065657808 */ /* 0x000fe40003000000 */
[-C--:B------:R-:W-:Y:S02]  /*caf0*/  ISETP.GE.AND P2, PT, R3, R18.reuse, PT ;  /* 0x000000120300720c */ /* 0x080fe40003f46270 */
[----:B------:R-:W-:Y:S01]  /*cb00*/  ISETP.GE.AND P6, PT, R11, R18, PT ;  /* 0x000000120b00720c */ /* 0x000fe20003fc6270 */
[----:B------:R-:W-:Y:S01]  /*cb10*/  VIADD R18, R12, 0xa8 ;  /* 0x000000a80c127836 */ /* 0x000fe20000000000 */
[----:B------:R-:W-:Y:S02]  /*cb20*/  FMNMX R23, R83, R172, !PT ;  /* 0x000000ac53177209 */ /* 0x000fe40007800000 */
[----:B------:R-:W-:-:S02]  /*cb30*/  FMNMX R19, R81, R170, !PT ;  /* 0x000000aa51137209 */ /* 0x000fc40007800000 */
[----:B------:R-:W-:Y:S02]  /*cb40*/  FMNMX R172, R86, R23, !PT ;  /* 0x0000001756ac7209 */ /* 0x000fe40007800000 */
[----:B------:R-:W-:Y:S02]  /*cb50*/  FSEL R103, R103, -INF , P3 ;  /* 0xff80000067677808 */ /* 0x000fe40001800000 */
[----:B------:R-:W-:Y:S02]  /*cb60*/  FSEL R104, R104, -INF , P4 ;  /* 0xff80000068687808 */ /* 0x000fe40002000000 */
[-C--:B------:R-:W-:Y:S02]  /*cb70*/  ISETP.GE.AND P3, PT, R3, R18.reuse, PT ;  /* 0x000000120300720c */ /* 0x080fe40003f66270 */
[----:B------:R-:W-:Y:S02]  /*cb80*/  ISETP.GE.AND P4, PT, R11, R18, PT ;  /* 0x000000120b00720c */ /* 0x000fe40003f86270 */
[----:B------:R-:W-:-:S02]  /*cb90*/  FMNMX R170, R84, R19, !PT ;  /* 0x0000001354aa7209 */ /* 0x000fc40007800000 */
[----:B------:R-:W-:Y:S02]  /*cba0*/  IADD3 R18, R12, 0xa9, RZ ;  /* 0x000000a90c127810 */ /* 0x000fe40007ffe0ff */
[----:B------:R-:W-:Y:S02]  /*cbb0*/  FMNMX R23, R87, R172, !PT ;  /* 0x000000ac57177209 */ /* 0x000fe40007800000 */
[----:B------:R-:W-:Y:S02]  /*cbc0*/  FSEL R106, R106, -INF , P5 ;  /* 0xff8000006a6a7808 */ /* 0x000fe40002800000 */
[----:B------:R-:W-:Y:S02]  /*cbd0*/  FSEL R105, R105, -INF , P2 ;  /* 0xff80000069697808 */ /* 0x000fe40001000000 */
[----:B------:R-:W-:Y:S02]  /*cbe0*/  FMNMX R19, R85, R170, !PT ;  /* 0x000000aa55137209 */ /* 0x000fe40007800000 */
[----:B------:R-:W-:-:S02]  /*cbf0*/  ISETP.GE.AND P5, PT, R3, R18, PT ;  /* 0x000000120300720c */ /* 0x000fc40003fa6270 */
[----:B------:R-:W-:Y:S01]  /*cc00*/  ISETP.GE.AND P2, PT, R11, R18, PT ;  /* 0x000000120b00720c */ /* 0x000fe20003f46270 */
[----:B------:R-:W-:Y:S01]  /*cc10*/  VIADD R18, R12, 0xb0 ;  /* 0x000000b00c127836 */ /* 0x000fe20000000000 */
[----:B------:R-:W-:Y:S02]  /*cc20*/  FMNMX R172, R90, R23, !PT ;  /* 0x000000175aac7209 */ /* 0x000fe40007800000 */
[----:B------:R-:W-:Y:S02]  /*cc30*/  FMNMX R170, R88, R19, !PT ;  /* 0x0000001358aa7209 */ /* 0x000fe40007800000 */
[----:B------:R-:W-:Y:S02]  /*cc40*/  FSEL R107, R107, -INF , P6 ;  /* 0xff8000006b6b7808 */ /* 0x000fe40003000000 */
[----:B------:R-:W-:Y:S02]  /*cc50*/  FSEL R108, R108, -INF , P3 ;  /* 0xff8000006c6c7808 */ /* 0x000fe40001800000 */
[----:B------:R-:W-:-:S02]  /*cc60*/  FMNMX R23, R91, R172, !PT ;  /* 0x000000ac5b177209 */ /* 0x000fc40007800000 */
[-C--:B------:R-:W-:Y:S02]  /*cc70*/  ISETP.GE.AND P6, PT, R3, R18.reuse, PT ;  /* 0x000000120300720c */ /* 0x080fe40003fc6270 */
[----:B------:R-:W-:Y:S01]  /*cc80*/  ISETP.GE.AND P3, PT, R11, R18, PT ;  /* 0x000000120b00720c */ /* 0x000fe20003f66270 */
[----:B------:R-:W-:Y:S01]  /*cc90*/  VIADD R18, R12, 0xb1 ;  /* 0x000000b10c127836 */ /* 0x000fe20000000000 */
[----:B------:R-:W-:Y:S02]  /*cca0*/  FMNMX R19, R89, R170, !PT ;  /* 0x000000aa59137209 */ /* 0x000fe40007800000 */
[----:B------:R-:W-:Y:S02]  /*ccb0*/  FMNMX R172, R94, R23, !PT ;  /* 0x000000175eac7209 */ /* 0x000fe40007800000 */
[----:B------:R-:W-:Y:S02]  /*ccc0*/  FSEL R110, R110, -INF , P4 ;  /* 0xff8000006e6e7808 */ /* 0x000fe40002000000 */
[----:B------:R-:W-:-:S02]  /*ccd0*/  FSEL R109, R109, -INF , P5 ;  /* 0xff8000006d6d7808 */ /* 0x000fc40002800000 */
[----:B------:R-:W-:Y:S02]  /*cce0*/  FMNMX R170, R92, R19, !PT ;  /* 0x000000135caa7209 */ /* 0x000fe40007800000 */
[-C--:B------:R-:W-:Y:S02]  /*ccf0*/  ISETP.GE.AND P4, PT, R3, R18.reuse, PT ;  /* 0x000000120300720c */ /* 0x080fe40003f86270 */
[----:B------:R-:W-:Y:S02]  /*cd00*/  ISETP.GE.AND P5, PT, R11, R18, PT ;  /* 0x000000120b00720c */ /* 0x000fe40003fa6270 */
[----:B------:R-:W-:Y:S02]  /*cd10*/  IADD3 R18, R12, 0xb8, RZ ;  /* 0x000000b80c127810 */ /* 0x000fe40007ffe0ff */
        /* <DEDUP_REMOVED lines=13> */
[----:B------:R-:W-:Y:S01]  /*cdf0*/  ISETP.GE.AND P4, PT, R11, R18, PT ;  /* 0x000000120b00720c */ /* 0x000fe20003f86270 */
[----:B------:R-:W-:Y:S01]  /*ce00*/  VIADD R18, R12, 0xc0 ;  /* 0x000000c00c127836 */ /* 0x000fe20000000000 */
[----:B------:R-:W-:-:S02]  /*ce10*/  FMNMX R19, R97, R170, !PT ;  /* 0x000000aa61137209 */ /* 0x000fc40007800000 */
[----:B------:R-:W-:Y:S02]  /*ce20*/  FMNMX R172, R102, R23, !PT ;  /* 0x0000001766ac7209 */ /* 0x000fe40007800000 */
[----:B------:R-:W-:Y:S02]  /*ce30*/  FMNMX R170, R100, R19, !PT ;  /* 0x0000001364aa7209 */ /* 0x000fe40007800000 */
[----:B------:R-:W-:Y:S02]  /*ce40*/  FSEL R115, R115, -INF , P5 ;  /* 0xff80000073737808 */ /* 0x000fe40002800000 */
[----:B------:R-:W-:Y:S02]  /*ce50*/  FSEL R116, R116, -INF , P2 ;  /* 0xff80000074747808 */ /* 0x000fe40001000000 */
[-C--:B------:R-:W-:Y:S02]  /*ce60*/  ISETP.GE.AND P5, PT, R3, R18.reuse, PT ;  /* 0x000000120300720c */ /* 0x080fe40003fa6270 */
[----:B------:R-:W-:-:S02]  /*ce70*/  ISETP.GE.AND P2, PT, R11, R18, PT ;  /* 0x000000120b00720c */ /* 0x000fc40003f46270 */
[----:B------:R-:W-:Y:S02]  /*ce80*/  FMNMX R23, R103, R172, !PT ;  /* 0x000000ac67177209 */ /* 0x000fe40007800000 */
[----:B------:R-:W-:Y:S02]  /*ce90*/  IADD3 R18, R12, 0xc1, RZ ;  /* 0x000000c10c127810 */ /* 0x000fe40007ffe0ff */
        /* <DEDUP_REMOVED lines=13> */
[----:B------:R-:W-:Y:S01]  /*cf70*/  ISETP.GE.AND P5, PT, R11, R18, PT ;  /* 0x000000120b00720c */ /* 0x000fe20003fa6270 */
[----:B------:R-:W-:Y:S01]  /*cf80*/  VIADD R18, R12, 0xc9 ;  /* 0x000000c90c127836 */ /* 0x000fe20000000000 */
[----:B------:R-:W-:Y:S02]  /*cf90*/  FMNMX R172, R110, R23, !PT ;  /* 0x000000176eac7209 */ /* 0x000fe40007800000 */
[----:B------:R-:W-:Y:S02]  /*cfa0*/  FMNMX R170, R108, R19, !PT ;  /* 0x000000136caa7209 */ /* 0x000fe40007800000 */
[----:B------:R-:W-:-:S02]  /*cfb0*/  FSEL R122, R122, -INF , P2 ;  /* 0xff8000007a7a7808 */ /* 0x000fc40001000000 */
[----:B------:R-:W-:Y:S02]  /*cfc0*/  FSEL R121, R121, -INF , P6 ;  /* 0xff80000079797808 */ /* 0x000fe40003000000 */
[----:B------:R-:W-:Y:S02]  /*cfd0*/  FMNMX R23, R111, R172, !PT ;  /* 0x000000ac6f177209 */ /* 0x000fe40007800000 */
[-C--:B------:R-:W-:Y:S02]  /*cfe0*/  ISETP.GE.AND P2, PT, R3, R18.reuse, PT ;  /* 0x000000120300720c */ /* 0x080fe40003f46270 */
[----:B------:R-:W-:Y:S02]  /*cff0*/  ISETP.GE.AND P6, PT, R11, R18, PT ;  /* 0x000000120b00720c */ /* 0x000fe40003fc6270 */
[----:B------:R-:W-:Y:S02]  /*d000*/  IADD3 R18, R12, 0xd0, RZ ;  /* 0x000000d00c127810 */ /* 0x000fe40007ffe0ff */
        /* <DEDUP_REMOVED lines=79> */
[----:B------:R-:W-:Y:S02]  /*d500*/  FSEL R143, R143, -INF , P3 ;  /* 0xff8000008f8f7808 */ /* 0x000fe40001800000 */
[----:B------:R-:W-:Y:S02]  /*d510*/  FMNMX R172, R142, R23, !PT ;  /* 0x000000178eac7209 */ /* 0x000fe40007800000 */
[----:B------:R-:W-:-:S02]  /*d520*/  FSEL R144, R144, -INF , P4 ;  /* 0xff80000090907808 */ /* 0x000fc40002000000 */
[----:B------:R-:W-:Y:S02]  /*d530*/  FMNMX R170, R140, R19, !PT ;  /* 0x000000138caa7209 */ /* 0x000fe40007800000 */
[-C--:B------:R-:W-:Y:S02]  /*d540*/  ISETP.GE.AND P3, PT, R3, R18.reuse, PT ;  /* 0x000000120300720c */ /* 0x080fe40003f66270 */
[----:B------:R-:W-:Y:S01]  /*d550*/  ISETP.GE.AND P4, PT, R11, R18, PT ;  /* 0x000000120b00720c */ /* 0x000fe20003f86270 */
[----:B------:R-:W-:Y:S01]  /*d560*/  VIADD R18, R12, 0xf9 ;  /* 0x000000f90c127836 */ /* 0x000fe20000000000 */
[----:B------:R-:W-:Y:S02]  /*d570*/  FSEL R146, R146, -INF , P5 ;  /* 0xff80000092927808 */ /* 0x000fe40002800000 */
[----:B------:R-:W-:Y:S02]  /*d580*/  FMNMX R23, R143, R172, !PT ;  /* 0x000000ac8f177209 */ /* 0x000fe40007800000 */
[----:B------:R-:W-:-:S02]  /*d590*/  FMNMX R19, R141, R170, !PT ;  /* 0x000000aa8d137209 */ /* 0x000fc40007800000 */
[----:B------:R-:W-:Y:S02]  /*d5a0*/  FSEL R145, R145, -INF , P2 ;  /* 0xff80000091917808 */ /* 0x000fe40001000000 */
[----:B------:R-:W-:Y:S02]  /*d5b0*/  FSEL R147, R147, -INF , P6 ;  /* 0xff80000093937808 */ /* 0x000fe40003000000 */
[----:B------:R-:W-:Y:S02]  /*d5c0*/  FMNMX R170, R146, R23, !PT ;  /* 0x0000001792aa7209 */ /* 0x000fe40007800000 */
[-C--:B------:R-:W-:Y:S02]  /*d5d0*/  ISETP.GE.AND P5, PT, R3, R18.reuse, PT ;  /* 0x000000120300720c */ /* 0x080fe40003fa6270 */
[----:B------:R-:W-:Y:S02]  /*d5e0*/  ISETP.GE.AND P2, PT, R11, R18, PT ;  /* 0x000000120b00720c */ /* 0x000fe40003f46270 */
[----:B------:R-:W-:-:S02]  /*d5f0*/  FMNMX R18, R144, R19, !PT ;  /* 0x0000001390127209 */ /* 0x000fc40007800000 */
[----:B------:R-:W-:Y:S02]  /*d600*/  FSEL R150, R150, -INF , P4 ;  /* 0xff80000096967808 */ /* 0x000fe40002000000 */
[----:B------:R-:W-:Y:S02]  /*d610*/  FMNMX R23, R147, R170, !PT ;  /* 0x000000aa93177209 */ /* 0x000fe40007800000 */
[----:B------:R-:W-:Y:S02]  /*d620*/  FSEL R148, R148, -INF , P3 ;  /* 0xff80000094947808 */ /* 0x000fe40001800000 */
[----:B------:R-:W-:Y:S02]  /*d630*/  FMNMX R19, R145, R18, !PT ;  /* 0x0000001291137209 */ /* 0x000fe40007800000 */
[----:B------:R-:W-:Y:S02]  /*d640*/  FSEL R151, R151, -INF , P2 ;  /* 0xff80000097977808 */ /* 0x000fe40001000000 */
[----:B------:R-:W-:-:S02]  /*d650*/  FMNMX R170, R150, R23, !PT ;  /* 0x0000001796aa7209 */ /* 0x000fc40007800000 */
[----:B------:R-:W-:Y:S02]  /*d660*/  FSEL R149, R149, -INF , P5 ;  /* 0xff80000095957808 */ /* 0x000fe40002800000 */
[----:B------:R-:W-:Y:S02]  /*d670*/  FMNMX R18, R148, R19, !PT ;  /* 0x0000001394127209 */ /* 0x000fe40007800000 */
[----:B------:R-:W-:Y:S02]  /*d680*/  FMNMX R170, R151, R170, !PT ;  /* 0x000000aa97aa7209 */ /* 0x000fe40007800000 */
[----:B------:R-:W-:Y:S02]  /*d690*/  FMNMX R23, R149, R18, !PT ;  /* 0x0000001295177209 */ /* 0x000fe40007800000 */
[----:B------:R-:W-:Y:S01]  /*d6a0*/  IADD3 R17, R17, 0x1, RZ ;  /* 0x0000000111117810 */ /* 0x000fe20007ffe0ff */
        /* <DEDUP_REMOVED lines=11> */
[----:B------:R-:W-:Y:S02]  /*d760*/  FSEL R173, R18, RZ, P2 ;  /* 0x000000ff12ad7208 */ /* 0x000fe40001000000 */
[----:B------:R-:W-:Y:S01]  /*d770*/  ISETP.NE.AND P2, PT, R17, 0x4, PT ;  /* 0x000000041100780c */ /* 0x000fe20003f45270 */
[----:B------:R-:W-:Y:S02]  /*d780*/  FADD R21, -R175, R21 ;  /* 0x00000015af157221 */ /* 0x000fe40000000100 */
[----:B------:R-:W-:Y:S01]  /*d790*/  FADD R22, -R173, R22 ;  /* 0x00000016ad167221 */ /* 0x000fe20000000100 */
[----:B------:R-:W-:Y:S01]  /*d7a0*/  SEL R17, R17, RZ, P2 ;  /* 0x000000ff11117207 */ /* 0x000fe20001000000 */
[----:B------:R-:W-:Y:S01]  /*d7b0*/  FMUL R174, R21, UR6 ;  /* 0x0000000615ae7c20 */ /* 0x000fe20008400000 */
[----:B------:R-:W-:-:S02]  /*d7c0*/  IMAD R21, R7, 0x8, R14 ;  /* 0x0000000807157824 */ /* 0x000fc400078e020e */
[----:B------:R-:W-:Y:S01]  /*d7d0*/  FMUL R22, R22, UR6 ;  /* 0x0000000616167c20 */ /* 0x000fe20008400000 */
[----:B------:R-:W-:Y:S01]  /*d7e0*/  VIADD R7, R7, 0x1 ;  /* 0x0000000107077836 */ /* 0x000fe20000000000 */
[----:B------:R-:W-:-:S03]  /*d7f0*/  FSETP.GEU.AND P4, PT, R174, -126, PT ;  /* 0xc2fc0000ae00780b */ /* 0x000fc60003f8e000 */
[----:B------:R-:W-:Y:S02]  /*d800*/  FSETP.GEU.AND P3, PT, R22, -126, PT ;  /* 0xc2fc00001600780b */ /* 0x000fe40003f6e000 */
[----:B------:R-:W-:Y:S02]  /*d810*/  PRMT R23, RZ, 0x654, R21 ;  /* 0x00000654ff177816 */ /* 0x000fe40000000015 */
[----:B------:R-:W-:Y:S02]  /*d820*/  SEL R21, RZ, 0x1, P2 ;  /* 0x00000001ff157807 */ /* 0x000fe40001000000 */
[----:B------:R1:W-:Y:S01]  /*d830*/  SYNCS.ARRIVE.TRANS64.RED.A1T0 RZ, [R23+URZ], RZ ;  /* 0x000000ff17ff79a7 */ /* 0x0003e2000810043f */
[----:B------:R-:W-:Y:S02]  /*d840*/  ISETP.NE.AND P2, PT, R7, 0x4, PT ;  /* 0x000000040700780c */ /* 0x000fe40003f45270 */
[----:B------:R-:W-:Y:S01]  /*d850*/  LOP3.LUT R4, R4, R21, RZ, 0x3c, !PT ;  /* 0x0000001504047212 */ /* 0x000fe200078e3cff */
[----:B------:R-:W-:-:S03]  /*d860*/  @!P4 FMUL R174, R174, 0.5 ;  /* 0x3f000000aeaec820 */ /* 0x000fc60000400000 */
[----:B------:R-:W-:Y:S01]  /*d870*/  @!P3 FMUL R22, R22, 0.5 ;  /* 0x3f0000001616b820 */ /* 0x000fe20000400000 */
[----:B------:R-:W-:-:S03]  /*d880*/  SHF.L.U32 R21, R4, 0x1f, RZ ;  /* 0x0000001f04157819 */ /* 0x000fc600000006ff */
[----:B------:R2:W3:Y:S08]  /*d890*/  MUFU.EX2 R172, R22 ;  /* 0x0000001600ac7308 */ /* 0x0004f00000000800 */
[----:B------:R-:W4:Y:S01]  /*d8a0*/  MUFU.EX2 R174, R174 ;  /* 0x000000ae00ae7308 */ /* 0x000f220000000800 */
[----:B--2---:R-:W-:Y:S01]  /*d8b0*/  LEA R22, R17, R2, 0x3 ;  /* 0x0000000211167211 */ /* 0x004fe200078e18ff */
[----:B---3--:R-:W-:-:S04]  /*d8c0*/  @!P3 FMUL R172, R172, R172 ;  /* 0x000000acacacb220 */ /* 0x008fc80000400000 */
[-C--:B------:R-:W-:Y:S01]  /*d8d0*/  FMUL R152, R152, R172.reuse ;  /* 0x000000ac98987220 */ /* 0x080fe20000400000 */
[-C--:B------:R-:W-:Y:S01]  /*d8e0*/  FMUL R153, R153, R172.reuse ;  /* 0x000000ac99997220 */ /* 0x080fe20000400000 */
[-C--:B------:R-:W-:Y:S01]  /*d8f0*/  FMUL R156, R156, R172.reuse ;  /* 0x000000ac9c9c7220 */ /* 0x080fe20000400000 */
[----:B------:R-:W-:Y:S01]  /*d900*/  FMUL R157, R157, R172 ;  /* 0x000000ac9d9d7220 */ /* 0x000fe20000400000 */
[----:B----4-:R-:W-:Y:S01]  /*d910*/  @!P4 FMUL R174, R174, R174 ;  /* 0x000000aeaeaec220 */ /* 0x010fe20000400000 */
        /* <DEDUP_REMOVED lines=11> */
[----:B-1----:R-:W-:-:S07]  /*d9d0*/  FMUL R167, R167, R174 ;  /* 0x000000aea7a77220 */ /* 0x002fce0000400000 */
.L_x_45:
[----:B-1----:R1:W2:Y:S02]  /*d9e0*/  SYNCS.PHASECHK.TRANS64.TRYWAIT P3, [R22+URZ+0x11000], R21 ;  /* 0x01100015160075a7 */ /* 0x0022a4000806017f */
[----:B--2---:R-:W-:Y:S05]  /*d9f0*/  @!P3 NANOSLEEP.SYNCS 0x989680 ;  /* 0x009896800000b95d */ /* 0x004fea0003900000 */
[----:B------:R-:W2:Y:S02]  /*da00*/  @!P3 SYNCS.PHASECHK.TRANS64 P3, [R22+URZ+0x11000], R21 ;  /* 0x011000151600b5a7 */ /* 0x000ea4000806007f */
[----:B--2---:R-:W-:Y:S05]  /*da10*/  @!P3 BRA `(.L_x_45) ;  /* 0xfffffffc00f0b947 */ /* 0x004fea000383ffff */
[----:B------:R-:W-:Y:S05]  /*da20*/  BSYNC B0 ;  /* 0x0000000000007941 */ /* 0x000fea0003800000 */
.L_x_44:
[----:B------:R-:W2:Y:S01]  /*da30*/  LDC R170, c[0x0][0x604] ;  /* 0x00018100ffaa7b82 */ /* 0x000ea20000000800 */
[----:B------:R-:W-:Y:S01]  /*da40*/  IMAD.MOV.U32 R23, RZ, RZ, -0x7fffffe0 ;  /* 0x80000020ff177424 */ /* 0x000fe200078e00ff */
[----:B-1----:R-:W-:Y:S01]  /*da50*/  LEA R22, R17, UR14, 0xa ;  /* 0x0000000e11167c11 */ /* 0x002fe2000f8e50ff */
[----:B------:R-:W-:Y:S05]  /*da60*/  WARPSYNC.ALL ;  /* 0x0000000000007948 */ /* 0x000fea0003800000 */
[----:B------:R-:W-:Y:S02]  /*da70*/  R2UR UR6, R22 ;  /* 0x00000000160672ca */ /* 0x000fe400000e0000 */
[----:B------:R-:W-:Y:S01]  /*da80*/  R2UR UR7, R23 ;  /* 0x00000000170772ca */ /* 0x000fe200000e0000 */
[-C--:B--2---:R-:W-:Y:S01]  /*da90*/  FMUL R169, R173, R170.reuse ;  /* 0x000000aaada97220 */ /* 0x084fe20000400000 */
[----:B------:R-:W-:-:S03]  /*daa0*/  FMUL R21, R175, R170 ;  /* 0x000000aaaf157220 */ /* 0x000fc60000400000 */
[-CC-:B------:R-:W-:Y:S01]  /*dab0*/  FFMA R24, R24, R170.reuse, -R169.reuse ;  /* 0x000000aa18187223 */ /* 0x180fe200000008a9 */
[-C--:B------:R-:W-:Y:S01]  /*dac0*/  FFMA R28, R28, R170.reuse, -R169 ;  /* 0x000000aa1c1c7223 */ /* 0x080fe200000008a9 */
[-C--:B------:R-:W-:Y:S01]  /*dad0*/  FFMA R27, R27, R170.reuse, -R21 ;  /* 0x000000aa1b1b7223 */ /* 0x080fe20000000815 */
[-C--:B------:R-:W-:Y:S01]  /*dae0*/  FFMA R25, R25, R170.reuse, -R169 ;  /* 0x000000aa19197223 */ /* 0x080fe200000008a9 */
[-C--:B------:R-:W-:Y:S01]  /*daf0*/  FFMA R26, R26, R170.reuse, -R21 ;  /* 0x000000aa1a1a7223 */ /* 0x080fe20000000815 */
[----:B------:R-:W-:Y:S01]  /*db00*/  FSETP.GEU.AND P5, PT, R24, -126, PT ;  /* 0xc2fc00001800780b */ /* 0x000fe20003fae000 */
[-C--:B------:R-:W-:Y:S01]  /*db10*/  FFMA R32, R32, R170.reuse, -R169 ;  /* 0x000000aa20207223 */ /* 0x080fe200000008a9 */
[----:B------:R-:W-:Y:S01]  /*db20*/  FSETP.GEU.AND P4, PT, R27, -126, PT ;  /* 0xc2fc00001b00780b */ /* 0x000fe20003f8e000 */
[-C--:B------:R-:W-:Y:S01]  /*db30*/  FFMA R31, R31, R170.reuse, -R21 ;  /* 0x000000aa1f1f7223 */ /* 0x080fe20000000815 */
[----:B------:R-:W-:Y:S01]  /*db40*/  FSETP.GEU.AND P6, PT, R25, -126, PT ;  /* 0xc2fc00001900780b */ /* 0x000fe20003fce000 */
[-C--:B------:R-:W-:Y:S01]  /*db50*/  FFMA R29, R29, R170.reuse, -R169 ;  /* 0x000000aa1d1d7223 */ /* 0x080fe200000008a9 */
[----:B------:R-:W-:Y:S01]  /*db60*/  FSETP.GEU.AND P3, PT, R26, -126, PT ;  /* 0xc2fc00001a00780b */ /* 0x000fe20003f6e000 */
[-C--:B------:R-:W-:Y:S01]  /*db70*/  FFMA R30, R30, R170.reuse, -R21 ;  /* 0x000000aa1e1e7223 */ /* 0x080fe20000000815 */
[-C--:B------:R-:W-:Y:S01]  /*db80*/  FFMA R36, R36, R170.reuse, -R169 ;  /* 0x000000aa24247223 */ /* 0x080fe200000008a9 */
[-C--:B------:R-:W-:Y:S01]  /*db90*/  FFMA R35, R35, R170.reuse, -R21 ;  /* 0x000000aa23237223 */ /* 0x080fe20000000815 */
[-C--:B------:R-:W-:Y:S01]  /*dba0*/  FFMA R33, R33, R170.reuse, -R169 ;  /* 0x000000aa21217223 */ /* 0x080fe200000008a9 */
[-C--:B------:R-:W-:Y:S01]  /*dbb0*/  FFMA R34, R34, R170.reuse, -R21 ;  /* 0x000000aa22227223 */ /* 0x080fe20000000815 */
[-C--:B------:R-:W-:Y:S01]  /*dbc0*/  FFMA R40, R40, R170.reuse, -R169 ;  /* 0x000000aa28287223 */ /* 0x080fe200000008a9 */
[----:B------:R-:W-:Y:S01]  /*dbd0*/  @!P5 FMUL R24, R24, 0.5 ;  /* 0x3f0000001818d820 */ /* 0x000fe20000400000 */
[-C--:B------:R-:W-:Y:S01]  /*dbe0*/  FFMA R39, R39, R170.reuse, -R21 ;  /* 0x000000aa27277223 */ /* 0x080fe20000000815 */
[----:B------:R-:W-:Y:S01]  /*dbf0*/  @!P4 FMUL R27, R27, 0.5 ;  /* 0x3f0000001b1bc820 */ /* 0x000fe20000400000 */
[-C--:B------:R-:W-:Y:S01]  /*dc00*/  FFMA R37, R37, R170.reuse, -R169 ;  /* 0x000000aa25257223 */ /* 0x080fe200000008a9 */
[----:B------:R-:W1:Y:S01]  /*dc10*/  MUFU.EX2 R171, R24 ;  /* 0x0000001800ab7308 */ /* 0x000e620000000800 */
[----:B------:R-:W-:Y:S01]  /*dc20*/  @!P6 FMUL R25, R25, 0.5 ;  /* 0x3f0000001919e820 */ /* 0x000fe20000400000 */
[----:B------:R-:W-:Y:S01]  /*dc30*/  @!P3 FMUL R26, R26, 0.5 ;  /* 0x3f0000001a1ab820 */ /* 0x000fe20000400000 */
[-C--:B------:R-:W-:Y:S01]  /*dc40*/  FFMA R38, R38, R170.reuse, -R21 ;  /* 0x000000aa26267223 */ /* 0x080fe20000000815 */
[-C--:B------:R-:W-:Y:S01]  /*dc50*/  FFMA R44, R44, R170.reuse, -R169 ;  /* 0x000000aa2c2c7223 */ /* 0x080fe200000008a9 */
[-C--:B------:R-:W-:Y:S01]  /*dc60*/  FFMA R43, R43, R170.reuse, -R21 ;  /* 0x000000aa2b2b7223 */ /* 0x080fe20000000815 */
[-C--:B------:R-:W-:Y:S01]  /*dc70*/  FFMA R41, R41, R170.reuse, -R169 ;  /* 0x000000aa29297223 */ /* 0x080fe200000008a9 */
[-C--:B------:R-:W-:Y:S01]  /*dc80*/  FFMA R42, R42, R170.reuse, -R21 ;  /* 0x000000aa2a2a7223 */ /* 0x080fe20000000815 */
[----:B------:R-:W2:Y:S01]  /*dc90*/  MUFU.EX2 R178, R27 ;  /* 0x0000001b00b27308 */ /* 0x000ea20000000800 */
[-C--:B------:R-:W-:Y:S01]  /*dca0*/  FFMA R48, R48, R170.reuse, -R169 ;  /* 0x000000aa30307223 */ /* 0x080fe200000008a9 */
[-C--:B------:R-:W-:Y:S01]  /*dcb0*/  FFMA R47, R47, R170.reuse, -R21 ;  /* 0x000000aa2f2f7223 */ /* 0x080fe20000000815 */
[-C--:B------:R-:W-:Y:S01]  /*dcc0*/  FFMA R45, R45, R170.reuse, -R169 ;  /* 0x000000aa2d2d7223 */ /* 0x080fe200000008a9 */
[-C--:B------:R-:W-:Y:S01]  /*dcd0*/  FFMA R46, R46, R170.reuse, -R21 ;  /* 0x000000aa2e2e7223 */ /* 0x080fe20000000815 */
[-C--:B------:R-:W-:Y:S01]  /*dce0*/  FFMA R52, R52, R170.reuse, -R169 ;  /* 0x000000aa34347223 */ /* 0x080fe200000008a9 */
[-C--:B------:R-:W-:Y:S01]  /*dcf0*/  FFMA R51, R51, R170.reuse, -R21 ;  /* 0x000000aa33337223 */ /* 0x080fe20000000815 */
[-C--:B------:R-:W-:Y:S01]  /*dd00*/  FFMA R49, R49, R170.reuse, -R169 ;  /* 0x000000aa31317223 */ /* 0x080fe200000008a9 */
[----:B------:R-:W3:Y:S01]  /*dd10*/  MUFU.EX2 R176, R25 ;  /* 0x0000001900b07308 */ /* 0x000ee20000000800 */
[----:B-1----:R-:W-:Y:S01]  /*dd20*/  @!P5 FMUL R171, R171, R171 ;  /* 0x000000abababd220 */ /* 0x002fe20000400000 */
[----:B------:R-:W-:Y:S01]  /*dd30*/  FSETP.GEU.AND P5, PT, R28, -126, PT ;  /* 0xc2fc00001c00780b */ /* 0x000fe20003fae000 */
[-C--:B------:R-:W-:Y:S01]  /*dd40*/  FFMA R50, R50, R170.reuse, -R21 ;  /* 0x000000aa32327223 */ /* 0x080fe20000000815 */
[-C--:B------:R-:W-:Y:S01]  /*dd50*/  FFMA R56, R56, R170.reuse, -R169 ;  /* 0x000000aa38387223 */ /* 0x080fe200000008a9 */
[-C--:B------:R-:W-:Y:S01]  /*dd60*/  FFMA R55, R55, R170.reuse, -R21 ;  /* 0x000000aa37377223 */ /* 0x080fe20000000815 */
[-C--:B------:R-:W-:Y:S01]  /*dd70*/  FFMA R53, R53, R170.reuse, -R169 ;  /* 0x000000aa35357223 */ /* 0x080fe200000008a9 */
[----:B------:R-:W-:Y:S01]  /*dd80*/  FFMA R54, R54, R170, -R21 ;  /* 0x000000aa36367223 */ /* 0x000fe20000000815 */
[----:B------:R-:W1:Y:S01]  /*dd90*/  MUFU.EX2 R173, R26 ;  /* 0x0000001a00ad7308 */ /* 0x000e620000000800 */
[----:B--2---:R-:W-:Y:S01]  /*dda0*/  @!P4 FMUL R178, R178, R178 ;  /* 0x000000b2b2b2c220 */ /* 0x004fe20000400000 */
[----:B------:R-:W-:Y:S01]  /*ddb0*/  FSETP.GEU.AND P4, PT, R31, -126, PT ;  /* 0xc2fc00001f00780b */ /* 0x000fe20003f8e000 */
[-C--:B------:R-:W-:Y:S01]  /*ddc0*/  FFMA R60, R60, R170.reuse, -R169 ;  /* 0x000000aa3c3c7223 */ /* 0x080fe200000008a9 */
[-C--:B------:R-:W-:Y:S01]  /*ddd0*/  FFMA R59, R59, R170.reuse, -R21 ;  /* 0x000000aa3b3b7223 */ /* 0x080fe20000000815 */
[-C--:B------:R-:W-:Y:S01]  /*dde0*/  FFMA R57, R57, R170.reuse, -R169 ;  /* 0x000000aa39397223 */ /* 0x080fe200000008a9 */
[-C--:B------:R-:W-:Y:S01]  /*ddf0*/  FFMA R58, R58, R170.reuse, -R21 ;  /* 0x000000aa3a3a7223 */ /* 0x080fe20000000815 */
[----:B------:R-:W-:Y:S01]  /*de00*/  @!P5 FMUL R28, R28, 0.5 ;  /* 0x3f0000001c1cd820 */ /* 0x000fe20000400000 */
[----:B------:R-:W-:Y:S01]  /*de10*/  FFMA R64, R64, R170, -R169 ;  /* 0x000000aa40407223 */ /* 0x000fe200000008a9 */
[----:B---3--:R-:W-:Y:S01]  /*de20*/  @!P6 FMUL R176, R176, R176 ;  /* 0x000000b0b0b0e220 */ /* 0x008fe20000400000 */
[----:B------:R-:W-:Y:S01]  /*de30*/  FSETP.GEU.AND P6, PT, R29, -126, PT ;  /* 0xc2fc00001d00780b */ /* 0x000fe20003fce000 */
[----:B------:R-:W2:Y:S01]  /*de40*/  MUFU.EX2 R175, R28 ;  /* 0x0000001c00af7308 */ /* 0x000ea20000000800 */
[-C--:B------:R-:W-:Y:S01]  /*de50*/  FFMA R63, R63, R170.reuse, -R21 ;  /* 0x000000aa3f3f7223 */ /* 0x080fe20000000815 */
[-C--:B------:R-:W-:Y:S01]  /*de60*/  FFMA R61, R61, R170.reuse, -R169 ;  /* 0x000000aa3d3d7223 */ /* 0x080fe200000008a9 */
[----:B------:R-:W-:Y:S01]  /*de70*/  F2FP.F16.F32.PACK_AB R24, R176, R171 ;  /* 0x000000abb018723e */ /* 0x000fe200000000ff */
[----:B------:R-:W-:Y:S01]  /*de80*/  @!P4 FMUL R31, R31, 0.5 ;  /* 0x3f0000001f1fc820 */ /* 0x000fe20000400000 */
[-C--:B------:R-:W-:Y:S01]  /*de90*/  FFMA R62, R62, R170.reuse, -R21 ;  /* 0x000000aa3e3e7223 */ /* 0x080fe20000000815 */
[----:B-1----:R-:W-:Y:S01]  /*dea0*/  @!P3 FMUL R173, R173, R173 ;  /* 0x000000adadadb220 */ /* 0x002fe20000400000 */
[----:B------:R-:W-:Y:S01]  /*deb0*/  FSETP.GEU.AND P3, PT, R30, -126, PT ;  /* 0xc2fc00001e00780b */ /* 0x000fe20003f6e000 */
[----:B------:R-:W1:Y:S01]  /*dec0*/  MUFU.EX2 R182, R31 ;  /* 0x0000001f00b67308 */ /* 0x000e620000000800 */
[-C--:B------:R-:W-:Y:S01]  /*ded0*/  FFMA R68, R68, R170.reuse, -R169 ;  /* 0x000000aa44447223 */ /* 0x080fe200000008a9 */
[-C--:B------:R-:W-:Y:S01]  /*dee0*/  FFMA R67, R67, R170.reuse, -R21 ;  /* 0x000000aa43437223 */ /* 0x080fe20000000815 */
[----:B------:R-:W-:Y:S01]  /*def0*/  F2FP.F16.F32.PACK_AB R25, R178, R173 ;  /* 0x000000adb219723e */ /* 0x000fe200000000ff */
[----:B------:R-:W-:Y:S01]  /*df00*/  @!P6 FMUL R29, R29, 0.5 ;  /* 0x3f0000001d1de820 */ /* 0x000fe20000400000 */
[-C--:B------:R-:W-:Y:S01]  /*df10*/  FFMA R65, R65, R170.reuse, -R169 ;  /* 0x000000aa41417223 */ /* 0x080fe200000008a9 */
[-CC-:B------:R-:W-:Y:S01]  /*df20*/  FFMA R66, R66, R170.reuse, -R21.reuse ;  /* 0x000000aa42427223 */ /* 0x180fe20000000815 */
[-C--:B------:R-:W-:Y:S01]  /*df30*/  FFMA R71, R71, R170.reuse, -R21 ;  /* 0x000000aa47477223 */ /* 0x080fe20000000815 */
[----:B------:R3:W4:Y:S01]  /*df40*/  MUFU.EX2 R180, R29 ;  /* 0x0000001d00b47308 */ /* 0x0007220000000800 */
[----:B--2---:R-:W-:Y:S01]  /*df50*/  @!P5 FMUL R175, R175, R175 ;  /* 0x000000afafafd220 */ /* 0x004fe20000400000 */
[----:B------:R-:W-:Y:S01]  /*df60*/  FSETP.GEU.AND P5, PT, R32, -126, PT ;  /* 0xc2fc00002000780b */ /* 0x000fe20003fae000 */
[-C--:B------:R-:W-:Y:S01]  /*df70*/  FFMA R69, R69, R170.reuse, -R169 ;  /* 0x000000aa45457223 */ /* 0x080fe200000008a9 */
[----:B------:R-:W-:Y:S01]  /*df80*/  @!P3 FMUL R30, R30, 0.5 ;  /* 0x3f0000001e1eb820 */ /* 0x000fe20000400000 */
[-C--:B------:R-:W-:Y:S01]  /*df90*/  FFMA R70, R70, R170.reuse, -R21 ;  /* 0x000000aa46467223 */ /* 0x080fe20000000815 */
[-CC-:B------:R-:W-:Y:S01]  /*dfa0*/  FFMA R80, R80, R170.reuse, -R169.reuse ;  /* 0x000000aa50507223 */ /* 0x180fe200000008a9 */
[--C-:B------:R-:W-:Y:S01]  /*dfb0*/  FFMA R81, R81, R170, -R169.reuse ;  /* 0x000000aa51517223 */ /* 0x100fe200000008a9 */
[----:B------:R-:W2:Y:S01]  /*dfc0*/  MUFU.EX2 R181, R30 ;  /* 0x0000001e00b57308 */ /* 0x000ea20000000800 */
[----:B-1----:R-:W-:Y:S01]  /*dfd0*/  @!P4 FMUL R182, R182, R182 ;  /* 0x000000b6b6b6c220 */ /* 0x002fe20000400000 */
[----:B------:R-:W-:Y:S01]  /*dfe0*/  FSETP.GEU.AND P4, PT, R35, -126, PT ;  /* 0xc2fc00002300780b */ /* 0x000fe20003f8e000 */
[-C--:B---3--:R-:W-:Y:S01]  /*dff0*/  FFMA R29, R72, R170.reuse, -R169 ;  /* 0x000000aa481d7223 */ /* 0x088fe200000008a9 */
[-C--:B------:R-:W-:Y:S01]  /*e000*/  FFMA R86, R86, R170.reuse, -R21 ;  /* 0x000000aa56567223 */ /* 0x080fe20000000815 */
[-C--:B------:R-:W-:Y:S01]  /*e010*/  FFMA R85, R85, R170.reuse, -R169 ;  /* 0x000000aa55557223 */ /* 0x080fe200000008a9 */
[-CC-:B------:R-:W-:Y:S01]  /*e020*/  FFMA R87, R87, R170.reuse, -R21.reuse ;  /* 0x000000aa57577223 */ /* 0x180fe20000000815 */
[----:B------:R-:W-:Y:S01]  /*e030*/  @!P5 FMUL R32, R32, 0.5 ;  /* 0x3f0000002020d820 */ /* 0x000fe20000400000 */
[----:B------:R-:W-:Y:S01]  /*e040*/  FFMA R91, R91, R170, -R21 ;  /* 0x000000aa5b5b7223 */ /* 0x000fe20000000815 */
[----:B----4-:R-:W-:Y:S01]  /*e050*/  @!P6 FMUL R180, R180, R180 ;  /* 0x000000b4b4b4e220 */ /* 0x010fe20000400000 */
[----:B------:R-:W-:Y:S01]  /*e060*/  FSETP.GEU.AND P6, PT, R33, -126, PT ;  /* 0xc2fc00002100780b */ /* 0x000fe20003fce000 */
[----:B------:R1:W3:Y:S01]  /*e070*/  MUFU.EX2 R186, R32 ;  /* 0x0000002000ba7308 */ /* 0x0002e20000000800 */
[-C--:B------:R-:W-:Y:S01]  /*e080*/  FFMA R92, R92, R170.reuse, -R169 ;  /* 0x000000aa5c5c7223 */ /* 0x080fe200000008a9 */
[-C--:B------:R-:W-:Y:S01]  /*e090*/  FFMA R98, R98, R170.reuse, -R21 ;  /* 0x000000aa62627223 */ /* 0x080fe20000000815 */
[----:B------:R-:W-:Y:S01]  /*e0a0*/  F2FP.F16.F32.PACK_AB R26, R180, R175 ;  /* 0x000000afb41a723e */ /* 0x000fe200000000ff */
[----:B------:R-:W-:Y:S01]  /*e0b0*/  @!P4 FMUL R35, R35, 0.5 ;  /* 0x3f0000002323c820 */ /* 0x000fe20000400000 */
[-CC-:B------:R-:W-:Y:S01]  /*e0c0*/  FFMA R96, R96, R170.reuse, -R169.reuse ;  /* 0x000000aa60607223 */ /* 0x180fe200000008a9 */
[----:B--2---:R-:W-:Y:S01]  /*e0d0*/  @!P3 FMUL R181, R181, R181 ;  /* 0x000000b5b5b5b220 */ /* 0x004fe20000400000 */
[----:B------:R-:W-:Y:S01]  /*e0e0*/  FSETP.GEU.AND P3, PT, R34, -126, PT ;  /* 0xc2fc00002200780b */ /* 0x000fe20003f6e000 */
[----:B------:R-:W2:Y:S01]  /*e0f0*/  MUFU.EX2 R184, R35 ;  /* 0x0000002300b87308 */ /* 0x000ea20000000800 */
[-CC-:B-1----:R-:W-:Y:S01]  /*e100*/  FFMA R32, R73, R170.reuse, -R169.reuse ;  /* 0x000000aa49207223 */ /* 0x182fe200000008a9 */
[-C--:B------:R-:W-:Y:S01]  /*e110*/  FFMA R97, R97, R170.reuse, -R169 ;  /* 0x000000aa61617223 */ /* 0x080fe200000008a9 */
[----:B------:R-:W-:Y:S01]  /*e120*/  F2FP.F16.F32.PACK_AB R27, R182, R181 ;  /* 0x000000b5b61b723e */ /* 0x000fe200000000ff */
[----:B------:R-:W-:Y:S01]  /*e130*/  @!P6 FMUL R33, R33, 0.5 ;  /* 0x3f0000002121e820 */ /* 0x000fe20000400000 */
[-CC-:B------:R-:W-:Y:S01]  /*e140*/  FFMA R102, R102, R170.reuse, -R21.reuse ;  /* 0x000000aa66667223 */ /* 0x180fe20000000815 */
[--C-:B------:R-:W-:Y:S01]  /*e150*/  FFMA R103, R103, R170, -R21.reuse ;  /* 0x000000aa67677223 */ /* 0x100fe20000000815 */
[----:B------:R-:W-:Y:S01]  /*e160*/  WARPGROUP.ARRIVE ;  /* 0x00000000000079c5 */ /* 0x000fe20000000000 */
[----:B------:R1:W4:Y:S01]  /*e170*/  MUFU.EX2 R177, R33 ;  /* 0x0000002100b17308 */ /* 0x0003220000000800 */
[----:B---3--:R-:W-:Y:S01]  /*e180*/  @!P5 FMUL R186, R186, R186 ;  /* 0x000000bababad220 */ /* 0x008fe20000400000 */
[----:B------:R-:W-:Y:S01]  /*e190*/  FSETP.GEU.AND P5, PT, R36, -126, PT ;  /* 0xc2fc00002400780b */ /* 0x000fe20003fae000 */
[-C--:B------:R-:W-:Y:S01]  /*e1a0*/  FFMA R107, R107, R170.reuse, -R21 ;  /* 0x000000aa6b6b7223 */ /* 0x080fe20000000815 */
[----:B------:R-:W-:Y:S01]  /*e1b0*/  @!P3 FMUL R34, R34, 0.5 ;  /* 0x3f0000002222b820 */ /* 0x000fe20000400000 */
[----:B------:R-:W-:Y:S01]  /*e1c0*/  HGMMA.64x32x16.F32 R152, R24, gdesc[UR4].tnspB, R152, gsb0 ;  /* 0x4060000418987df0 */ /* 0x000fe20008000898 */
[-CC-:B------:R-:W-:Y:S01]  /*e1d0*/  FFMA R108, R108, R170.reuse, -R169.reuse ;  /* 0x000000aa6c6c7223 */ /* 0x180fe200000008a9 */
[----:B------:R-:W-:Y:S01]  /*e1e0*/  FFMA R109, R109, R170, -R169 ;  /* 0x000000aa6d6d7223 */ /* 0x000fe200000008a9 */
[----:B------:R-:W3:Y:S01]  /*e1f0*/  MUFU.EX2 R179, R34 ;  /* 0x0000002200b37308 */ /* 0x000ee20000000800 */
[----:B--2---:R-:W-:Y:S01]  /*e200*/  @!P4 FMUL R184, R184, R184 ;  /* 0x000000b8b8b8c220 */ /* 0x004fe20000400000 */
[----:B------:R-:W-:Y:S01]  /*e210*/  FSETP.GEU.AND P4, PT, R39, -126, PT ;  /* 0xc2fc00002700780b */ /* 0x000fe20003f8e000 */
[-CC-:B-1----:R-:W-:Y:S01]  /*e220*/  FFMA R33, R74, R170.reuse, -R21.reuse ;  /* 0x000000aa4a217223 */ /* 0x182fe20000000815 */
[-C--:B------:R-:W-:Y:S01]  /*e230*/  FFMA R114, R114, R170.reuse, -R21 ;  /* 0x000000aa72727223 */ /* 0x080fe20000000815 */
[-C--:B------:R-:W-:Y:S01]  /*e240*/  FFMA R113, R113, R170.reuse, -R169 ;  /* 0x000000aa71717223 */ /* 0x080fe200000008a9 */
[----:B------:R-:W-:Y:S01]  /*e250*/  FFMA R171, R172, R15, R171 ;  /* 0x0000000facab7223 */ /* 0x000fe200000000ab */
[----:B------:R-:W-:Y:S01]  /*e260*/  @!P5 FMUL R36, R36, 0.5 ;  /* 0x3f0000002424d820 */ /* 0x000fe20000400000 */
[-C--:B------:R-:W-:Y:S01]  /*e270*/  FFMA R116, R116, R170.reuse, -R169 ;  /* 0x000000aa74747223 */ /* 0x080fe200000008a9 */
[----:B----4-:R-:W-:Y:S01]  /*e280*/  @!P6 FMUL R177, R177, R177 ;  /* 0x000000b1b1b1e220 */ /* 0x010fe20000400000 */
[----:B------:R-:W-:Y:S01]  /*e290*/  FSETP.GEU.AND P6, PT, R37, -126, PT ;  /* 0xc2fc00002500780b */ /* 0x000fe20003fce000 */
[----:B------:R-:W1:Y:S01]  /*e2a0*/  MUFU.EX2 R183, R36 ;  /* 0x0000002400b77308 */ /* 0x000e620000000800 */
[----:B------:R-:W-:Y:S01]  /*e2b0*/  FFMA R119, R119, R170, -R21 ;  /* 0x000000aa77777223 */ /* 0x000fe20000000815 */
[----:B------:R-:W-:Y:S01]  /*e2c0*/  FFMA R13, R174, R13, R173 ;  /* 0x0000000dae0d7223 */ /* 0x000fe200000000ad */
[----:B------:R-:W-:Y:S01]  /*e2d0*/  F2FP.F16.F32.PACK_AB R28, R177, R186 ;  /* 0x000000bab11c723e */ /* 0x000fe200000000ff */
[----:B------:R-:W-:Y:S01]  /*e2e0*/  @!P4 FMUL R39, R39, 0.5 ;  /* 0x3f0000002727c820 */ /* 0x000fe20000400000 */
[----:B------:R-:W-:Y:S01]  /*e2f0*/  FADD R176, R171, R176 ;  /* 0x000000b0abb07221 */ /* 0x000fe20000000000 */
[----:B---3--:R-:W-:Y:S01]  /*e300*/  @!P3 FMUL R179, R179, R179 ;  /* 0x000000b3b3b3b220 */ /* 0x008fe20000400000 */
[----:B------:R-:W-:Y:S01]  /*e310*/  FSETP.GEU.AND P3, PT, R38, -126, PT ;  /* 0xc2fc00002600780b */ /* 0x000fe20003f6e000 */
[----:B------:R-:W2:Y:S01]  /*e320*/  MUFU.EX2 R190, R39 ;  /* 0x0000002700be7308 */ /* 0x000ea20000000800 */
[----:B------:R-:W-:Y:S01]  /*e330*/  FADD R178, R13, R178 ;  /* 0x000000b20db27221 */ /* 0x000fe20000000000 */
[----:B------:R-:W-:Y:S01]  /*e340*/  FADD R175, R176, R175 ;  /* 0x000000afb0af7221 */ /* 0x000fe20000000000 */
[-C--:B------:R-:W-:Y:S01]  /*e350*/  FFMA R125, R125, R170.reuse, -R169 ;  /* 0x000000aa7d7d7223 */ /* 0x080fe200000008a9 */
[----:B------:R-:W-:Y:S01]  /*e360*/  @!P6 FMUL R37, R37, 0.5 ;  /* 0x3f0000002525e820 */ /* 0x000fe20000400000 */
[----:B------:R-:W-:Y:S01]  /*e370*/  FADD R181, R178, R181 ;  /* 0x000000b5b2b57221 */ /* 0x000fe20000000000 */
[----:B------:R-:W-:Y:S01]  /*e380*/  FADD R175, R175, R180 ;  /* 0x000000b4afaf7221 */ /* 0x000fe20000000000 */
[-CC-:B------:R-:W-:Y:S01]  /*e390*/  FFMA R128, R128, R170.reuse, -R169.reuse ;  /* 0x000000aa80807223 */ /* 0x180fe200000008a9 */
[----:B------:R-:W3:Y:S01]  /*e3a0*/  MUFU.EX2 R188, R37 ;  /* 0x0000002500bc7308 */ /* 0x000ee20000000800 */
[----:B-1----:R-:W-:Y:S01]  /*e3b0*/  @!P5 FMUL R183, R183, R183 ;  /* 0x000000b7b7b7d220 */ /* 0x002fe20000400000 */
[----:B------:R-:W-:Y:S01]  /*e3c0*/  FSETP.GEU.AND P5, PT, R40, -126, PT ;  /* 0xc2fc00002800780b */ /* 0x000fe20003fae000 */
[----:B------:R-:W-:Y:S01]  /*e3d0*/  FADD R182, R181, R182 ;  /* 0x000000b6b5b67221 */ /* 0x000fe20000000000 */
[----:B------:R-:W-:Y:S01]  /*e3e0*/  @!P3 FMUL R38, R38, 0.5 ;  /* 0x3f0000002626b820 */ /* 0x000fe20000400000 */
[----:B------:R-:W-:Y:S01]  /*e3f0*/  FADD R186, R175, R186 ;  /* 0x000000baafba7221 */ /* 0x000fe20000000000 */
[-C--:B------:R-:W-:Y:S01]  /*e400*/  FFMA R129, R129, R170.reuse, -R169 ;  /* 0x000000aa81817223 */ /* 0x080fe200000008a9 */
[----:B------:R-:W-:Y:S01]  /*e410*/  FFMA R131, R131, R170, -R21 ;  /* 0x000000aa83837223 */ /* 0x000fe20000000815 */
[----:B------:R-:W1:Y:S01]  /*e420*/  MUFU.EX2 R185, R38 ;  /* 0x0000002600b97308 */ /* 0x000e620000000800 */
[----:B--2---:R-:W-:Y:S01]  /*e430*/  @!P4 FMUL R190, R190, R190 ;  /* 0x000000bebebec220 */ /* 0x004fe20000400000 */
[----:B------:R-:W-:Y:S01]  /*e440*/  FSETP.GEU.AND P4, PT, R43, -126, PT ;  /* 0xc2fc00002b00780b */ /* 0x000fe20003f8e000 */
[----:B------:R-:W-:Y:S01]  /*e450*/  FADD R186, R186, R177 ;  /* 0x000000b1baba7221 */ /* 0x000fe20000000000 */
[-CC-:B------:R-:W-:Y:S01]  /*e460*/  FFMA R132, R132, R170.reuse, -R169.reuse ;  /* 0x000000aa84847223 */ /* 0x180fe200000008a9 */
[-C--:B------:R-:W-:Y:S01]  /*e470*/  FFMA R133, R133, R170.reuse, -R169 ;  /* 0x000000aa85857223 */ /* 0x080fe200000008a9 */
[-CC-:B------:R-:W-:Y:S01]  /*e480*/  FFMA R134, R134, R170.reuse, -R21.reuse ;  /* 0x000000aa86867223 */ /* 0x180fe20000000815 */
[----:B------:R-:W-:Y:S01]  /*e490*/  @!P5 FMUL R40, R40, 0.5 ;  /* 0x3f0000002828d820 */ /* 0x000fe20000400000 */
[----:B------:R-:W-:Y:S01]  /*e4a0*/  FFMA R135, R135, R170, -R21 ;  /* 0x000000aa87877223 */ /* 0x000fe20000000815 */
[----:B---3--:R-:W-:Y:S01]  /*e4b0*/  @!P6 FMUL R188, R188, R188 ;  /* 0x000000bcbcbce220 */ /* 0x008fe20000400000 */
[----:B------:R-:W-:Y:S01]  /*e4c0*/  FSETP.GEU.AND P6, PT, R41, -126, PT ;  /* 0xc2fc00002900780b */ /* 0x000fe20003fce000 */
[----:B------:R-:W2:Y:S01]  /*e4d0*/  MUFU.EX2 R187, R40 ;  /* 0x0000002800bb7308 */ /* 0x000ea20000000800 */
[----:B------:R-:W-:-:S02]  /*e4e0*/  WARPGROUP.DEPBAR.LE gsb0, 0x0 ;  /* 0x00008000000079c5 */ /* 0x000fc40000010000 */
[----:B------:R-:W-:Y:S02]  /*e4f0*/  VIADD R24, R22, 0x40 ;  /* 0x0000004016187836 */ /* 0x000fe40000000000 */
[----:B------:R-:W-:Y:S01]  /*e500*/  @!P4 FMUL R43, R43, 0.5 ;  /* 0x3f0000002b2bc820 */ /* 0x000fe20000400000 */
[----:B------:R-:W-:Y:S01]  /*e510*/  MOV R25, 0x80000020 ;  /* 0x8000002000197802 */ /* 0x000fe20000000f00 */
[----:B-1----:R-:W-:Y:S01]  /*e520*/  @!P3 FMUL R185, R185, R185 ;  /* 0x000000b9b9b9b220 */ /* 0x002fe20000400000 */
[----:B------:R-:W-:Y:S01]  /*e530*/  FSETP.GEU.AND P3, PT, R42, -126, PT ;  /* 0xc2fc00002a00780b */ /* 0x000fe20003f6e000 */
[----:B------:R-:W1:Y:S01]  /*e540*/  MUFU.EX2 R194, R43 ;  /* 0x0000002b00c27308 */ /* 0x000e620000000800 */
[----:B------:R-:W-:Y:S01]  /*e550*/  R2UR UR6, R24 ;  /* 0x00000000180672ca */ /* 0x000fe200000e0000 */
[-C--:B------:R-:W-:Y:S01]  /*e560*/  FFMA R24, R75, R170.reuse, -R21 ;  /* 0x000000aa4b187223 */ /* 0x080fe20000000815 */
[----:B------:R-:W-:Y:S01]  /*e570*/  R2UR UR7, R25 ;  /* 0x00000000190772ca */ /* 0x000fe200000e0000 */
[----:B------:R-:W-:Y:S01]  /*e580*/  @!P6 FMUL R41, R41, 0.5 ;  /* 0x3f0000002929e820 */ /* 0x000fe20000400000 */
[----:B------:R-:W-:Y:S01]  /*e590*/  F2FP.F16.F32.PACK_AB R30, R188, R183 ;  /* 0x000000b7bc1e723e */ /* 0x000fe200000000ff */
[----:B------:R-:W-:Y:S01]  /*e5a0*/  IMAD.MOV.U32 R25, RZ, RZ, -0x7fffffe0 ;  /* 0x80000020ff197424 */ /* 0x000fe200078e00ff */
[----:B------:R-:W-:Y:S01]  /*e5b0*/  F2FP.F16.F32.PACK_AB R31, R190, R185 ;  /* 0x000000b9be1f723e */ /* 0x000fe200000000ff */
[----:B------:R-:W3:Y:S01]  /*e5c0*/  MUFU.EX2 R192, R41 ;  /* 0x0000002900c07308 */ /* 0x000ee20000000800 */
[----:B--2---:R-:W-:Y:S01]  /*e5d0*/  @!P5 FMUL R187, R187, R187 ;  /* 0x000000bbbbbbd220 */ /* 0x004fe20000400000 */
[----:B------:R-:W-:Y:S01]  /*e5e0*/  FSETP.GEU.AND P5, PT, R44, -126, PT ;  /* 0xc2fc00002c00780b */ /* 0x000fe20003fae000 */
[-C--:B------:R-:W-:Y:S01]  /*e5f0*/  FFMA R75, R76, R170.reuse, -R169 ;  /* 0x000000aa4c4b7223 */ /* 0x080fe200000008a9 */
[----:B------:R-:W-:Y:S01]  /*e600*/  @!P3 FMUL R42, R42, 0.5 ;  /* 0x3f0000002a2ab820 */ /* 0x000fe20000400000 */
[-CC-:B------:R-:W-:Y:S01]  /*e610*/  FFMA R76, R79, R170.reuse, -R21.reuse ;  /* 0x000000aa4f4c7223 */ /* 0x180fe20000000815 */
[----:B------:R-:W-:Y:S01]  /*e620*/  FFMA R79, R90, R170, -R21 ;  /* 0x000000aa5a4f7223 */ /* 0x000fe20000000815 */
[----:B------:R-:W-:Y:S01]  /*e630*/  FADD R183, R186, R183 ;  /* 0x000000b7bab77221 */ /* 0x000fe20000000000 */
[----:B------:R-:W2:Y:S01]  /*e640*/  MUFU.EX2 R191, R42 ;  /* 0x0000002a00bf7308 */ /* 0x000ea20000000800 */
[----:B-1----:R-:W-:Y:S01]  /*e650*/  @!P4 FMUL R194, R194, R194 ;  /* 0x000000c2c2c2c220 */ /* 0x002fe20000400000 */
        /* <DEDUP_REMOVED lines=9> */
[----:B------:R-:W1:Y:S01]  /*e6f0*/  MUFU.EX2 R196, R44 ;  /* 0x0000002c00c47308 */ /* 0x000e620000000800 */
[-CC-:B------:R-:W-:Y:S01]  /*e700*/  FFMA R140, R140, R170.reuse, -R169.reuse ;  /* 0x000000aa8c8c7223 */ /* 0x180fe200000008a9 */
[-C--:B------:R-:W-:Y:S01]  /*e710*/  FFMA R141, R141, R170.reuse, -R169 ;  /* 0x000000aa8d8d7223 */ /* 0x080fe200000008a9 */
[-CC-:B------:R-:W-:Y:S01]  /*e720*/  FFMA R142, R142, R170.reuse, -R21.reuse ;  /* 0x000000aa8e8e7223 */ /* 0x180fe20000000815 */
[----:B------:R-:W-:Y:S01]  /*e730*/  @!P4 FMUL R47, R47, 0.5 ;  /* 0x3f0000002f2fc820 */ /* 0x000fe20000400000 */
[-C--:B------:R-:W-:Y:S01]  /*e740*/  FFMA R143, R143, R170.reuse, -R21 ;  /* 0x000000aa8f8f7223 */ /* 0x080fe20000000815 */
[----:B--2---:R-:W-:Y:S01]  /*e750*/  @!P3 FMUL R191, R191, R191 ;  /* 0x000000bfbfbfb220 */ /* 0x004fe20000400000 */
[----:B------:R-:W-:Y:S01]  /*e760*/  FSETP.GEU.AND P3, PT, R46, -126, PT ;  /* 0xc2fc00002e00780b */ /* 0x000fe20003f6e000 */
[----:B------:R-:W2:Y:S01]  /*e770*/  MUFU.EX2 R193, R47 ;  /* 0x0000002f00c17308 */ /* 0x000ea20000000800 */
[-CC-:B------:R-:W-:Y:S01]  /*e780*/  FFMA R144, R144, R170.reuse, -R169.reuse ;  /* 0x000000aa90907223 */ /* 0x180fe200000008a9 */
[-C--:B------:R-:W-:Y:S01]  /*e790*/  FFMA R145, R145, R170.reuse, -R169 ;  /* 0x000000aa91917223 */ /* 0x080fe200000008a9 */
[-CC-:B------:R-:W-:Y:S01]  /*e7a0*/  FFMA R146, R146, R170.reuse, -R21.reuse ;  /* 0x000000aa92927223 */ /* 0x180fe20000000815 */
[----:B------:R-:W-:Y:S01]  /*e7b0*/  @!P6 FMUL R45, R45, 0.5 ;  /* 0x3f0000002d2de820 */ /* 0x000fe20000400000 */
[-C--:B------:R-:W-:Y:S01]  /*e7c0*/  FFMA R147, R147, R170.reuse, -R21 ;  /* 0x000000aa93937223 */ /* 0x080fe20000000815 */
[-CC-:B------:R-:W-:Y:S01]  /*e7d0*/  FFMA R148, R148, R170.reuse, -R169.reuse ;  /* 0x000000aa94947223 */ /* 0x180fe200000008a9 */
[----:B------:R-:W-:Y:S01]  /*e7e0*/  FFMA R149, R149, R170, -R169 ;  /* 0x000000aa95957223 */ /* 0x000fe200000008a9 */
[----:B------:R-:W3:Y:S01]  /*e7f0*/  MUFU.EX2 R189, R45 ;  /* 0x0000002d00bd7308 */ /* 0x000ee20000000800 */
[----:B-1----:R-:W-:Y:S01]  /*e800*/  @!P5 FMUL R196, R196, R196 ;  /* 0x000000c4c4c4d220 */ /* 0x002fe20000400000 */
[----:B------:R-:W-:Y:S01]  /*e810*/  FSETP.GEU.AND P5, PT, R48, -126, PT ;  /* 0xc2fc00003000780b */ /* 0x000fe20003fae000 */
[----:B------:R-:W-:Y:S01]  /*e820*/  FFMA R150, R150, R170, -R21 ;  /* 0x000000aa96967223 */ /* 0x000fe20000000815 */
[----:B------:R-:W-:-:S04]  /*e830*/  @!P3 FMUL R46, R46, 0.5 ;  /* 0x3f0000002e2eb820 */ /* 0x000fc80000400000 */
[----:B------:R-:W1:Y:S01]  /*e840*/  MUFU.EX2 R200, R46 ;  /* 0x0000002e00c87308 */ /* 0x000e620000000800 */
[----:B--2---:R-:W-:Y:S01]  /*e850*/  @!P4 FMUL R193, R193, R193 ;  /* 0x000000c1c1c1c220 */ /* 0x004fe20000400000 */
[----:B------:R-:W-:-:S05]  /*e860*/  FSETP.GEU.AND P4, PT, R51, -126, PT ;  /* 0xc2fc00003300780b */ /* 0x000fca0003f8e000 */
[----:B------:R-:W-:Y:S01]  /*e870*/  @!P5 FMUL R48, R48, 0.5 ;  /* 0x3f0000003030d820 */ /* 0x000fe20000400000 */
[----:B---3--:R-:W-:Y:S01]  /*e880*/  @!P6 FMUL R189, R189, R189 ;  /* 0x000000bdbdbde220 */ /* 0x008fe20000400000 */
[----:B------:R-:W-:Y:S02]  /*e890*/  FSETP.GEU.AND P6, PT, R49, -126, PT ;  /* 0xc2fc00003100780b */ /* 0x000fe40003fce000 */
[----:B------:R-:W2:Y:S02]  /*e8a0*/  MUFU.EX2 R195, R48 ;  /* 0x0000003000c37308 */ /* 0x000ea40000000800 */
[----:B------:R-:W-:Y:S02]  /*e8b0*/  F2FP.F16.F32.PACK_AB R34, R189, R196 ;  /* 0x000000c4bd22723e */ /* 0x000fe400000000ff */
[----:B------:R-:W-:Y:S01]  /*e8c0*/  @!P4 FMUL R51, R51, 0.5 ;  /* 0x3f0000003333c820 */ /* 0x000fe20000400000 */
[----:B-1----:R-:W-:Y:S01]  /*e8d0*/  @!P3 FMUL R200, R200, R200 ;  /* 0x000000c8c8c8b220 */ /* 0x002fe20000400000 */
[----:B------:R-:W-:-:S02]  /*e8e0*/  FSETP.GEU.AND P3, PT, R50, -126, PT ;  /* 0xc2fc00003200780b */ /* 0x000fc40003f6e000 */
[----:B------:R-:W1:Y:S02]  /*e8f0*/  MUFU.EX2 R202, R51 ;  /* 0x0000003300ca7308 */ /* 0x000e640000000800 */
[----:B------:R-:W-:Y:S01]  /*e900*/  F2FP.F16.F32.PACK_AB R35, R193, R200 ;  /* 0x000000c8c123723e */ /* 0x000fe200000000ff */
[----:B------:R-:W-:-:S05]  /*e910*/  @!P6 FMUL R49, R49, 0.5 ;  /* 0x3f0000003131e820 */ /* 0x000fca0000400000 */
[----:B------:R-:W3:Y:S01]  /*e920*/  MUFU.EX2 R198, R49 ;  /* 0x0000003100c67308 */ /* 0x000ee20000000800 */
[----:B--2---:R-:W-:Y:S01]  /*e930*/  @!P5 FMUL R195, R195, R195 ;  /* 0x000000c3c3c3d220 */ /* 0x004fe20000400000 */
[----:B------:R-:W-:Y:S01]  /*e940*/  FSETP.GEU.AND P5, PT, R52, -126, PT ;  /* 0xc2fc00003400780b */ /* 0x000fe20003fae000 */
[----:B------:R-:W-:-:S05]  /*e950*/  @!P3 FMUL R50, R50, 0.5 ;  /* 0x3f0000003232b820 */ /* 0x000fca0000400000 */
[----:B------:R-:W2:Y:S01]  /*e960*/  MUFU.EX2 R197, R50 ;  /* 0x0000003200c57308 */ /* 0x000ea20000000800 */
[----:B-1----:R-:W-:Y:S01]  /*e970*/  @!P4 FMUL R202, R202, R202 ;  /* 0x000000cacacac220 */ /* 0x002fe20000400000 */
[----:B------:R-:W-:-:S05]  /*e980*/  FSETP.GEU.AND P4, PT, R55, -126, PT ;  /* 0xc2fc00003700780b */ /* 0x000fca0003f8e000 */
[----:B------:R-:W-:Y:S01]  /*e990*/  @!P5 FMUL R52, R52, 0.5 ;  /* 0x3f0000003434d820 */ /* 0x000fe20000400000 */
[----:B---3--:R-:W-:Y:S01]  /*e9a0*/  @!P6 FMUL R198, R198, R198 ;  /* 0x000000c6c6c6e220 */ /* 0x008fe20000400000 */
[----:B------:R-:W-:Y:S02]  /*e9b0*/  FSETP.GEU.AND P6, PT, R53, -126, PT ;  /* 0xc2fc00003500780b */ /* 0x000fe40003fce000 */
[----:B------:R-:W1:Y:S02]  /*e9c0*/  MUFU.EX2 R199, R52 ;  /* 0x0000003400c77308 */ /* 0x000e640000000800 */
[----:B------:R-:W-:Y:S02]  /*e9d0*/  F2FP.F16.F32.PACK_AB R36, R198, R195 ;  /* 0x000000c3c624723e */ /* 0x000fe400000000ff */
[----:B------:R-:W-:Y:S01]  /*e9e0*/  @!P4 FMUL R55, R55, 0.5 ;  /* 0x3f0000003737c820 */ /* 0x000fe20000400000 */
[----:B--2---:R-:W-:Y:S01]  /*e9f0*/  @!P3 FMUL R197, R197, R197 ;  /* 0x000000c5c5c5b220 */ /* 0x004fe20000400000 */
[----:B------:R-:W-:-:S02]  /*ea00*/  FSETP.GEU.AND P3, PT, R54, -126, PT ;  /* 0xc2fc00003600780b */ /* 0x000fc40003f6e000 */
[----:B------:R-:W2:Y:S02]  /*ea10*/  MUFU.EX2 R206, R55 ;  /* 0x0000003700ce7308 */ /* 0x000ea40000000800 */
[----:B------:R-:W-:Y:S01]  /*ea20*/  F2FP.F16.F32.PACK_AB R37, R202, R197 ;  /* 0x000000c5ca25723e */ /* 0x000fe200000000ff */
[----:B------:R-:W-:-:S05]  /*ea30*/  @!P6 FMUL R53, R53, 0.5 ;  /* 0x3f0000003535e820 */ /* 0x000fca0000400000 */
[----:B------:R-:W3:Y:S01]  /*ea40*/  MUFU.EX2 R204, R53 ;  /* 0x0000003500cc7308 */ /* 0x000ee20000000800 */
[----:B-1----:R-:W-:Y:S01]  /*ea50*/  @!P5 FMUL R199, R199, R199 ;  /* 0x000000c7c7c7d220 */ /* 0x002fe20000400000 */
[----:B------:R-:W-:Y:S01]  /*ea60*/  FSETP.GEU.AND P5, PT, R56, -126, PT ;  /* 0xc2fc00003800780b */ /* 0x000fe20003fae000 */
[----:B------:R-:W-:-:S05]  /*ea70*/  @!P3 FMUL R54, R54, 0.5 ;  /* 0x3f0000003636b820 */ /* 0x000fca0000400000 */
        /* <DEDUP_REMOVED lines=78> */
[----:B------:R2:W3:Y:S02]  /*ef60*/  MUFU.EX2 R73, R29 ;  /* 0x0000001d00497308 */ /* 0x0004e40000000800 */
[----:B------:R-:W-:Y:S02]  /*ef70*/  F2FP.F16.F32.PACK_AB R46, R26, R23 ;  /* 0x000000171a2e723e */ /* 0x000fe400000000ff */
[----:B------:R-:W-:Y:S01]  /*ef80*/  @!P4 FMUL R24, R24, 0.5 ;  /* 0x3f0000001818c820 */ /* 0x000fe20000400000 */
[----:B-1----:R-:W-:Y:S01]  /*ef90*/  @!P3 FMUL R27, R27, R27 ;  /* 0x0000001b1b1bb220 */ /* 0x002fe20000400000 */
[----:B------:R-:W-:-:S02]  /*efa0*/  FSETP.GEU.AND P3, PT, R33, -126, PT ;  /* 0xc2fc00002100780b */ /* 0x000fc40003f6e000 */
[----:B--2---:R-:W-:Y:S01]  /*efb0*/  F2FP.F16.F32.PACK_AB R29, R184, R179 ;  /* 0x000000b3b81d723e */ /* 0x004fe200000000ff */
[----:B------:R-:W-:Y:S01]  /*efc0*/  FADD R179, R182, R179 ;  /* 0x000000b3b6b37221 */ /* 0x000fe20000000000 */
[----:B------:R-:W-:Y:S01]  /*efd0*/  F2FP.F16.F32.PACK_AB R47, R72, R27 ;  /* 0x0000001b482f723e */ /* 0x000fe200000000ff */
[----:B------:R-:W-:Y:S01]  /*efe0*/  @!P6 FMUL R32, R32, 0.5 ;  /* 0x3f0000002020e820 */ /* 0x000fe20000400000 */
[----:B------:R-:W-:Y:S01]  /*eff0*/  WARPGROUP.ARRIVE ;  /* 0x00000000000079c5 */ /* 0x000fe20000000000 */
[----:B------:R-:W-:Y:S02]  /*f000*/  FADD R184, R179, R184 ;  /* 0x000000b8b3b87221 */ /* 0x000fe40000000000 */
[----:B------:R1:W2:Y:S01]  /*f010*/  MUFU.EX2 R74, R32 ;  /* 0x00000020004a7308 */ /* 0x0002a20000000800 */
[----:B---3--:R-:W-:Y:S01]  /*f020*/  @!P5 FMUL R73, R73, R73 ;  /* 0x000000494949d220 */ /* 0x008fe20000400000 */
[----:B------:R-:W-:Y:S01]  /*f030*/  FSETP.GEU.AND P5, PT, R75, -126, PT ;  /* 0xc2fc00004b00780b */ /* 0x000fe20003fae000 */
[----:B------:R-:W-:Y:S01]  /*f040*/  HGMMA.64x32x16.F32 R152, R28, gdesc[UR4].tnspB, R152, gsb0 ;  /* 0x406000041c987df0 */ /* 0x000fe20008000898 */
[----:B------:R-:W-:Y:S01]  /*f050*/  @!P3 FMUL R33, R33, 0.5 ;  /* 0x3f0000002121b820 */ /* 0x000fe20000400000 */
[----:B------:R-:W-:Y:S01]  /*f060*/  R2UR UR7, R25 ;  /* 0x00000000190772ca */ /* 0x000fe200000e0000 */
[----:B------:R-:W-:-:S02]  /*f070*/  IMAD.MOV.U32 R25, RZ, RZ, -0x7fffffe0 ;  /* 0x80000020ff197424 */ /* 0x000fc400078e00ff */
[----:B------:R-:W-:Y:S01]  /*f080*/  FADD R185, R184, R185 ;  /* 0x000000b9b8b97221 */ /* 0x000fe20000000000 */
[----:B-1----:R-:W-:Y:S01]  /*f090*/  F2FP.F16.F32.PACK_AB R32, R192, R187 ;  /* 0x000000bbc020723e */ /* 0x002fe200000000ff */
[----:B------:R-:W-:Y:S02]  /*f0a0*/  FADD R187, R188, R187 ;  /* 0x000000bbbcbb7221 */ /* 0x000fe40000000000 */
[----:B------:R-:W-:Y:S02]  /*f0b0*/  FADD R190, R185, R190 ;  /* 0x000000beb9be7221 */ /* 0x000fe40000000000 */
[----:B------:R-:W-:Y:S01]  /*f0c0*/  FADD R187, R187, R192 ;  /* 0x000000c0bbbb7221 */ /* 0x000fe20000000000 */
[----:B------:R-:W-:Y:S01]  /*f0d0*/  @!P5 FMUL R75, R75, 0.5 ;  /* 0x3f0000004b4bd820 */ /* 0x000fe20000400000 */
[----:B--2---:R-:W-:Y:S02]  /*f0e0*/  @!P6 FMUL R74, R74, R74 ;  /* 0x0000004a4a4ae220 */ /* 0x004fe40000400000 */
[----:B------:R-:W-:-:S03]  /*f0f0*/  FADD R196, R187, R196 ;  /* 0x000000c4bbc47221 */ /* 0x000fc60000000000 */
[----:B------:R-:W1:Y:S01]  /*f100*/  MUFU.EX2 R75, R75 ;  /* 0x0000004b004b7308 */ /* 0x000e620000000800 */
[----:B------:R-:W-:Y:S01]  /*f110*/  F2FP.F16.F32.PACK_AB R48, R74, R73 ;  /* 0x000000494a30723e */ /* 0x000fe200000000ff */
[----:B------:R-:W-:-:S04]  /*f120*/  FADD R196, R196, R189 ;  /* 0x000000bdc4c47221 */ /* 0x000fc80000000000 */
[----:B------:R-:W-:-:S04]  /*f130*/  FADD R195, R196, R195 ;  /* 0x000000c3c4c37221 */ /* 0x000fc80000000000 */
[----:B------:R-:W-:-:S04]  /*f140*/  FADD R198, R195, R198 ;  /* 0x000000c6c3c67221 */ /* 0x000fc80000000000 */
[----:B------:R-:W-:Y:S01]  /*f150*/  FADD R199, R198, R199 ;  /* 0x000000c7c6c77221 */ /* 0x000fe20000000000 */
[----:B-1----:R-:W-:Y:S01]  /*f160*/  @!P5 FMUL R75, R75, R75 ;  /* 0x0000004b4b4bd220 */ /* 0x002fe20000400000 */
[----:B------:R-:W-:Y:S02]  /*f170*/  FSETP.GEU.AND P5, PT, R80, -126, PT ;  /* 0xc2fc00005000780b */ /* 0x000fe40003fae000 */
[----:B------:R-:W-:-:S04]  /*f180*/  FADD R204, R199, R204 ;  /* 0x000000ccc7cc7221 */ /* 0x000fc80000000000 */
[----:B------:R-:W-:-:S04]  /*f190*/  FADD R203, R204, R203 ;  /* 0x000000cbcccb7221 */ /* 0x000fc80000000000 */
[----:B------:R-:W-:-:S03]  /*f1a0*/  FADD R203, R203, R208 ;  /* 0x000000d0cbcb7221 */ /* 0x000fc60000000000 */
[----:B------:R-:W-:Y:S01]  /*f1b0*/  @!P5 FMUL R80, R80, 0.5 ;  /* 0x3f0000005050d820 */ /* 0x000fe20000400000 */
[----:B------:R-:W-:Y:S02]  /*f1c0*/  WARPGROUP.DEPBAR.LE gsb0, 0x0 ;  /* 0x00008000000079c5 */ /* 0x000fe40000010000 */
[----:B------:R1:W2:Y:S01]  /*f1d0*/  MUFU.EX2 R30, R24 ;  /* 0x00000018001e7308 */ /* 0x0002a20000000800 */
[-C--:B------:R-:W-:Y:S01]  /*f1e0*/  FFMA R31, R78, R170.reuse, -R21 ;  /* 0x000000aa4e1f7223 */ /* 0x080fe20000000815 */
[-CC-:B------:R-:W-:Y:S01]  /*f1f0*/  FFMA R28, R77, R170.reuse, -R169.reuse ;  /* 0x000000aa4d1c7223 */ /* 0x180fe200000008a9 */
[-CC-:B------:R-:W-:Y:S01]  /*f200*/  FFMA R77, R84, R170.reuse, -R169.reuse ;  /* 0x000000aa544d7223 */ /* 0x180fe200000008a9 */
[-C--:B------:R-:W-:Y:S01]  /*f210*/  FFMA R78, R89, R170.reuse, -R169 ;  /* 0x000000aa594e7223 */ /* 0x080fe200000008a9 */
[----:B------:R-:W-:Y:S01]  /*f220*/  FFMA R84, R110, R170, -R21 ;  /* 0x000000aa6e547223 */ /* 0x000fe20000000815 */
[----:B------:R-:W-:Y:S01]  /*f230*/  FADD R214, R203, R214 ;  /* 0x000000d6cbd67221 */ /* 0x000fe20000000000 */
[----:B------:R-:W-:Y:S01]  /*f240*/  FSETP.GEU.AND P6, PT, R28, -126, PT ;  /* 0xc2fc00001c00780b */ /* 0x000fe20003fce000 */
[----:B------:R3:W4:Y:S01]  /*f250*/  MUFU.EX2 R29, R33 ;  /* 0x00000021001d7308 */ /* 0x0007220000000800 */
[----:B-1----:R-:W-:-:S02]  /*f260*/  VIADD R24, R22, 0x80 ;  /* 0x0000008016187836 */ /* 0x002fc40000000000 */
[----:B------:R-:W-:-:S03]  /*f270*/  FADD R214, R214, R205 ;  /* 0x000000cdd6d67221 */ /* 0x000fc60000000000 */
[----:B------:R-:W-:Y:S01]  /*f280*/  R2UR UR6, R24 ;  /* 0x00000000180672ca */ /* 0x000fe200000e0000 */
[----:B------:R-:W-:Y:S01]  /*f290*/  FADD R211, R214, R211 ;  /* 0x000000d3d6d37221 */ /* 0x000fe20000000000 */
[----:B------:R-:W-:Y:S01]  /*f2a0*/  IADD3 R24, R22, 0xc0, RZ ;  /* 0x000000c016187810 */ /* 0x000fe20007ffe0ff */
[----:B--2---:R-:W-:Y:S01]  /*f2b0*/  @!P4 FMUL R30, R30, R30 ;  /* 0x0000001e1e1ec220 */ /* 0x004fe20000400000 */
[----:B---3--:R-:W-:Y:S01]  /*f2c0*/  F2FP.F16.F32.PACK_AB R33, R194, R191 ;  /* 0x000000bfc221723e */ /* 0x008fe200000000ff */
[----:B------:R-:W-:Y:S01]  /*f2d0*/  FADD R191, R190, R191 ;  /* 0x000000bfbebf7221 */ /* 0x000fe20000000000 */
[----:B------:R-:W-:Y:S01]  /*f2e0*/  FSETP.GEU.AND P4, PT, R76, -126, PT ;  /* 0xc2fc00004c00780b */ /* 0x000fe20003f8e000 */
[----:B------:R-:W-:Y:S01]  /*f2f0*/  @!P6 FMUL R28, R28, 0.5 ;  /* 0x3f0000001c1ce820 */ /* 0x000fe20000400000 */
[----:B------:R-:W-:Y:S01]  /*f300*/  WARPGROUP.ARRIVE ;  /* 0x00000000000079c5 */ /* 0x000fe20000000000 */
[----:B------:R-:W-:Y:S01]  /*f310*/  FADD R191, R191, R194 ;  /* 0x000000c2bfbf7221 */ /* 0x000fe20000000000 */
[----:B------:R-:W-:Y:S01]  /*f320*/  FADD R216, R211, R216 ;  /* 0x000000d8d3d87221 */ /* 0x000fe20000000000 */
[----:B----4-:R-:W-:Y:S01]  /*f330*/  @!P3 FMUL R29, R29, R29 ;  /* 0x0000001d1d1db220 */ /* 0x010fe20000400000 */
[----:B------:R-:W-:Y:S01]  /*f340*/  FSETP.GEU.AND P3, PT, R31, -126, PT ;  /* 0xc2fc00001f00780b */ /* 0x000fe20003f6e000 */
[----:B------:R-:W1:Y:S01]  /*f350*/  MUFU.EX2 R28, R28 ;  /* 0x0000001c001c7308 */ /* 0x000e620000000800 */
[----:B------:R-:W-:Y:S01]  /*f360*/  HGMMA.64x32x16.F32 R152, R32, gdesc[UR4].tnspB, R152, gsb0 ;  /* 0x4060000420987df0 */ /* 0x000fe20008000898 */
[----:B------:R-:W-:Y:S01]  /*f370*/  R2UR UR6, R24 ;  /* 0x00000000180672ca */ /* 0x000fe200000e0000 */
[----:B------:R-:W-:Y:S01]  /*f380*/  VIADD R24, R22, 0x100 ;  /* 0x0000010016187836 */ /* 0x000fe20000000000 */
[----:B------:R-:W-:Y:S01]  /*f390*/  R2UR UR7, R25 ;  /* 0x00000000190772ca */ /* 0x000fe200000e0000 */
[----:B------:R-:W-:Y:S01]  /*f3a0*/  FADD R200, R191, R200 ;  /* 0x000000c8bfc87221 */ /* 0x000fe20000000000 */
[----:B------:R-:W-:Y:S01]  /*f3b0*/  @!P4 FMUL R76, R76, 0.5 ;  /* 0x3f0000004c4cc820 */ /* 0x000fe20000400000 */
[----:B------:R-:W-:Y:S01]  /*f3c0*/  MOV R25, 0x80000020 ;  /* 0x8000002000197802 */ /* 0x000fe20000000f00 */
[----:B------:R-:W-:Y:S01]  /*f3d0*/  FADD R23, R216, R23 ;  /* 0x00000017d8177221 */ /* 0x000fe20000000000 */
[----:B------:R-:W-:Y:S01]  /*f3e0*/  F2FP.F16.F32.PACK_AB R49, R30, R29 ;  /* 0x0000001d1e31723e */ /* 0x000fe200000000ff */
[----:B------:R-:W-:-:S02]  /*f3f0*/  FADD R200, R200, R193 ;  /* 0x000000c1c8c87221 */ /* 0x000fc40000000000 */
[----:B------:R-:W-:Y:S01]  /*f400*/  @!P3 FMUL R31, R31, 0.5 ;  /* 0x3f0000001f1fb820 */ /* 0x000fe20000400000 */
[----:B------:R-:W2:Y:S01]  /*f410*/  MUFU.EX2 R76, R76 ;  /* 0x0000004c004c7308 */ /* 0x000ea20000000800 */
[----:B------:R-:W-:Y:S01]  /*f420*/  FADD R197, R200, R197 ;  /* 0x000000c5c8c57221 */ /* 0x000fe20000000000 */
[----:B------:R-:W-:Y:S01]  /*f430*/  FADD R26, R23, R26 ;  /* 0x0000001a171a7221 */ /* 0x000fe20000000000 */
[----:B-1----:R-:W-:Y:S01]  /*f440*/  @!P6 FMUL R28, R28, R28 ;  /* 0x0000001c1c1ce220 */ /* 0x002fe20000400000 */
[----:B------:R-:W-:Y:S01]  /*f450*/  FSETP.GEU.AND P6, PT, R81, -126, PT ;  /* 0xc2fc00005100780b */ /* 0x000fe20003fce000 */
[----:B------:R-:W-:Y:S01]  /*f460*/  FADD R202, R197, R202 ;  /* 0x000000cac5ca7221 */ /* 0x000fe20000000000 */
[----:B------:R-:W-:Y:S02]  /*f470*/  FADD R73, R26, R73 ;  /* 0x000000491a497221 */ /* 0x000fe40000000000 */
[----:B------:R-:W1:Y:S01]  /*f480*/  MUFU.EX2 R31, R31 ;  /* 0x0000001f001f7308 */ /* 0x000e620000000800 */
[----:B------:R-:W-:Y:S01]  /*f490*/  F2FP.F16.F32.PACK_AB R50, R28, R75 ;  /* 0x0000004b1c32723e */ /* 0x000fe200000000ff */
[----:B------:R-:W-:Y:S01]  /*f4a0*/  FADD R201, R202, R201 ;  /* 0x000000c9cac97221 */ /* 0x000fe20000000000 */
[----:B------:R-:W-:Y:S01]  /*f4b0*/  IADD3 R26, R22, 0x300, RZ ;  /* 0x00000300161a7810 */ /* 0x000fe20007ffe0ff */
[----:B------:R-:W-:-:S02]  /*f4c0*/  FADD R74, R73, R74 ;  /* 0x0000004a494a7221 */ /* 0x000fc40000000000 */
[----:B------:R-:W-:Y:S02]  /*f4d0*/  FADD R206, R201, R206 ;  /* 0x000000cec9ce7221 */ /* 0x000fe40000000000 */
[----:B------:R-:W-:Y:S01]  /*f4e0*/  FADD R23, R74, R75 ;  /* 0x0000004b4a177221 */ /* 0x000fe20000000000 */
[----:B--2---:R-:W-:Y:S01]  /*f4f0*/  @!P4 FMUL R76, R76, R76 ;  /* 0x0000004c4c4cc220 */ /* 0x004fe20000400000 */
[----:B------:R-:W-:Y:S01]  /*f500*/  @!P6 FMUL R81, R81, 0.5 ;  /* 0x3f0000005151e820 */ /* 0x000fe20000400000 */
[----:B------:R-:W-:Y:S01]  /*f510*/  FADD R207, R206, R207 ;  /* 0x000000cfcecf7221 */ /* 0x000fe20000000000 */
[----:B------:R-:W-:-:S03]  /*f520*/  FADD R23, R23, R28 ;  /* 0x0000001c17177221 */ /* 0x000fc60000000000 */
[----:B------:R-:W-:Y:S01]  /*f530*/  FADD R212, R207, R212 ;  /* 0x000000d4cfd47221 */ /* 0x000fe20000000000 */
[----:B-1----:R-:W-:-:S03]  /*f540*/  @!P3 FMUL R31, R31, R31 ;  /* 0x0000001f1f1fb220 */ /* 0x002fc60000400000 */
[----:B------:R-:W-:Y:S02]  /*f550*/  FADD R209, R212, R209 ;  /* 0x000000d1d4d17221 */ /* 0x000fe40000000000 */
[----:B------:R-:W-:Y:S02]  /*f560*/  F2FP.F16.F32.PACK_AB R51, R76, R31 ;  /* 0x0000001f4c33723e */ /* 0x000fe400000000ff */
[----:B------:R-:W-:-:S04]  /*f570*/  FADD R210, R209, R210 ;  /* 0x000000d2d1d27221 */ /* 0x000fc80000000000 */
[----:B------:R-:W-:Y:S01]  /*f580*/  FADD R213, R210, R213 ;  /* 0x000000d5d2d57221 */ /* 0x000fe20000000000 */
[----:B------:R-:W-:Y:S02]  /*f590*/  WARPGROUP.DEPBAR.LE gsb0, 0x0 ;  /* 0x00008000000079c5 */ /* 0x000fe40000010000 */
[----:B------:R-:W-:Y:S01]  /*f5a0*/  WARPGROUP.ARRIVE ;  /* 0x00000000000079c5 */ /* 0x000fe20000000000 */
[-CC-:B------:R-:W-:Y:S01]  /*f5b0*/  FFMA R34, R82, R170.reuse, -R21.reuse ;  /* 0x000000aa52227223 */ /* 0x180fe20000000815 */
[-C--:B------:R-:W-:Y:S01]  /*f5c0*/  FFMA R35, R83, R170.reuse, -R21 ;  /* 0x000000aa53237223 */ /* 0x080fe20000000815 */
[----:B------:R1:W2:Y:S01]  /*f5d0*/  MUFU.EX2 R32, R80 ;  /* 0x0000005000207308 */ /* 0x0002a20000000800 */
[-C--:B------:R-:W-:Y:S01]  /*f5e0*/  FFMA R82, R101, R170.reuse, -R169 ;  /* 0x000000aa65527223 */ /* 0x080fe200000008a9 */
[-CC-:B------:R-:W-:Y:S01]  /*f5f0*/  FFMA R83, R106, R170.reuse, -R21.reuse ;  /* 0x000000aa6a537223 */ /* 0x180fe20000000815 */
[----:B------:R-:W-:Y:S01]  /*f600*/  HGMMA.64x32x16.F32 R152, R36, gdesc[UR4].tnspB, R152, gsb0 ;  /* 0x4060000424987df0 */ /* 0x000fe20008000898 */
[----:B------:R-:W-:Y:S01]  /*f610*/  R2UR UR6, R24 ;  /* 0x00000000180672ca */ /* 0x000fe200000e0000 */
[----:B------:R-:W-:Y:S01]  /*f620*/  VIADD R24, R22, 0x140 ;  /* 0x0000014016187836 */ /* 0x000fe20000000000 */
[----:B------:R-:W-:Y:S01]  /*f630*/  R2UR UR7, R25 ;  /* 0x00000000190772ca */ /* 0x000fe200000e0000 */
[----:B------:R-:W-:Y:S01]  /*f640*/  IMAD.MOV.U32 R25, RZ, RZ, -0x7fffffe0 ;  /* 0x80000020ff197424 */ /* 0x000fe200078e00ff */
[----:B------:R-:W-:Y:S01]  /*f650*/  FSETP.GEU.AND P3, PT, R34, -126, PT ;  /* 0xc2fc00002200780b */ /* 0x000fe20003f6e000 */
[----:B------:R3:W4:Y:S01]  /*f660*/  MUFU.EX2 R33, R81 ;  /* 0x0000005100217308 */ /* 0x0007220000000800 */
[----:B------:R-:W-:Y:S01]  /*f670*/  FSETP.GEU.AND P4, PT, R35, -126, PT ;  /* 0xc2fc00002300780b */ /* 0x000fe20003f8e000 */
[----:B-1----:R-:W-:Y:S01]  /*f680*/  FFMA R80, R95, R170, -R21 ;  /* 0x000000aa5f507223 */ /* 0x002fe20000000815 */
[----:B------:R-:W-:-:S04]  /*f690*/  FADD R218, R213, R218 ;  /* 0x000000dad5da7221 */ /* 0x000fc80000000000 */
[----:B------:R-:W-:Y:S01]  /*f6a0*/  FADD R27, R218, R27 ;  /* 0x0000001bda1b7221 */ /* 0x000fe20000000000 */
[----:B--2---:R-:W-:Y:S01]  /*f6b0*/  @!P5 FMUL R32, R32, R32 ;  /* 0x000000202020d220 */ /* 0x004fe20000400000 */
[----:B------:R-:W-:Y:S01]  /*f6c0*/  FSETP.GEU.AND P5, PT, R77, -126, PT ;  /* 0xc2fc00004d00780b */ /* 0x000fe20003fae000 */
[----:B---3--:R-:W-:Y:S01]  /*f6d0*/  FFMA R81, R100, R170, -R169 ;  /* 0x000000aa64517223 */ /* 0x008fe200000008a9 */
[----:B------:R-:W-:Y:S01]  /*f6e0*/  FADD R72, R27, R72 ;  /* 0x000000481b487221 */ /* 0x000fe20000000000 */
[----:B------:R-:W-:Y:S01]  /*f6f0*/  @!P3 FMUL R34, R34, 0.5 ;  /* 0x3f0000002222b820 */ /* 0x000fe20000400000 */
[----:B------:R-:W-:Y:S02]  /*f700*/  IMAD.MOV.U32 R27, RZ, RZ, -0x7fffffe0 ;  /* 0x80000020ff1b7424 */ /* 0x000fe400078e00ff */
[----:B------:R-:W-:Y:S01]  /*f710*/  @!P4 FMUL R35, R35, 0.5 ;  /* 0x3f0000002323c820 */ /* 0x000fe20000400000 */
[----:B------:R-:W-:Y:S01]  /*f720*/  FADD R29, R72, R29 ;  /* 0x0000001d481d7221 */ /* 0x000fe20000000000 */
[----:B----4-:R-:W-:Y:S01]  /*f730*/  @!P6 FMUL R33, R33, R33 ;  /* 0x000000212121e220 */ /* 0x010fe20000400000 */
[----:B------:R-:W1:Y:S01]  /*f740*/  MUFU.EX2 R34, R34 ;  /* 0x0000002200227308 */ /* 0x000e620000000800 */
[----:B------:R-:W-:Y:S01]  /*f750*/  FSETP.GEU.AND P6, PT, R85, -126, PT ;  /* 0xc2fc00005500780b */ /* 0x000fe20003fce000 */
[----:B------:R-:W-:-:S02]  /*f760*/  FADD R30, R29, R30 ;  /* 0x0000001e1d1e7221 */ /* 0x000fc40000000000 */
[----:B------:R-:W-:Y:S01]  /*f770*/  @!P5 FMUL R77, R77, 0.5 ;  /* 0x3f0000004d4dd820 */ /* 0x000fe20000400000 */
[----:B------:R-:W-:Y:S01]  /*f780*/  F2FP.F16.F32.PACK_AB R52, R33, R32 ;  /* 0x000000202134723e */ /* 0x000fe200000000ff */
[----:B------:R-:W-:Y:S01]  /*f790*/  FADD R31, R30, R31 ;  /* 0x0000001f1e1f7221 */ /* 0x000fe20000000000 */
[----:B------:R-:W-:Y:S01]  /*f7a0*/  FADD R32, R23, R32 ;  /* 0x0000002017207221 */ /* 0x000fe20000000000 */
[----:B------:R-:W2:Y:S01]  /*f7b0*/  MUFU.EX2 R35, R35 ;  /* 0x0000002300237308 */ /* 0x000ea20000000800 */
[----:B------:R-:W-:Y:S02]  /*f7c0*/  IMAD.MOV.U32 R23, RZ, RZ, -0x7fffffe0 ;  /* 0x80000020ff177424 */ /* 0x000fe400078e00ff */
[----:B------:R-:W-:Y:S01]  /*f7d0*/  FADD R31, R31, R76 ;  /* 0x0000004c1f1f7221 */ /* 0x000fe20000000000 */
[----:B------:R-:W-:Y:S02]  /*f7e0*/  FADD R32, R32, R33 ;  /* 0x0000002120207221 */ /* 0x000fe40000000000 */
[----:B------:R-:W-:-:S02]  /*f7f0*/  @!P6 FMUL R85, R85, 0.5 ;  /* 0x3f0000005555e820 */ /* 0x000fc40000400000 */
[----:B------:R-:W3:Y:S01]  /*f800*/  MUFU.EX2 R77, R77 ;  /* 0x0000004d004d7308 */ /* 0x000ee20000000800 */
[----:B-1----:R-:W-:Y:S01]  /*f810*/  @!P3 FMUL R34, R34, R34 ;  /* 0x000000222222b220 */ /* 0x002fe20000400000 */
[C---:B------:R-:W-:Y:S01]  /*f820*/  FSETP.GEU.AND P3, PT, R86.reuse, -126, PT ;  /* 0xc2fc00005600780b */ /* 0x040fe20003f6e000 */
[----:B--2---:R-:W-:Y:S01]  /*f830*/  @!P4 FMUL R35, R35, R35 ;  /* 0x000000232323c220 */ /* 0x004fe20000400000 */
[----:B------:R-:W-:Y:S02]  /*f840*/  WARPGROUP.DEPBAR.LE gsb0, 0x0 ;  /* 0x00008000000079c5 */ /* 0x000fe40000010000 */
[----:B------:R-:W-:Y:S01]  /*f850*/  WARPGROUP.ARRIVE ;  /* 0x00000000000079c5 */ /* 0x000fe20000000000 */
[----:B------:R-:W-:Y:S01]  /*f860*/  FSETP.GEU.AND P4, PT, R87, -126, PT ;  /* 0xc2fc00005700780b */ /* 0x000fe20003f8e000 */
[----:B------:R1:W2:Y:S07]  /*f870*/  MUFU.EX2 R36, R85 ;  /* 0x0000005500247308 */ /* 0x0002ae0000000800 */
[----:B------:R-:W-:Y:S01]  /*f880*/  @!P3 FMUL R86, R86, 0.5 ;  /* 0x3f0000005656b820 */ /* 0x000fe20000400000 */
[-C--:B------:R-:W-:Y:S01]  /*f890*/  FFMA R39, R88, R170.reuse, -R169 ;  /* 0x000000aa58277223 */ /* 0x080fe200000008a9 */
[----:B---3--:R-:W-:Y:S01]  /*f8a0*/  @!P5 FMUL R77, R77, R77 ;  /* 0x0000004d4d4dd220 */ /* 0x008fe20000400000 */
[----:B------:R-:W-:Y:S01]  /*f8b0*/  HGMMA.64x32x16.F32 R152, R40, gdesc[UR4].tnspB, R152, gsb0 ;  /* 0x4060000428987df0 */ /* 0x000fe20008000898 */
[----:B------:R-:W-:Y:S01]  /*f8c0*/  R2UR UR6, R24 ;  /* 0x00000000180672ca */ /* 0x000fe200000e0000 */
[----:B------:R-:W-:Y:S01]  /*f8d0*/  FFMA R88, R123, R170, -R21 ;  /* 0x000000aa7b587223 */ /* 0x000fe20000000815 */
[----:B------:R-:W-:Y:S01]  /*f8e0*/  R2UR UR7, R25 ;  /* 0x00000000190772ca */ /* 0x000fe200000e0000 */
[----:B------:R3:W4:Y:S01]  /*f8f0*/  MUFU.EX2 R37, R86 ;  /* 0x0000005600257308 */ /* 0x0007220000000800 */
[----:B------:R-:W-:Y:S01]  /*f900*/  FSETP.GEU.AND P5, PT, R39, -126, PT ;  /* 0xc2fc00002700780b */ /* 0x000fe20003fae000 */
[----:B------:R-:W-:Y:S01]  /*f910*/  IMAD.MOV.U32 R25, RZ, RZ, -0x7fffffe0 ;  /* 0x80000020ff197424 */ /* 0x000fe200078e00ff */
[----:B------:R-:W-:Y:S01]  /*f920*/  IADD3 R24, R22, 0x180, RZ ;  /* 0x0000018016187810 */ /* 0x000fe20007ffe0ff */
[----:B------:R-:W-:Y:S01]  /*f930*/  @!P4 FMUL R87, R87, 0.5 ;  /* 0x3f0000005757c820 */ /* 0x000fe20000400000 */
[----:B------:R-:W-:Y:S01]  /*f940*/  F2FP.F16.F32.PACK_AB R53, R35, R34 ;  /* 0x000000222335723e */ /* 0x000fe200000000ff */
[--C-:B-1----:R-:W-:Y:S01]  /*f950*/  FFMA R85, R112, R170, -R169.reuse ;  /* 0x000000aa70557223 */ /* 0x102fe200000008a9 */
[----:B------:R-:W-:Y:S01]  /*f960*/  FADD R34, R31, R34 ;  /* 0x000000221f227221 */ /* 0x000fe20000000000 */
[----:B------:R-:W1:Y:S01]  /*f970*/  MUFU.EX2 R38, R87 ;  /* 0x0000005700267308 */ /* 0x000e620000000800 */
[----:B--2---:R-:W-:Y:S01]  /*f980*/  @!P6 FMUL R36, R36, R36 ;  /* 0x000000242424e220 */ /* 0x004fe20000400000 */
[----:B------:R-:W-:Y:S01]  /*f990*/  FSETP.GEU.AND P6, PT, R78, -126, PT ;  /* 0xc2fc00004e00780b */ /* 0x000fe20003fce000 */
[----:B---3--:R-:W-:Y:S01]  /*f9a0*/  FFMA R86, R117, R170, -R169 ;  /* 0x000000aa75567223 */ /* 0x008fe200000008a9 */
[----:B------:R-:W-:-:S02]  /*f9b0*/  FADD R34, R34, R35 ;  /* 0x0000002322227221 */ /* 0x000fc40000000000 */
[----:B------:R-:W-:Y:S01]  /*f9c0*/  @!P5 FMUL R39, R39, 0.5 ;  /* 0x3f0000002727d820 */ /* 0x000fe20000400000 */
[----:B------:R-:W-:Y:S01]  /*f9d0*/  F2FP.F16.F32.PACK_AB R54, R36, R77 ;  /* 0x0000004d2436723e */ /* 0x000fe200000000ff */
[----:B------:R-:W-:Y:S01]  /*f9e0*/  FADD R77, R32, R77 ;  /* 0x0000004d204d7221 */ /* 0x000fe20000000000 */
[----:B----4-:R-:W-:Y:S01]  /*f9f0*/  @!P3 FMUL R37, R37, R37 ;  /* 0x000000252525b220 */ /* 0x010fe20000400000 */
[----:B------:R-:W-:Y:S02]  /*fa00*/  FSETP.GEU.AND P3, PT, R79, -126, PT ;  /* 0xc2fc00004f00780b */ /* 0x000fe40003f6e000 */
[----:B------:R-:W2:Y:S01]  /*fa10*/  MUFU.EX2 R39, R39 ;  /* 0x0000002700277308 */ /* 0x000ea20000000800 */
[----:B------:R-:W-:Y:S02]  /*fa20*/  FADD R36, R77, R36 ;  /* 0x000000244d247221 */ /* 0x000fe40000000000 */
[----:B------:R-:W-:Y:S01]  /*fa30*/  @!P6 FMUL R78, R78, 0.5 ;  /* 0x3f0000004e4ee820 */ /* 0x000fe20000400000 */
[----:B-1----:R-:W-:Y:S01]  /*fa40*/  @!P4 FMUL R38, R38, R38 ;  /* 0x000000262626c220 */ /* 0x002fe20000400000 */
[----:B------:R-:W-:-:S04]  /*fa50*/  FSETP.GEU.AND P4, PT, R91, -126, PT ;  /* 0xc2fc00005b00780b */ /* 0x000fc80003f8e000 */
[----:B------:R-:W1:Y:S01]  /*fa60*/  MUFU.EX2 R78, R78 ;  /* 0x0000004e004e7308 */ /* 0x000e620000000800 */
[----:B------:R-:W-:Y:S01]  /*fa70*/  F2FP.F16.F32.PACK_AB R55, R38, R37 ;  /* 0x000000252637723e */ /* 0x000fe200000000ff */
[----:B------:R-:W-:Y:S01]  /*fa80*/  @!P3 FMUL R79, R79, 0.5 ;  /* 0x3f0000004f4fb820 */ /* 0x000fe20000400000 */
[----:B------:R-:W-:-:S04]  /*fa90*/  FADD R37, R34, R37 ;  /* 0x0000002522257221 */ /* 0x000fc80000000000 */
[----:B------:R-:W-:Y:S01]  /*faa0*/  FADD R38, R37, R38 ;  /* 0x0000002625267221 */ /* 0x000fe20000000000 */
[----:B------:R-:W3:Y:S01]  /*fab0*/  MUFU.EX2 R79, R79 ;  /* 0x0000004f004f7308 */ /* 0x000ee20000000800 */
[----:B--2---:R-:W-:Y:S01]  /*fac0*/  @!P5 FMUL R39, R39, R39 ;  /* 0x000000272727d220 */ /* 0x004fe20000400000 */
[----:B------:R-:W-:Y:S01]  /*fad0*/  @!P4 FMUL R91, R91, 0.5 ;  /* 0x3f0000005b5bc820 */ /* 0x000fe20000400000 */
[----:B------:R-:W-:Y:S01]  /*fae0*/  FSETP.GEU.AND P5, PT, R92, -126, PT ;  /* 0xc2fc00005c00780b */ /* 0x000fe20003fae000 */
[----:B------:R-:W-:Y:S02]  /*faf0*/  WARPGROUP.DEPBAR.LE gsb0, 0x0 ;  /* 0x00008000000079c5 */ /* 0x000fe40000010000 */
[----:B------:R-:W-:Y:S02]  /*fb00*/  WARPGROUP.ARRIVE ;  /* 0x00000000000079c5 */ /* 0x000fe40000000000 */
[----:B------:R-:W2:Y:S01]  /*fb10*/  MUFU.EX2 R42, R91 ;  /* 0x0000005b002a7308 */ /* 0x000ea20000000800 */
[-C--:B------:R-:W-:Y:S01]  /*fb20*/  FFMA R41, R94, R170.reuse, -R21 ;  /* 0x000000aa5e297223 */ /* 0x080fe20000000815 */
[----:B------:R-:W-:Y:S01]  /*fb30*/  FFMA R40, R93, R170, -R169 ;  /* 0x000000aa5d287223 */ /* 0x000fe200000008a9 */
[----:B-1----:R-:W-:-:S05]  /*fb40*/  @!P6 FMUL R78, R78, R78 ;  /* 0x0000004e4e4ee220 */ /* 0x002fca0000400000 */
[----:B------:R-:W-:Y:S01]  /*fb50*/  @!P5 FMUL R92, R92, 0.5 ;  /* 0x3f0000005c5cd820 */ /* 0x000fe20000400000 */
[----:B------:R-:W-:Y:S01]  /*fb60*/  HGMMA.64x32x16.F32 R152, R44, gdesc[UR4].tnspB, R152, gsb0 ;  /* 0x406000042c987df0 */ /* 0x000fe20008000898 */
[----:B------:R-:W-:Y:S01]  /*fb70*/  R2UR UR6, R24 ;  /* 0x00000000180672ca */ /* 0x000fe200000e0000 */
[----:B---3--:R-:W-:Y:S01]  /*fb80*/  @!P3 FMUL R79, R79, R79 ;  /* 0x0000004f4f4fb220 */ /* 0x008fe20000400000 */
[----:B------:R-:W-:Y:S01]  /*fb90*/  R2UR UR7, R25 ;  /* 0x00000000190772ca */ /* 0x000fe200000e0000 */
[----:B------:R-:W1:Y:S01]  /*fba0*/  MUFU.EX2 R43, R92 ;  /* 0x0000005c002b7308 */ /* 0x000e620000000800 */
[----:B------:R-:W-:Y:S01]  /*fbb0*/  FSETP.GEU.AND P3, PT, R41, -126, PT ;  /* 0xc2fc00002900780b */ /* 0x000fe20003f6e000 */
[----:B------:R-:W-:Y:S01]  /*fbc0*/  VIADD R24, R22, 0x1c0 ;  /* 0x000001c016187836 */ /* 0x000fe20000000000 */
[----:B------:R-:W-:Y:S02]  /*fbd0*/  FSETP.GEU.AND P6, PT, R40, -126, PT ;  /* 0xc2fc00002800780b */ /* 0x000fe40003fce000 */
[----:B------:R-:W-:-:S02]  /*fbe0*/  MOV R25, 0x80000020 ;  /* 0x8000002000197802 */ /* 0x000fc40000000f00 */
[----:B------:R-:W-:Y:S01]  /*fbf0*/  F2FP.F16.F32.PACK_AB R56, R78, R39 ;  /* 0x000000274e38723e */ /* 0x000fe200000000ff */
[----:B--2---:R-:W-:Y:S01]  /*fc00*/  @!P4 FMUL R42, R42, R42 ;  /* 0x0000002a2a2ac220 */ /* 0x004fe20000400000 */
[----:B------:R-:W-:Y:S01]  /*fc10*/  FSETP.GEU.AND P4, PT, R80, -126, PT ;  /* 0xc2fc00005000780b */ /* 0x000fe20003f8e000 */
[----:B------:R-:W-:-:S03]  /*fc20*/  FADD R39, R36, R39 ;  /* 0x0000002724277221 */ /* 0x000fc60000000000 */
[----:B------:R-:W-:Y:S01]  /*fc30*/  F2FP.F16.F32.PACK_AB R57, R42, R79 ;  /* 0x0000004f2a39723e */ /* 0x000fe200000000ff */
[----:B------:R-:W-:Y:S01]  /*fc40*/  @!P3 FMUL R41, R41, 0.5 ;  /* 0x3f0000002929b820 */ /* 0x000fe20000400000 */
[----:B------:R-:W-:Y:S01]  /*fc50*/  FADD R79, R38, R79 ;  /* 0x0000004f264f7221 */ /* 0x000fe20000000000 */
[----:B------:R-:W-:Y:S01]  /*fc60*/  @!P6 FMUL R40, R40, 0.5 ;  /* 0x3f0000002828e820 */ /* 0x000fe20000400000 */
[----:B-1----:R-:W-:Y:S01]  /*fc70*/  @!P5 FMUL R43, R43, R43 ;  /* 0x0000002b2b2bd220 */ /* 0x002fe20000400000 */
[----:B------:R-:W-:Y:S01]  /*fc80*/  FSETP.GEU.AND P5, PT, R96, -126, PT ;  /* 0xc2fc00006000780b */ /* 0x000fe20003fae000 */
[----:B------:R-:W-:Y:S01]  /*fc90*/  FADD R78, R39, R78 ;  /* 0x0000004e274e7221 */ /* 0x000fe20000000000 */
[----:B------:R-:W1:Y:S01]  /*fca0*/  MUFU.EX2 R41, R41 ;  /* 0x0000002900297308 */ /* 0x000e620000000800 */
[----:B------:R-:W-:Y:S01]  /*fcb0*/  FADD R42, R79, R42 ;  /* 0x0000002a4f2a7221 */ /* 0x000fe20000000000 */
[----:B------:R-:W-:-:S06]  /*fcc0*/  @!P4 FMUL R80, R80, 0.5 ;  /* 0x3f0000005050c820 */ /* 0x000fcc0000400000 */
[----:B------:R-:W2:Y:S03]  /*fcd0*/  MUFU.EX2 R40, R40 ;  /* 0x0000002800287308 */ /* 0x000ea60000000800 */
[----:B------:R-:W-:-:S05]  /*fce0*/  @!P5 FMUL R96, R96, 0.5 ;  /* 0x3f0000006060d820 */ /* 0x000fca0000400000 */
[----:B------:R-:W3:Y:S01]  /*fcf0*/  MUFU.EX2 R80, R80 ;  /* 0x0000005000507308 */ /* 0x000ee20000000800 */
[----:B-1----:R-:W-:Y:S01]  /*fd00*/  @!P3 FMUL R41, R41, R41 ;  /* 0x000000292929b220 */ /* 0x002fe20000400000 */
[----:B------:R-:W-:Y:S01]  /*fd10*/  FSETP.GEU.AND P3, PT, R98, -126, PT ;  /* 0xc2fc00006200780b */ /* 0x000fe20003f6e000 */
[----:B--2---:R-:W-:Y:S01]  /*fd20*/  @!P6 FMUL R40, R40, R40 ;  /* 0x000000282828e220 */ /* 0x004fe20000400000 */
[----:B------:R-:W-:Y:S02]  /*fd30*/  WARPGROUP.DEPBAR.LE gsb0, 0x0 ;  /* 0x00008000000079c5 */ /* 0x000fe40000010000 */
[----:B------:R-:W-:Y:S01]  /*fd40*/  WARPGROUP.ARRIVE ;  /* 0x00000000000079c5 */ /* 0x000fe20000000000 */
[----:B------:R-:W-:Y:S01]  /*fd50*/  FFMA R47, R99, R170, -R21 ;  /* 0x000000aa632f7223 */ /* 0x000fe20000000815 */
[----:B------:R-:W-:-:S07]  /*fd60*/  FSETP.GEU.AND P6, PT, R97, -126, PT ;  /* 0xc2fc00006100780b */ /* 0x000fce0003fce000 */
[----:B------:R-:W-:Y:S01]  /*fd70*/  @!P3 FMUL R98, R98, 0.5 ;  /* 0x3f0000006262b820 */ /* 0x000fe20000400000 */
[----:B------:R-:W1:Y:S01]  /*fd80*/  MUFU.EX2 R44, R96 ;  /* 0x00000060002c7308 */ /* 0x000e620000000800 */
[----:B---3--:R-:W-:Y:S01]  /*fd90*/  @!P4 FMUL R80, R80, R80 ;  /* 0x000000505050c220 */ /* 0x008fe20000400000 */
[----:B------:R-:W-:Y:S01]  /*fda0*/  HGMMA.64x32x16.F32 R152, R48, gdesc[UR4].tnspB, R152, gsb0 ;  /* 0x4060000430987df0 */ /* 0x000fe20008000898 */
[----:B------:R-:W-:Y:S02]  /*fdb0*/  FSETP.GEU.AND P4, PT, R47, -126, PT ;  /* 0xc2fc00002f00780b */ /* 0x000fe40003f8e000 */
[----:B------:R-:W-:Y:S01]  /*fdc0*/  R2UR UR6, R24 ;  /* 0x00000000180672ca */ /* 0x000fe200000e0000 */
[----:B------:R-:W-:Y:S01]  /*fdd0*/  VIADD R24, R22, 0x200 ;  /* 0x0000020016187836 */ /* 0x000fe20000000000 */
[----:B------:R-:W-:Y:S01]  /*fde0*/  R2UR UR7, R25 ;  /* 0x00000000190772ca */ /* 0x000fe200000e0000 */
[----:B------:R-:W2:Y:S01]  /*fdf0*/  MUFU.EX2 R46, R98 ;  /* 0x00000062002e7308 */ /* 0x000ea20000000800 */
[----:B------:R-:W-:Y:S01]  /*fe00*/  IMAD.MOV.U32 R25, RZ, RZ, -0x7fffffe0 ;  /* 0x80000020ff197424 */ /* 0x000fe200078e00ff */
[----:B------:R-:W-:Y:S01]  /*fe10*/  F2FP.F16.F32.PACK_AB R58, R40, R43 ;  /* 0x0000002b283a723e */ /* 0x000fe200000000ff */
[----:B------:R-:W-:Y:S01]  /*fe20*/  @!P6 FMUL R97, R97, 0.5 ;  /* 0x3f0000006161e820 */ /* 0x000fe20000400000 */
[----:B------:R-:W-:Y:S01]  /*fe30*/  F2FP.F16.F32.PACK_AB R59, R80, R41 ;  /* 0x00000029503b723e */ /* 0x000fe200000000ff */
[----:B------:R-:W-:Y:S01]  /*fe40*/  FADD R43, R78, R43 ;  /* 0x0000002b4e2b7221 */ /* 0x000fe20000000000 */
[----:B------:R-:W-:-:S02]  /*fe50*/  FADD R41, R42, R41 ;  /* 0x000000292a297221 */ /* 0x000fc40000000000 */
[----:B------:R-:W-:Y:S01]  /*fe60*/  @!P4 FMUL R47, R47, 0.5 ;  /* 0x3f0000002f2fc820 */ /* 0x000fe20000400000 */
[----:B------:R-:W3:Y:S01]  /*fe70*/  MUFU.EX2 R45, R97 ;  /* 0x00000061002d7308 */ /* 0x000ee20000000800 */
[----:B-1----:R-:W-:Y:S01]  /*fe80*/  @!P5 FMUL R44, R44, R44 ;  /* 0x0000002c2c2cd220 */ /* 0x002fe20000400000 */
[----:B------:R-:W-:Y:S01]  /*fe90*/  FSETP.GEU.AND P5, PT, R81, -126, PT ;  /* 0xc2fc00005100780b */ /* 0x000fe20003fae000 */
[----:B------:R-:W-:Y:S01]  /*fea0*/  FADD R41, R41, R80 ;  /* 0x0000005029297221 */ /* 0x000fe20000000000 */
[----:B------:R-:W-:-:S04]  /*feb0*/  FADD R43, R43, R40 ;  /* 0x000000282b2b7221 */ /* 0x000fc80000000000 */
[----:B------:R-:W1:Y:S01]  /*fec0*/  MUFU.EX2 R47, R47 ;  /* 0x0000002f002f7308 */ /* 0x000e620000000800 */
[----:B--2---:R-:W-:Y:S01]  /*fed0*/  @!P3 FMUL R46, R46, R46 ;  /* 0x0000002e2e2eb220 */ /* 0x004fe20000400000 */
[----:B------:R-:W-:-:S05]  /*fee0*/  FSETP.GEU.AND P3, PT, R102, -126, PT ;  /* 0xc2fc00006600780b */ /* 0x000fca0003f6e000 */
[----:B------:R-:W-:Y:S01]  /*fef0*/  @!P5 FMUL R81, R81, 0.5 ;  /* 0x3f0000005151d820 */ /* 0x000fe20000400000 */
[----:B---3--:R-:W-:Y:S01]  /*ff00*/  @!P6 FMUL R45, R45, R45 ;  /* 0x0000002d2d2de220 */ /* 0x008fe20000400000 */
[----:B------:R-:W-:-:S04]  /*ff10*/  FSETP.GEU.AND P6, PT, R82, -126, PT ;  /* 0xc2fc00005200780b */ /* 0x000fc80003fce000 */
[----:B------:R-:W2:Y:S01]  /*ff20*/  MUFU.EX2 R81, R81 ;  /* 0x0000005100517308 */ /* 0x000ea20000000800 */
[----:B------:R-:W-:Y:S01]  /*ff30*/  F2FP.F16.F32.PACK_AB R60, R45, R44 ;  /* 0x0000002c2d3c723e */ /* 0x000fe200000000ff */
[----:B------:R-:W-:Y:S01]  /*ff40*/  @!P3 FMUL R102, R102, 0.5 ;  /* 0x3f0000006666b820 */ /* 0x000fe20000400000 */
[----:B------:R-:W-:Y:S01]  /*ff50*/  FADD R44, R43, R44 ;  /* 0x0000002c2b2c7221 */ /* 0x000fe20000000000 */
[----:B-1----:R-:W-:Y:S01]  /*ff60*/  @!P4 FMUL R47, R47, R47 ;  /* 0x0000002f2f2fc220 */ /* 0x002fe20000400000 */
[----:B------:R-:W-:Y:S02]  /*ff70*/  FSETP.GEU.AND P4, PT, R103, -126, PT ;  /* 0xc2fc00006700780b */ /* 0x000fe40003f8e000 */
[----:B------:R-:W-:Y:S02]  /*ff80*/  FADD R44, R44, R45 ;  /* 0x0000002d2c2c7221 */ /* 0x000fe40000000000 */
[----:B------:R-:W-:Y:S01]  /*ff90*/  F2FP.F16.F32.PACK_AB R61, R47, R46 ;  /* 0x0000002e2f3d723e */ /* 0x000fe200000000ff */
[----:B------:R-:W-:Y:S01]  /*ffa0*/  @!P6 FMUL R82, R82, 0.5 ;  /* 0x3f0000005252e820 */ /* 0x000fe20000400000 */
[----:B------:R-:W-:Y:S01]  /*ffb0*/  FADD R46, R41, R46 ;  /* 0x0000002e292e7221 */ /* 0x000fe20000000000 */
[----:B------:R-:W-:-:S02]  /*ffc0*/  WARPGROUP.DEPBAR.LE gsb0, 0x0 ;  /* 0x00008000000079c5 */ /* 0x000fc40000010000 */
[----:B------:R-:W-:Y:S01]  /*ffd0*/  WARPGROUP.ARRIVE ;  /* 0x00000000000079c5 */ /* 0x000fe20000000000 */
[----:B------:R-:W1:Y:S03]  /*ffe0*/  MUFU.EX2 R48, R102 ;  /* 0x0000006600307308 */ /* 0x000e660000000800 */
[----:B------:R-:W-:Y:S01]  /*fff0*/  @!P4 FMUL R103, R103, 0.5 ;  /* 0x3f0000006767c820 */ /* 0x000fe20000400000 */
[-CC-:B------:R-:W-:Y:S01]  /*10000*/  FFMA R51, R104, R170.reuse, -R169.reuse ;  /* 0x000000aa68337223 */ /* 0x180fe200000008a9 */
[----:B------:R-:W-:Y:S01]  /*10010*/  FFMA R50, R105, R170, -R169 ;  /* 0x000000aa69327223 */ /* 0x000fe200000008a9 */
[----:B--2---:R-:W-:Y:S01]  /*10020*/  @!P5 FMUL R81, R81, R81 ;  /* 0x000000515151d220 */ /* 0x004fe20000400000 */
[----:B------:R-:W-:Y:S01]  /*10030*/  HGMMA.64x32x16.F32 R152, R52, gdesc[UR4].tnspB, R152, gsb0 ;  /* 0x4060000434987df0 */ /* 0x000fe20008000898 */
[----:B------:R-:W-:Y:S01]  /*10040*/  R2UR UR6, R24 ;  /* 0x00000000180672ca */ /* 0x000fe200000e0000 */
[----:B------:R-:W-:Y:S01]  /*10050*/  FADD R47, R46, R47 ;  /* 0x0000002f2e2f7221 */ /* 0x000fe20000000000 */
[----:B------:R-:W2:Y:S01]  /*10060*/  MUFU.EX2 R82, R82 ;  /* 0x0000005200527308 */ /* 0x000ea20000000800 */
[----:B------:R-:W-:Y:S01]  /*10070*/  R2UR UR7, R25 ;  /* 0x00000000190772ca */ /* 0x000fe200000e0000 */
[----:B------:R-:W-:Y:S01]  /*10080*/  IMAD.MOV.U32 R25, RZ, RZ, -0x7fffffe0 ;  /* 0x80000020ff197424 */ /* 0x000fe200078e00ff */
[----:B------:R-:W-:-:S02]  /*10090*/  FSETP.GEU.AND P5, PT, R51, -126, PT ;  /* 0xc2fc00003300780b */ /* 0x000fc40003fae000 */
[----:B------:R-:W-:-:S03]  /*100a0*/  IADD3 R24, R22, 0x240, RZ ;  /* 0x0000024016187810 */ /* 0x000fc60007ffe0ff */
[----:B------:R-:W3:Y:S01]  /*100b0*/  MUFU.EX2 R49, R103 ;  /* 0x0000006700317308 */ /* 0x000ee20000000800 */
[----:B-1----:R-:W-:Y:S01]  /*100c0*/  @!P3 FMUL R48, R48, R48 ;  /* 0x000000303030b220 */ /* 0x002fe20000400000 */
[----:B------:R-:W-:-:S06]  /*100d0*/  FSETP.GEU.AND P3, PT, R83, -126, PT ;  /* 0xc2fc00005300780b */ /* 0x000fcc0003f6e000 */
[----:B------:R-:W-:Y:S01]  /*100e0*/  @!P5 FMUL R51, R51, 0.5 ;  /* 0x3f0000003333d820 */ /* 0x000fe20000400000 */
[----:B--2---:R-:W-:Y:S01]  /*100f0*/  @!P6 FMUL R82, R82, R82 ;  /* 0x000000525252e220 */ /* 0x004fe20000400000 */
[----:B------:R-:W-:-:S04]  /*10100*/  FSETP.GEU.AND P6, PT, R50, -126, PT ;  /* 0xc2fc00003200780b */ /* 0x000fc80003fce000 */
[----:B------:R-:W1:Y:S01]  /*10110*/  MUFU.EX2 R51, R51 ;  /* 0x0000003300337308 */ /* 0x000e620000000800 */
[----:B------:R-:W-:Y:S01]  /*10120*/  @!P3 FMUL R83, R83, 0.5 ;  /* 0x3f0000005353b820 */ /* 0x000fe20000400000 */
[----:B------:R-:W-:Y:S01]  /*10130*/  F2FP.F16.F32.PACK_AB R62, R82, R81 ;  /* 0x00000051523e723e */ /* 0x000fe200000000ff */
[----:B---3--:R-:W-:Y:S01]  /*10140*/  @!P4 FMUL R49, R49, R49 ;  /* 0x000000313131c220 */ /* 0x008fe20000400000 */
[----:B------:R-:W-:Y:S01]  /*10150*/  FSETP.GEU.AND P4, PT, R107, -126, PT ;  /* 0xc2fc00006b00780b */ /* 0x000fe20003f8e000 */
[----:B------:R-:W-:-:S03]  /*10160*/  FADD R81, R44, R81 ;  /* 0x000000512c517221 */ /* 0x000fc60000000000 */
[----:B------:R-:W2:Y:S01]  /*10170*/  MUFU.EX2 R83, R83 ;  /* 0x0000005300537308 */ /* 0x000ea20000000800 */
[----:B------:R-:W-:Y:S01]  /*10180*/  @!P6 FMUL R50, R50, 0.5 ;  /* 0x3f0000003232e820 */ /* 0x000fe20000400000 */
[----:B------:R-:W-:Y:S01]  /*10190*/  F2FP.F16.F32.PACK_AB R63, R49, R48 ;  /* 0x00000030313f723e */ /* 0x000fe200000000ff */
[----:B------:R-:W-:Y:S01]  /*101a0*/  FADD R48, R47, R48 ;  /* 0x000000302f307221 */ /* 0x000fe20000000000 */
[----:B------:R-:W-:-:S03]  /*101b0*/  FADD R82, R81, R82 ;  /* 0x0000005251527221 */ /* 0x000fc60000000000 */
[----:B------:R-:W-:Y:S01]  /*101c0*/  FADD R48, R48, R49 ;  /* 0x0000003130307221 */ /* 0x000fe20000000000 */
[----:B------:R-:W3:Y:S01]  /*101d0*/  MUFU.EX2 R50, R50 ;  /* 0x0000003200327308 */ /* 0x000ee20000000800 */
[----:B------:R-:W-:Y:S01]  /*101e0*/  @!P4 FMUL R107, R107, 0.5 ;  /* 0x3f0000006b6bc820 */ /* 0x000fe20000400000 */
[----:B-1----:R-:W-:Y:S01]  /*101f0*/  @!P5 FMUL R51, R51, R51 ;  /* 0x000000333333d220 */ /* 0x002fe20000400000 */
[----:B------:R-:W-:Y:S01]  /*10200*/  FSETP.GEU.AND P5, PT, R108, -126, PT ;  /* 0xc2fc00006c00780b */ /* 0x000fe20003fae000 */
[----:B------:R-:W-:Y:S02]  /*10210*/  WARPGROUP.DEPBAR.LE gsb0, 0x0 ;  /* 0x00008000000079c5 */ /* 0x000fe40000010000 */
[----:B------:R-:W-:Y:S02]  /*10220*/  WARPGROUP.ARRIVE ;  /* 0x00000000000079c5 */ /* 0x000fe40000000000 */
[----:B------:R-:W1:Y:S01]  /*10230*/  MUFU.EX2 R54, R107 ;  /* 0x0000006b00367308 */ /* 0x000e620000000800 */
[----:B--2---:R-:W-:Y:S01]  /*10240*/  @!P3 FMUL R83, R83, R83 ;  /* 0x000000535353b220 */ /* 0x004fe20000400000 */
[----:B------:R-:W-:Y:S01]  /*10250*/  FFMA R55, R111, R170, -R21 ;  /* 0x000000aa6f377223 */ /* 0x000fe20000000815 */
[----:B------:R-:W-:-:S05]  /*10260*/  FSETP.GEU.AND P3, PT, R84, -126, PT ;  /* 0xc2fc00005400780b */ /* 0x000fca0003f6e000 */
[----:B------:R-:W-:Y:S01]  /*10270*/  @!P5 FMUL R108, R108, 0.5 ;  /* 0x3f0000006c6cd820 */ /* 0x000fe20000400000 */
[----:B------:R-:W-:Y:S01]  /*10280*/  HGMMA.64x32x16.F32 R152, R56, gdesc[UR4].tnspB, R152, gsb0 ;  /* 0x4060000438987df0 */ /* 0x000fe20008000898 */
[----:B---3--:R-:W-:Y:S01]  /*10290*/  @!P6 FMUL R50, R50, R50 ;  /* 0x000000323232e220 */ /* 0x008fe20000400000 */
[----:B------:R-:W-:Y:S01]  /*102a0*/  FSETP.GEU.AND P6, PT, R109, -126, PT ;  /* 0xc2fc00006d00780b */ /* 0x000fe20003fce000 */
[----:B------:R-:W2:Y:S01]  /*102b0*/  MUFU.EX2 R53, R108 ;  /* 0x0000006c00357308 */ /* 0x000ea20000000800 */
[----:B------:R-:W-:Y:S02]  /*102c0*/  R2UR UR6, R24 ;  /* 0x00000000180672ca */ /* 0x000fe400000e0000 */
[----:B------:R-:W-:Y:S01]  /*102d0*/  R2UR UR7, R25 ;  /* 0x00000000190772ca */ /* 0x000fe200000e0000 */
[----:B------:R-:W-:Y:S01]  /*102e0*/  IMAD.MOV.U32 R25, RZ, RZ, -0x7fffffe0 ;  /* 0x80000020ff197424 */ /* 0x000fe200078e00ff */
[----:B------:R-:W-:Y:S02]  /*102f0*/  IADD3 R24, R22, 0x280, RZ ;  /* 0x0000028016187810 */ /* 0x000fe40007ffe0ff */
[----:B------:R-:W-:Y:S01]  /*10300*/  F2FP.F16.F32.PACK_AB R64, R50, R51 ;  /* 0x000000333240723e */ /* 0x000fe200000000ff */
[----:B------:R-:W-:Y:S01]  /*10310*/  @!P3 FMUL R84, R84, 0.5 ;  /* 0x3f0000005454b820 */ /* 0x000fe20000400000 */
[----:B-1----:R-:W-:Y:S01]  /*10320*/  @!P4 FMUL R54, R54, R54 ;  /* 0x000000363636c220 */ /* 0x002fe20000400000 */
[----:B------:R-:W-:Y:S01]  /*10330*/  FSETP.GEU.AND P4, PT, R55, -126, PT ;  /* 0xc2fc00003700780b */ /* 0x000fe20003f8e000 */
[----:B------:R-:W-:Y:S01]  /*10340*/  FADD R51, R82, R51 ;  /* 0x0000003352337221 */ /* 0x000fe20000000000 */
[----:B------:R-:W-:-:S02]  /*10350*/  @!P6 FMUL R109, R109, 0.5 ;  /* 0x3f0000006d6de820 */ /* 0x000fc40000400000 */
[----:B------:R-:W1:Y:S01]  /*10360*/  MUFU.EX2 R84, R84 ;  /* 0x0000005400547308 */ /* 0x000e620000000800 */
[----:B------:R-:W-:Y:S01]  /*10370*/  F2FP.F16.F32.PACK_AB R65, R54, R83 ;  /* 0x000000533641723e */ /* 0x000fe200000000ff */
[----:B------:R-:W-:Y:S01]  /*10380*/  FADD R83, R48, R83 ;  /* 0x0000005330537221 */ /* 0x000fe20000000000 */
[----:B--2---:R-:W-:Y:S01]  /*10390*/  @!P5 FMUL R53, R53, R53 ;  /* 0x000000353535d220 */ /* 0x004fe20000400000 */
[----:B------:R-:W-:Y:S01]  /*103a0*/  FSETP.GEU.AND P5, PT, R85, -126, PT ;  /* 0xc2fc00005500780b */ /* 0x000fe20003fae000 */
[----:B------:R-:W-:Y:S01]  /*103b0*/  FADD R50, R51, R50 ;  /* 0x0000003233327221 */ /* 0x000fe20000000000 */
[----:B------:R-:W-:Y:S02]  /*103c0*/  FADD R83, R83, R54 ;  /* 0x0000003653537221 */ /* 0x000fe40000000000 */
[----:B------:R-:W2:Y:S01]  /*103d0*/  MUFU.EX2 R52, R109 ;  /* 0x0000006d00347308 */ /* 0x000ea20000000800 */
[----:B------:R-:W-:-:S07]  /*103e0*/  @!P4 FMUL R55, R55, 0.5 ;  /* 0x3f0000003737c820 */ /* 0x000fce0000400000 */
[----:B------:R-:W3:Y:S01]  /*103f0*/  MUFU.EX2 R55, R55 ;  /* 0x0000003700377308 */ /* 0x000ee20000000800 */
[----:B-1----:R-:W-:Y:S01]  /*10400*/  @!P3 FMUL R84, R84, R84 ;  /* 0x000000545454b220 */ /* 0x002fe20000400000 */
[----:B------:R-:W-:Y:S01]  /*10410*/  FSETP.GEU.AND P3, PT, R114, -126, PT ;  /* 0xc2fc00007200780b */ /* 0x000fe20003f6e000 */
[----:B------:R-:W-:Y:S01]  /*10420*/  @!P5 FMUL R85, R85, 0.5 ;  /* 0x3f0000005555d820 */ /* 0x000fe20000400000 */
[----:B--2---:R-:W-:Y:S01]  /*10430*/  @!P6 FMUL R52, R52, R52 ;  /* 0x000000343434e220 */ /* 0x004fe20000400000 */
[----:B------:R-:W-:-:S04]  /*10440*/  FSETP.GEU.AND P6, PT, R113, -126, PT ;  /* 0xc2fc00007100780b */ /* 0x000fc80003fce000 */
[----:B------:R-:W1:Y:S01]  /*10450*/  MUFU.EX2 R85, R85 ;  /* 0x0000005500557308 */ /* 0x000e620000000800 */
[----:B------:R-:W-:-:S05]  /*10460*/  F2FP.F16.F32.PACK_AB R66, R52, R53 ;  /* 0x000000353442723e */ /* 0x000fca00000000ff */
[----:B------:R-:W-:Y:S01]  /*10470*/  @!P3 FMUL R114, R114, 0.5 ;  /* 0x3f0000007272b820 */ /* 0x000fe20000400000 */
[----:B------:R-:W-:Y:S01]  /*10480*/  FADD R53, R50, R53 ;  /* 0x0000003532357221 */ /* 0x000fe20000000000 */
[----:B------:R-:W-:Y:S02]  /*10490*/  WARPGROUP.DEPBAR.LE gsb0, 0x0 ;  /* 0x00008000000079c5 */ /* 0x000fe40000010000 */
[----:B------:R-:W-:Y:S01]  /*104a0*/  WARPGROUP.ARRIVE ;  /* 0x00000000000079c5 */ /* 0x000fe20000000000 */
[-CC-:B------:R-:W-:Y:S01]  /*104b0*/  FFMA R58, R115, R170.reuse, -R21.reuse ;  /* 0x000000aa733a7223 */ /* 0x180fe20000000815 */
[----:B---3--:R-:W-:Y:S01]  /*104c0*/  @!P4 FMUL R55, R55, R55 ;  /* 0x000000373737c220 */ /* 0x008fe20000400000 */
[----:B------:R-:W2:Y:S01]  /*104d0*/  MUFU.EX2 R15, R114 ;  /* 0x00000072000f7308 */ /* 0x000ea20000000800 */
[----:B------:R-:W-:Y:S01]  /*104e0*/  @!P6 FMUL R113, R113, 0.5 ;  /* 0x3f0000007171e820 */ /* 0x000fe20000400000 */
[-C--:B------:R-:W-:Y:S01]  /*104f0*/  FFMA R57, R118, R170.reuse, -R21 ;  /* 0x000000aa76397223 */ /* 0x080fe20000000815 */
[----:B------:R-:W-:Y:S01]  /*10500*/  HGMMA.64x32x16.F32 R152, R60, gdesc[UR4].tnspB, R152, gsb0 ;  /* 0x406000043c987df0 */ /* 0x000fe20008000898 */
[----:B------:R-:W-:Y:S01]  /*10510*/  FSETP.GEU.AND P4, PT, R58, -126, PT ;  /* 0xc2fc00003a00780b */ /* 0x000fe20003f8e000 */
[----:B------:R-:W-:Y:S01]  /*10520*/  FFMA R59, R120, R170, -R169 ;  /* 0x000000aa783b7223 */ /* 0x000fe200000008a9 */
[----:B-1----:R-:W-:Y:S01]  /*10530*/  @!P5 FMUL R85, R85, R85 ;  /* 0x000000555555d220 */ /* 0x002fe20000400000 */
[----:B------:R-:W-:Y:S01]  /*10540*/  FSETP.GEU.AND P5, PT, R116, -126, PT ;  /* 0xc2fc00007400780b */ /* 0x000fe20003fae000 */
[----:B------:R-:W1:Y:S01]  /*10550*/  MUFU.EX2 R56, R113 ;  /* 0x0000007100387308 */ /* 0x000e620000000800 */
[----:B------:R-:W-:Y:S01]  /*10560*/  R2UR UR6, R24 ;  /* 0x00000000180672ca */ /* 0x000fe200000e0000 */
[----:B------:R-:W-:Y:S01]  /*10570*/  FADD R52, R53, R52 ;  /* 0x0000003435347221 */ /* 0x000fe20000000000 */
[----:B------:R-:W-:Y:S01]  /*10580*/  R2UR UR7, R25 ;  /* 0x00000000190772ca */ /* 0x000fe200000e0000 */
[----:B------:R-:W-:Y:S01]  /*10590*/  IMAD.MOV.U32 R25, RZ, RZ, -0x7fffffe0 ;  /* 0x80000020ff197424 */ /* 0x000fe200078e00ff */
[----:B------:R-:W-:Y:S01]  /*105a0*/  F2FP.F16.F32.PACK_AB R67, R55, R84 ;  /* 0x000000543743723e */ /* 0x000fe200000000ff */
[----:B------:R-:W-:Y:S01]  /*105b0*/  FADD R84, R83, R84 ;  /* 0x0000005453547221 */ /* 0x000fe20000000000 */
[----:B------:R-:W-:-:S02]  /*105c0*/  IADD3 R24, R22, 0x2c0, RZ ;  /* 0x000002c016187810 */ /* 0x000fc40007ffe0ff */
[----:B------:R-:W-:Y:S01]  /*105d0*/  @!P4 FMUL R58, R58, 0.5 ;  /* 0x3f0000003a3ac820 */ /* 0x000fe20000400000 */
[----:B--2---:R-:W-:Y:S01]  /*105e0*/  @!P3 FMUL R15, R15, R15 ;  /* 0x0000000f0f0fb220 */ /* 0x004fe20000400000 */
[----:B------:R-:W-:Y:S01]  /*105f0*/  FSETP.GEU.AND P3, PT, R57, -126, PT ;  /* 0xc2fc00003900780b */ /* 0x000fe20003f6e000 */
[----:B------:R-:W-:Y:S01]  /*10600*/  @!P5 FMUL R116, R116, 0.5 ;  /* 0x3f0000007474d820 */ /* 0x000fe20000400000 */
[----:B------:R-:W-:Y:S02]  /*10610*/  FADD R84, R84, R55 ;  /* 0x0000003754547221 */ /* 0x000fe40000000000 */
[----:B------:R-:W2:Y:S01]  /*10620*/  MUFU.EX2 R58, R58 ;  /* 0x0000003a003a7308 */ /* 0x000ea20000000800 */
[----:B-1----:R-:W-:Y:S01]  /*10630*/  @!P6 FMUL R56, R56, R56 ;  /* 0x000000383838e220 */ /* 0x002fe20000400000 */
[----:B------:R-:W-:-:S04]  /*10640*/  FSETP.GEU.AND P6, PT, R86, -126, PT ;  /* 0xc2fc00005600780b */ /* 0x000fc80003fce000 */
[----:B------:R-:W-:Y:S02]  /*10650*/  F2FP.F16.F32.PACK_AB R68, R56, R85 ;  /* 0x000000553844723e */ /* 0x000fe400000000ff */
[----:B------:R-:W1:Y:S01]  /*10660*/  MUFU.EX2 R13, R116 ;  /* 0x00000074000d7308 */ /* 0x000e620000000800 */
[----:B------:R-:W-:Y:S01]  /*10670*/  @!P3 FMUL R57, R57, 0.5 ;  /* 0x3f0000003939b820 */ /* 0x000fe20000400000 */
[----:B------:R-:W-:-:S04]  /*10680*/  FADD R85, R52, R85 ;  /* 0x0000005534557221 */ /* 0x000fc80000000000 */
[----:B------:R-:W-:Y:S01]  /*10690*/  FADD R56, R85, R56 ;  /* 0x0000003855387221 */ /* 0x000fe20000000000 */
[----:B------:R-:W-:Y:S01]  /*106a0*/  @!P6 FMUL R86, R86, 0.5 ;  /* 0x3f0000005656e820 */ /* 0x000fe20000400000 */
[----:B--2---:R-:W-:Y:S01]  /*106b0*/  @!P4 FMUL R58, R58, R58 ;  /* 0x0000003a3a3ac220 */ /* 0x004fe20000400000 */
[----:B------:R-:W-:Y:S01]  /*106c0*/  FSETP.GEU.AND P4, PT, R119, -126, PT ;  /* 0xc2fc00007700780b */ /* 0x000fe20003f8e000 */
[----:B------:R-:W2:Y:S03]  /*106d0*/  MUFU.EX2 R57, R57 ;  /* 0x0000003900397308 */ /* 0x000ea60000000800 */
[----:B------:R-:W-:Y:S01]  /*106e0*/  F2FP.F16.F32.PACK_AB R69, R58, R15 ;  /* 0x0000000f3a45723e */ /* 0x000fe200000000ff */
[----:B------:R-:W-:Y:S01]  /*106f0*/  FADD R15, R84, R15 ;  /* 0x0000000f540f7221 */ /* 0x000fe20000000000 */
[----:B-1----:R-:W-:Y:S01]  /*10700*/  @!P5 FMUL R13, R13, R13 ;  /* 0x0000000d0d0dd220 */ /* 0x002fe20000400000 */
[----:B------:R-:W-:-:S02]  /*10710*/  FSETP.GEU.AND P5, PT, R59, -126, PT ;  /* 0xc2fc00003b00780b */ /* 0x000fc40003fae000 */
[----:B------:R-:W1:Y:S01]  /*10720*/  MUFU.EX2 R86, R86 ;  /* 0x0000005600567308 */ /* 0x000e620000000800 */
[----:B------:R-:W-:Y:S01]  /*10730*/  FADD R58, R15, R58 ;  /* 0x0000003a0f3a7221 */ /* 0x000fe20000000000 */
[----:B------:R-:W-:Y:S02]  /*10740*/  WARPGROUP.DEPBAR.LE gsb0, 0x0 ;  /* 0x00008000000079c5 */ /* 0x000fe40000010000 */
[----:B------:R-:W-:Y:S01]  /*10750*/  WARPGROUP.ARRIVE ;  /* 0x00000000000079c5 */ /* 0x000fe20000000000 */
[----:B------:R-:W-:Y:S01]  /*10760*/  @!P4 FMUL R119, R119, 0.5 ;  /* 0x3f0000007777c820 */ /* 0x000fe20000400000 */
[-C--:B------:R-:W-:Y:S01]  /*10770*/  FFMA R61, R122, R170.reuse, -R21 ;  /* 0x000000aa7a3d7223 */ /* 0x080fe20000000815 */
[-CC-:B------:R-:W-:Y:S01]  /*10780*/  FFMA R62, R121, R170.reuse, -R169.reuse ;  /* 0x000000aa793e7223 */ /* 0x180fe200000008a9 */
[----:B--2---:R-:W-:Y:S01]  /*10790*/  @!P3 FMUL R57, R57, R57 ;  /* 0x000000393939b220 */ /* 0x004fe20000400000 */
[----:B------:R-:W2:Y:S01]  /*107a0*/  MUFU.EX2 R60, R119 ;  /* 0x00000077003c7308 */ /* 0x000ea20000000800 */
[----:B------:R-:W-:Y:S01]  /*107b0*/  HGMMA.64x32x16.F32 R152, R64, gdesc[UR4].tnspB, R152, gsb0 ;  /* 0x4060000440987df0 */ /* 0x000fe20008000898 */
[----:B------:R-:W-:Y:S01]  /*107c0*/  FSETP.GEU.AND P3, PT, R61, -126, PT ;  /* 0xc2fc00003d00780b */ /* 0x000fe20003f6e000 */
[----:B------:R-:W-:Y:S01]  /*107d0*/  @!P5 FMUL R59, R59, 0.5 ;  /* 0x3f0000003b3bd820 */ /* 0x000fe20000400000 */
[----:B------:R-:W-:Y:S01]  /*107e0*/  R2UR UR6, R24 ;  /* 0x00000000180672ca */ /* 0x000fe200000e0000 */
[----:B------:R-:W-:Y:S01]  /*107f0*/  FFMA R63, R124, R170, -R169 ;  /* 0x000000aa7c3f7223 */ /* 0x000fe200000008a9 */
[----:B------:R-:W-:Y:S01]  /*10800*/  R2UR UR7, R25 ;  /* 0x00000000190772ca */ /* 0x000fe200000e0000 */
[----:B-1----:R-:W-:Y:S01]  /*10810*/  @!P6 FMUL R86, R86, R86 ;  /* 0x000000565656e220 */ /* 0x002fe20000400000 */
[----:B------:R-:W-:Y:S01]  /*10820*/  FSETP.GEU.AND P6, PT, R62, -126, PT ;  /* 0xc2fc00003e00780b */ /* 0x000fe20003fce000 */
[----:B------:R-:W1:Y:S03]  /*10830*/  MUFU.EX2 R59, R59 ;  /* 0x0000003b003b7308 */ /* 0x000e660000000800 */
[----:B------:R-:W-:Y:S01]  /*10840*/  F2FP.F16.F32.PACK_AB R70, R86, R13 ;  /* 0x0000000d5646723e */ /* 0x000fe200000000ff */
[----:B------:R-:W-:-:S02]  /*10850*/  FADD R13, R56, R13 ;  /* 0x0000000d380d7221 */ /* 0x000fc40000000000 */
[----:B------:R-:W-:Y:S01]  /*10860*/  @!P3 FMUL R61, R61, 0.5 ;  /* 0x3f0000003d3db820 */ /* 0x000fe20000400000 */
[----:B--2---:R-:W-:Y:S01]  /*10870*/  @!P4 FMUL R60, R60, R60 ;  /* 0x0000003c3c3cc220 */ /* 0x004fe20000400000 */
[----:B------:R-:W-:Y:S01]  /*10880*/  FSETP.GEU.AND P4, PT, R88, -126, PT ;  /* 0xc2fc00005800780b */ /* 0x000fe20003f8e000 */
[----:B------:R-:W-:-:S03]  /*10890*/  FADD R86, R13, R86 ;  /* 0x000000560d567221 */ /* 0x000fc60000000000 */
[----:B------:R-:W-:Y:S01]  /*108a0*/  @!P6 FMUL R62, R62, 0.5 ;  /* 0x3f0000003e3ee820 */ /* 0x000fe20000400000 */
[----:B------:R-:W2:Y:S01]  /*108b0*/  MUFU.EX2 R61, R61 ;  /* 0x0000003d003d7308 */ /* 0x000ea20000000800 */
[----:B------:R-:W-:Y:S01]  /*108c0*/  F2FP.F16.F32.PACK_AB R71, R60, R57 ;  /* 0x000000393c47723e */ /* 0x000fe200000000ff */
[----:B------:R-:W-:Y:S01]  /*108d0*/  FADD R57, R58, R57 ;  /* 0x000000393a397221 */ /* 0x000fe20000000000 */
[----:B-1----:R-:W-:Y:S01]  /*108e0*/  @!P5 FMUL R59, R59, R59 ;  /* 0x0000003b3b3bd220 */ /* 0x002fe20000400000 */
[----:B------:R-:W-:Y:S02]  /*108f0*/  FSETP.GEU.AND P5, PT, R63, -126, PT ;  /* 0xc2fc00003f00780b */ /* 0x000fe40003fae000 */
[----:B------:R-:W-:Y:S02]  /*10900*/  FADD R60, R57, R60 ;  /* 0x0000003c393c7221 */ /* 0x000fe40000000000 */
[----:B------:R-:W1:Y:S01]  /*10910*/  MUFU.EX2 R62, R62 ;  /* 0x0000003e003e7308 */ /* 0x000e620000000800 */
[----:B------:R-:W-:-:S07]  /*10920*/  @!P4 FMUL R88, R88, 0.5 ;  /* 0x3f0000005858c820 */ /* 0x000fce0000400000 */
[----:B------:R-:W3:Y:S01]  /*10930*/  MUFU.EX2 R88, R88 ;  /* 0x0000005800587308 */ /* 0x000ee20000000800 */
[----:B--2---:R-:W-:Y:S01]  /*10940*/  @!P3 FMUL R61, R61, R61 ;  /* 0x0000003d3d3db220 */ /* 0x004fe20000400000 */
[----:B------:R-:W-:-:S06]  /*10950*/  @!P5 FMUL R63, R63, 0.5 ;  /* 0x3f0000003f3fd820 */ /* 0x000fcc0000400000 */
[----:B------:R-:W2:Y:S01]  /*10960*/  MUFU.EX2 R63, R63 ;  /* 0x0000003f003f7308 */ /* 0x000ea20000000800 */
[----:B-1----:R-:W-:Y:S01]  /*10970*/  @!P6 FMUL R62, R62, R62 ;  /* 0x0000003e3e3ee220 */ /* 0x002fe20000400000 */
[----:B------:R-:W-:Y:S01]  /*10980*/  FSETP.GEU.AND P6, PT, R125, -126, PT ;  /* 0xc2fc00007d00780b */ /* 0x000fe20003fce000 */
[----:B------:R-:W-:Y:S02]  /*10990*/  WARPGROUP.DEPBAR.LE gsb0, 0x0 ;  /* 0x00008000000079c5 */ /* 0x000fe40000010000 */
[-CC-:B------:R-:W-:Y:S01]  /*109a0*/  FFMA R65, R126, R170.reuse, -R21.reuse ;  /* 0x000000aa7e417223 */ /* 0x180fe20000000815 */
[--C-:B------:R-:W-:Y:S01]  /*109b0*/  FFMA R66, R127, R170, -R21.reuse ;  /* 0x000000aa7f427223 */ /* 0x100fe20000000815 */
[----:B------:R-:W-:Y:S01]  /*109c0*/  WARPGROUP.ARRIVE ;  /* 0x00000000000079c5 */ /* 0x000fe20000000000 */
[----:B---3--:R-:W-:Y:S01]  /*109d0*/  @!P4 FMUL R88, R88, R88 ;  /* 0x000000585858c220 */ /* 0x008fe20000400000 */
[-CC-:B------:R-:W-:Y:S01]  /*109e0*/  FFMA R67, R130, R170.reuse, -R21.reuse ;  /* 0x000000aa82437223 */ /* 0x180fe20000000815 */
[----:B------:R-:W-:Y:S01]  /*109f0*/  FSETP.GEU.AND P3, PT, R65, -126, PT ;  /* 0xc2fc00004100780b */ /* 0x000fe20003f6e000 */
[----:B------:R-:W-:Y:S01]  /*10a00*/  FFMA R21, R151, R170, -R21 ;  /* 0x000000aa97157223 */ /* 0x000fe20000000815 */
[----:B------:R-:W-:Y:S01]  /*10a10*/  FSETP.GEU.AND P4, PT, R66, -126, PT ;  /* 0xc2fc00004200780b */ /* 0x000fe20003f8e000 */
[----:B------:R-:W-:Y:S02]  /*10a20*/  HGMMA.64x32x16.F32 R152, R68, gdesc[UR4].tnspB, R152, gsb0 ;  /* 0x4060000444987df0 */ /* 0x000fe40008000898 */
[----:B------:R-:W-:Y:S01]  /*10a30*/  @!P6 FMUL R125, R125, 0.5 ;  /* 0x3f0000007d7de820 */ /* 0x000fe20000400000 */
[----:B--2---:R-:W-:Y:S01]  /*10a40*/  @!P5 FMUL R63, R63, R63 ;  /* 0x0000003f3f3fd220 */ /* 0x004fe20000400000 */
[----:B------:R-:W-:-:S02]  /*10a50*/  FSETP.GEU.AND P5, PT, R128, -126, PT ;  /* 0xc2fc00008000780b */ /* 0x000fc40003fae000 */
[----:B------:R-:W1:Y:S01]  /*10a60*/  MUFU.EX2 R64, R125 ;  /* 0x0000007d00407308 */ /* 0x000e620000000800 */
[----:B------:R-:W-:Y:S02]  /*10a70*/  R2UR UR6, R26 ;  /* 0x000000001a0672ca */ /* 0x000fe400000e0000 */
[----:B------:R-:W-:Y:S01]  /*10a80*/  R2UR UR7, R27 ;  /* 0x000000001b0772ca */ /* 0x000fe200000e0000 */
[----:B------:R-:W-:Y:S02]  /*10a90*/  IMAD.MOV.U32 R27, RZ, RZ, -0x7fffffe0 ;  /* 0x80000020ff1b7424 */ /* 0x000fe400078e00ff */
[----:B------:R-:W-:Y:S01]  /*10aa0*/  @!P3 FMUL R65, R65, 0.5 ;  /* 0x3f0000004141b820 */ /* 0x000fe20000400000 */
[----:B------:R-:W-:Y:S01]  /*10ab0*/  F2FP.F16.F32.PACK_AB R72, R62, R59 ;  /* 0x0000003b3e48723e */ /* 0x000fe200000000ff */
[----:B------:R-:W-:Y:S01]  /*10ac0*/  @!P4 FMUL R66, R66, 0.5 ;  /* 0x3f0000004242c820 */ /* 0x000fe20000400000 */
[----:B------:R-:W-:Y:S01]  /*10ad0*/  F2FP.F16.F32.PACK_AB R73, R88, R61 ;  /* 0x0000003d5849723e */ /* 0x000fe200000000ff */
[----:B------:R-:W-:Y:S01]  /*10ae0*/  FADD R59, R86, R59 ;  /* 0x0000003b563b7221 */ /* 0x000fe20000000000 */
[----:B------:R-:W-:Y:S01]  /*10af0*/  IADD3 R26, R22, 0x340, RZ ;  /* 0x00000340161a7810 */ /* 0x000fe20007ffe0ff */
[----:B------:R-:W2:Y:S01]  /*10b00*/  MUFU.EX2 R65, R65 ;  /* 0x0000004100417308 */ /* 0x000ea20000000800 */
[----:B------:R-:W-:Y:S01]  /*10b10*/  @!P5 FMUL R128, R128, 0.5 ;  /* 0x3f0000008080d820 */ /* 0x000fe20000400000 */
[----:B------:R-:W-:Y:S01]  /*10b20*/  FADD R61, R60, R61 ;  /* 0x0000003d3c3d7221 */ /* 0x000fe20000000000 */
[----:B------:R-:W-:Y:S01]  /*10b30*/  FADD R62, R59, R62 ;  /* 0x0000003e3b3e7221 */ /* 0x000fe20000000000 */
[----:B-1----:R-:W-:Y:S01]  /*10b40*/  @!P6 FMUL R64, R64, R64 ;  /* 0x000000404040e220 */ /* 0x002fe20000400000 */
[----:B------:R-:W-:-:S03]  /*10b50*/  FSETP.GEU.AND P6, PT, R129, -126, PT ;  /* 0xc2fc00008100780b */ /* 0x000fc60003fce000 */
[----:B------:R-:W1:Y:S01]  /*10b60*/  MUFU.EX2 R66, R66 ;  /* 0x0000004200427308 */ /* 0x000e620000000800 */
[----:B------:R-:W-:Y:S01]  /*10b70*/  FADD R88, R61, R88 ;  /* 0x000000583d587221 */ /* 0x000fe20000000000 */
[----:B------:R-:W-:Y:S01]  /*10b80*/  F2FP.F16.F32.PACK_AB R74, R64, R63 ;  /* 0x0000003f404a723e */ /* 0x000fe200000000ff */
[----:B------:R-:W-:-:S05]  /*10b90*/  FADD R63, R62, R63 ;  /* 0x0000003f3e3f7221 */ /* 0x000fca0000000000 */
[----:B------:R-:W3:Y:S01]  /*10ba0*/  MUFU.EX2 R25, R128 ;  /* 0x0000008000197308 */ /* 0x000ee20000000800 */
[----:B--2---:R-:W-:Y:S01]  /*10bb0*/  @!P3 FMUL R65, R65, R65 ;  /* 0x000000414141b220 */ /* 0x004fe20000400000 */
[----:B------:R-:W-:Y:S01]  /*10bc0*/  FSETP.GEU.AND P3, PT, R67, -126, PT ;  /* 0xc2fc00004300780b */ /* 0x000fe20003f6e000 */
[----:B------:R-:W-:Y:S01]  /*10bd0*/  FADD R64, R63, R64 ;  /* 0x000000403f407221 */ /* 0x000fe20000000000 */
[----:B------:R-:W-:-:S04]  /*10be0*/  @!P6 FMUL R129, R129, 0.5 ;  /* 0x3f0000008181e820 */ /* 0x000fc80000400000 */
[----:B------:R-:W2:Y:S01]  /*10bf0*/  MUFU.EX2 R24, R129 ;  /* 0x0000008100187308 */ /* 0x000ea20000000800 */
[----:B-1----:R-:W-:Y:S01]  /*10c00*/  @!P4 FMUL R66, R66, R66 ;  /* 0x000000424242c220 */ /* 0x002fe20000400000 */
[----:B------:R-:W-:-:S04]  /*10c10*/  FSETP.GEU.AND P4, PT, R131, -126, PT ;  /* 0xc2fc00008300780b */ /* 0x000fc80003f8e000 */
[----:B------:R-:W-:Y:S01]  /*10c20*/  F2FP.F16.F32.PACK_AB R75, R66, R65 ;  /* 0x00000041424b723e */ /* 0x000fe200000000ff */
[----:B------:R-:W-:Y:S01]  /*10c30*/  @!P3 FMUL R67, R67, 0.5 ;  /* 0x3f0000004343b820 */ /* 0x000fe20000400000 */
[----:B------:R-:W-:Y:S01]  /*10c40*/  FADD R65, R88, R65 ;  /* 0x0000004158417221 */ /* 0x000fe20000000000 */
[----:B---3--:R-:W-:Y:S01]  /*10c50*/  @!P5 FMUL R25, R25, R25 ;  /* 0x000000191919d220 */ /* 0x008fe20000400000 */
[----:B------:R-:W-:Y:S02]  /*10c60*/  WARPGROUP.DEPBAR.LE gsb0, 0x0 ;  /* 0x00008000000079c5 */ /* 0x000fe40000010000 */
[----:B------:R-:W-:Y:S01]  /*10c70*/  FSETP.GEU.AND P5, PT, R132, -126, PT ;  /* 0xc2fc00008400780b */ /* 0x000fe20003fae000 */
[----:B------:R-:W1:Y:S01]  /*10c80*/  MUFU.EX2 R67, R67 ;  /* 0x0000004300437308 */ /* 0x000e620000000800 */
[----:B------:R-:W-:Y:S01]  /*10c90*/  WARPGROUP.ARRIVE ;  /* 0x00000000000079c5 */ /* 0x000fe20000000000 */
[----:B------:R-:W-:Y:S01]  /*10ca0*/  @!P4 FMUL R131, R131, 0.5 ;  /* 0x3f0000008383c820 */ /* 0x000fe20000400000 */
[----:B------:R-:W-:Y:S01]  /*10cb0*/  FADD R66, R65, R66 ;  /* 0x0000004241427221 */ /* 0x000fe20000000000 */
[----:B--2---:R-:W-:Y:S01]  /*10cc0*/  @!P6 FMUL R24, R24, R24 ;  /* 0x000000181818e220 */ /* 0x004fe20000400000 */
[----:B------:R-:W-:-:S02]  /*10cd0*/  FSETP.GEU.AND P6, PT, R133, -126, PT ;  /* 0xc2fc00008500780b */ /* 0x000fc40003fce000 */
[----:B------:R-:W-:Y:S01]  /*10ce0*/  HGMMA.64x32x16.F32 R152, R72, gdesc[UR4].tnspB, R152, gsb0 ;  /* 0x4060000448987df0 */ /* 0x000fe20008000898 */
[----:B------:R-:W2:Y:S01]  /*10cf0*/  MUFU.EX2 R68, R131 ;  /* 0x0000008300447308 */ /* 0x000ea20000000800 */
[----:B------:R-:W-:Y:S02]  /*10d00*/  R2UR UR6, R26 ;  /* 0x000000001a0672ca */ /* 0x000fe400000e0000 */
[----:B------:R-:W-:Y:S01]  /*10d10*/  R2UR UR7, R27 ;  /* 0x000000001b0772ca */ /* 0x000fe200000e0000 */
[----:B------:R-:W-:Y:S01]  /*10d20*/  @!P5 FMUL R132, R132, 0.5 ;  /* 0x3f0000008484d820 */ /* 0x000fe20000400000 */
[----:B------:R-:W-:Y:S01]  /*10d30*/  F2FP.F16.F32.PACK_AB R76, R24, R25 ;  /* 0x00000019184c723e */ /* 0x000fe200000000ff */
[----:B------:R-:W-:Y:S01]  /*10d40*/  IMAD.MOV.U32 R27, RZ, RZ, -0x7fffffe0 ;  /* 0x80000020ff1b7424 */ /* 0x000fe200078e00ff */
[----:B------:R-:W-:Y:S01]  /*10d50*/  IADD3 R26, R22, 0x380, RZ ;  /* 0x00000380161a7810 */ /* 0x000fe20007ffe0ff */
[----:B------:R-:W-:Y:S01]  /*10d60*/  FADD R25, R64, R25 ;  /* 0x0000001940197221 */ /* 0x000fe20000000000 */
[----:B-1----:R-:W-:Y:S01]  /*10d70*/  @!P3 FMUL R67, R67, R67 ;  /* 0x000000434343b220 */ /* 0x002fe20000400000 */
[----:B------:R-:W-:Y:S01]  /*10d80*/  FSETP.GEU.AND P3, PT, R134, -126, PT ;  /* 0xc2fc00008600780b */ /* 0x000fe20003f6e000 */
[----:B------:R-:W-:Y:S01]  /*10d90*/  @!P6 FMUL R133, R133, 0.5 ;  /* 0x3f0000008585e820 */ /* 0x000fe20000400000 */
[----:B------:R-:W1:Y:S01]  /*10da0*/  MUFU.EX2 R132, R132 ;  /* 0x0000008400847308 */ /* 0x000e620000000800 */
[----:B------:R-:W-:Y:S01]  /*10db0*/  IADD3 R22, R22, 0x3c0, RZ ;  /* 0x000003c016167810 */ /* 0x000fe20007ffe0ff */
[----:B------:R-:W-:Y:S01]  /*10dc0*/  FADD R25, R25, R24 ;  /* 0x0000001819197221 */ /* 0x000fe20000000000 */
[----:B--2---:R-:W-:Y:S01]  /*10dd0*/  @!P4 FMUL R68, R68, R68 ;  /* 0x000000444444c220 */ /* 0x004fe20000400000 */
[----:B------:R-:W-:-:S04]  /*10de0*/  FSETP.GEU.AND P4, PT, R135, -126, PT ;  /* 0xc2fc00008700780b */ /* 0x000fc80003f8e000 */
[----:B------:R-:W2:Y:S01]  /*10df0*/  MUFU.EX2 R133, R133 ;  /* 0x0000008500857308 */ /* 0x000ea20000000800 */
[----:B------:R-:W-:Y:S02]  /*10e00*/  F2FP.F16.F32.PACK_AB R77, R68, R67 ;  /* 0x00000043444d723e */ /* 0x000fe400000000ff */
[----:B------:R-:W-:Y:S01]  /*10e10*/  @!P3 FMUL R134, R134, 0.5 ;  /* 0x3f0000008686b820 */ /* 0x000fe20000400000 */
[----:B------:R-:W-:-:S04]  /*10e20*/  FADD R67, R66, R67 ;  /* 0x0000004342437221 */ /* 0x000fc80000000000 */
[----:B------:R-:W-:Y:S01]  /*10e30*/  FADD R67, R67, R68 ;  /* 0x0000004443437221 */ /* 0x000fe20000000000 */
[----:B------:R-:W3:Y:S01]  /*10e40*/  MUFU.EX2 R134, R134 ;  /* 0x0000008600867308 */ /* 0x000ee20000000800 */
[----:B-1----:R-:W-:Y:S01]  /*10e50*/  @!P5 FMUL R132, R132, R132 ;  /* 0x000000848484d220 */ /* 0x002fe20000400000 */
[----:B------:R-:W-:Y:S01]  /*10e60*/  @!P4 FMUL R135, R135, 0.5 ;  /* 0x3f0000008787c820 */ /* 0x000fe20000400000 */
[----:B------:R-:W-:Y:S02]  /*10e70*/  FSETP.GEU.AND P5, PT, R136, -126, PT ;  /* 0xc2fc00008800780b */ /* 0x000fe40003fae000 */
[----:B------:R-:W-:-:S03]  /*10e80*/  FADD R25, R25, R132 ;  /* 0x0000008419197221 */ /* 0x000fc60000000000 */
[----:B------:R-:W1:Y:S01]  /*10e90*/  MUFU.EX2 R135, R135 ;  /* 0x0000008700877308 */ /* 0x000e620000000800 */
[----:B--2---:R-:W-:Y:S01]  /*10ea0*/  @!P6 FMUL R133, R133, R133 ;  /* 0x000000858585e220 */ /* 0x004fe20000400000 */
[----:B------:R-:W-:-:S03]  /*10eb0*/  FSETP.GEU.AND P6, PT, R137, -126, PT ;  /* 0xc2fc00008900780b */ /* 0x000fc60003fce000 */
[----:B------:R-:W-:Y:S01]  /*10ec0*/  FADD R25, R25, R133 ;  /* 0x0000008519197221 */ /* 0x000fe20000000000 */
[----:B------:R-:W-:Y:S02]  /*10ed0*/  F2FP.F16.F32.PACK_AB R78, R133, R132 ;  /* 0x00000084854e723e */ /* 0x000fe400000000ff */
[----:B------:R-:W-:Y:S01]  /*10ee0*/  @!P5 FMUL R136, R136, 0.5 ;  /* 0x3f0000008888d820 */ /* 0x000fe20000400000 */
[----:B---3--:R-:W-:Y:S01]  /*10ef0*/  @!P3 FMUL R134, R134, R134 ;  /* 0x000000868686b220 */ /* 0x008fe20000400000 */
[----:B------:R-:W-:Y:S01]  /*10f00*/  FSETP.GEU.AND P3, PT, R138, -126, PT ;  /* 0xc2fc00008a00780b */ /* 0x000fe20003f6e000 */
[----:B------:R-:W-:-:S03]  /*10f10*/  WARPGROUP.DEPBAR.LE gsb0, 0x0 ;  /* 0x00008000000079c5 */ /* 0x000fc60000010000 */
[----:B------:R-:W2:Y:S01]  /*10f20*/  MUFU.EX2 R136, R136 ;  /* 0x0000008800887308 */ /* 0x000ea20000000800 */
[----:B------:R-:W-:Y:S01]  /*10f30*/  @!P6 FMUL R137, R137, 0.5 ;  /* 0x3f0000008989e820 */ /* 0x000fe20000400000 */
[----:B------:R-:W-:Y:S01]  /*10f40*/  FADD R67, R67, R134 ;  /* 0x0000008643437221 */ /* 0x000fe20000000000 */
[----:B-1----:R-:W-:Y:S01]  /*10f50*/  @!P4 FMUL R135, R135, R135 ;  /* 0x000000878787c220 */ /* 0x002fe20000400000 */
[----:B------:R-:W-:-:S03]  /*10f60*/  FSETP.GEU.AND P4, PT, R139, -126, PT ;  /* 0xc2fc00008b00780b */ /* 0x000fc60003f8e000 */
[----:B------:R-:W-:Y:S01]  /*10f70*/  FADD R67, R67, R135 ;  /* 0x0000008743437221 */ /* 0x000fe20000000000 */
[----:B------:R-:W1:Y:S01]  /*10f80*/  MUFU.EX2 R137, R137 ;  /* 0x0000008900897308 */ /* 0x000e620000000800 */
[----:B------:R-:W-:Y:S01]  /*10f90*/  @!P3 FMUL R138, R138, 0.5 ;  /* 0x3f0000008a8ab820 */ /* 0x000fe20000400000 */
[----:B------:R-:W-:-:S04]  /*10fa0*/  F2FP.F16.F32.PACK_AB R79, R135, R134 ;  /* 0x00000086874f723e */ /* 0x000fc800000000ff */
[----:B------:R-:W-:Y:S02]  /*10fb0*/  WARPGROUP.ARRIVE ;  /* 0x00000000000079c5 */ /* 0x000fe40000000000 */
[----:B------:R-:W3:Y:S01]  /*10fc0*/  MUFU.EX2 R138, R138 ;  /* 0x0000008a008a7308 */ /* 0x000ee20000000800 */
[----:B------:R-:W-:Y:S01]  /*10fd0*/  @!P4 FMUL R139, R139, 0.5 ;  /* 0x3f0000008b8bc820 */ /* 0x000fe20000400000 */
[----:B--2---:R-:W-:Y:S01]  /*10fe0*/  @!P5 FMUL R136, R136, R136 ;  /* 0x000000888888d220 */ /* 0x004fe20000400000 */
[----:B------:R-:W-:Y:S01]  /*10ff0*/  FSETP.GEU.AND P5, PT, R140, -126, PT ;  /* 0xc2fc00008c00780b */ /* 0x000fe20003fae000 */
[----:B------:R-:W-:Y:S01]  /*11000*/  HGMMA.64x32x16.F32 R152, R76, gdesc[UR4].tnspB, R152, gsb0 ;  /* 0x406000044c987df0 */ /* 0x000fe20008000898 */
[----:B------:R-:W-:Y:S01]  /*11010*/  R2UR UR6, R26 ;  /* 0x000000001a0672ca */ /* 0x000fe200000e0000 */
[----:B------:R-:W-:Y:S01]  /*11020*/  FADD R25, R25, R136 ;  /* 0x0000008819197221 */ /* 0x000fe20000000000 */
[----:B------:R-:W-:Y:S01]  /*11030*/  R2UR UR7, R27 ;  /* 0x000000001b0772ca */ /* 0x000fe200000e0000 */
[----:B------:R-:W2:Y:S01]  /*11040*/  MUFU.EX2 R139, R139 ;  /* 0x0000008b008b7308 */ /* 0x000ea20000000800 */
[----:B-1----:R-:W-:Y:S01]  /*11050*/  @!P6 FMUL R137, R137, R137 ;  /* 0x000000898989e220 */ /* 0x002fe20000400000 */
[----:B------:R-:W-:-:S03]  /*11060*/  FSETP.GEU.AND P6, PT, R141, -126, PT ;  /* 0xc2fc00008d00780b */ /* 0x000fc60003fce000 */
[----:B------:R-:W-:Y:S01]  /*11070*/  FADD R25, R25, R137 ;  /* 0x0000008919197221 */ /* 0x000fe20000000000 */
[----:B------:R-:W-:Y:S02]  /*11080*/  F2FP.F16.F32.PACK_AB R80, R137, R136 ;  /* 0x000000888950723e */ /* 0x000fe400000000ff */
[----:B------:R-:W-:Y:S01]  /*11090*/  @!P5 FMUL R140, R140, 0.5 ;  /* 0x3f0000008c8cd820 */ /* 0x000fe20000400000 */
[----:B---3--:R-:W-:Y:S01]  /*110a0*/  @!P3 FMUL R138, R138, R138 ;  /* 0x0000008a8a8ab220 */ /* 0x008fe20000400000 */
[----:B------:R-:W-:-:S03]  /*110b0*/  FSETP.GEU.AND P3, PT, R142, -126, PT ;  /* 0xc2fc00008e00780b */ /* 0x000fc60003f6e000 */
[----:B------:R-:W-:Y:S01]  /*110c0*/  FADD R67, R67, R138 ;  /* 0x0000008a43437221 */ /* 0x000fe20000000000 */
[----:B------:R-:W1:Y:S01]  /*110d0*/  MUFU.EX2 R140, R140 ;  /* 0x0000008c008c7308 */ /* 0x000e620000000800 */
[----:B------:R-:W-:Y:S01]  /*110e0*/  @!P6 FMUL R141, R141, 0.5 ;  /* 0x3f0000008d8de820 */ /* 0x000fe20000400000 */
[----:B--2---:R-:W-:Y:S01]  /*110f0*/  @!P4 FMUL R139, R139, R139 ;  /* 0x0000008b8b8bc220 */ /* 0x004fe20000400000 */
[----:B------:R-:W-:-:S03]  /*11100*/  FSETP.GEU.AND P4, PT, R143, -126, PT ;  /* 0xc2fc00008f00780b */ /* 0x000fc60003f8e000 */
[----:B------:R-:W-:Y:S02]  /*11110*/  FADD R67, R67, R139 ;  /* 0x0000008b43437221 */ /* 0x000fe40000000000 */
[----:B------:R-:W2:Y:S01]  /*11120*/  MUFU.EX2 R141, R141 ;  /* 0x0000008d008d7308 */ /* 0x000ea20000000800 */
[----:B------:R-:W-:Y:S01]  /*11130*/  @!P3 FMUL R142, R142, 0.5 ;  /* 0x3f0000008e8eb820 */ /* 0x000fe20000400000 */
[----:B------:R-:W-:-:S06]  /*11140*/  F2FP.F16.F32.PACK_AB R81, R139, R138 ;  /* 0x0000008a8b51723e */ /* 0x000fcc00000000ff */
[----:B------:R-:W3:Y:S01]  /*11150*/  MUFU.EX2 R142, R142 ;  /* 0x0000008e008e7308 */ /* 0x000ee20000000800 */
[----:B------:R-:W-:Y:S01]  /*11160*/  @!P4 FMUL R143, R143, 0.5 ;  /* 0x3f0000008f8fc820 */ /* 0x000fe20000400000 */
[----:B-1----:R-:W-:Y:S01]  /*11170*/  @!P5 FMUL R140, R140, R140 ;  /* 0x0000008c8c8cd220 */ /* 0x002fe20000400000 */
[----:B------:R-:W-:-:S03]  /*11180*/  FSETP.GEU.AND P5, PT, R144, -126, PT ;  /* 0xc2fc00009000780b */ /* 0x000fc60003fae000 */
[----:B------:R-:W-:Y:S02]  /*11190*/  FADD R25, R25, R140 ;  /* 0x0000008c19197221 */ /* 0x000fe40000000000 */
        /* <DEDUP_REMOVED lines=8> */
[----:B------:R-:W-:Y:S02]  /*11220*/  WARPGROUP.DEPBAR.LE gsb0, 0x0 ;  /* 0x00008000000079c5 */ /* 0x000fe40000010000 */
[----:B------:R-:W-:Y:S01]  /*11230*/  FADD R67, R67, R142 ;  /* 0x0000008e43437221 */ /* 0x000fe20000000000 */
[----:B------:R-:W2:Y:S01]  /*11240*/  MUFU.EX2 R144, R144 ;  /* 0x0000009000907308 */ /* 0x000ea20000000800 */
[----:B------:R-:W-:Y:S01]  /*11250*/  @!P6 FMUL R145, R145, 0.5 ;  /* 0x3f0000009191e820 */ /* 0x000fe20000400000 */
[----:B-1----:R-:W-:Y:S01]  /*11260*/  @!P4 FMUL R143, R143, R143 ;  /* 0x0000008f8f8fc220 */ /* 0x002fe20000400000 */
[----:B------:R-:W-:-:S03]  /*11270*/  FSETP.GEU.AND P4, PT, R147, -126, PT ;  /* 0xc2fc00009300780b */ /* 0x000fc60003f8e000 */
[----:B------:R-:W-:Y:S02]  /*11280*/  FADD R67, R67, R143 ;  /* 0x0000008f43437221 */ /* 0x000fe40000000000 */
        /* <DEDUP_REMOVED lines=14> */
[----:B------:R-:W-:-:S02]  /*11370*/  FSETP.GEU.AND P6, PT, R149, -126, PT ;  /* 0xc2fc00009500780b */ /* 0x000fc40003fce000 */
[----:B------:R-:W-:Y:S01]  /*11380*/  SEL R23, R7, RZ, P2 ;  /* 0x000000ff07177207 */ /* 0x000fe20001000000 */
[----:B------:R-:W-:Y:S01]  /*11390*/  FADD R25, R25, R145 ;  /* 0x0000009119197221 */ /* 0x000fe20000000000 */
[----:B------:R-:W-:Y:S02]  /*113a0*/  F2FP.F16.F32.PACK_AB R84, R145, R144 ;  /* 0x000000909154723e */ /* 0x000fe400000000ff */
[----:B------:R-:W-:Y:S01]  /*113b0*/  @!P5 FMUL R148, R148, 0.5 ;  /* 0x3f0000009494d820 */ /* 0x000fe20000400000 */
[----:B---3--:R-:W-:Y:S01]  /*113c0*/  @!P3 FMUL R146, R146, R146 ;  /* 0x000000929292b220 */ /* 0x008fe20000400000 */
[----:B------:R-:W-:Y:S02]  /*113d0*/  FSETP.GEU.AND P3, PT, R150, -126, PT ;  /* 0xc2fc00009600780b */ /* 0x000fe40003f6e000 */
[----:B------:R-:W-:Y:S01]  /*113e0*/  LEA R7, R23, R14, 0x3 ;  /* 0x0000000e17077211 */ /* 0x000fe200078e18ff */
[----:B------:R-:W-:Y:S01]  /*113f0*/  FADD R67, R67, R146 ;  /* 0x0000009243437221 */ /* 0x000fe20000000000 */
[----:B------:R-:W1:Y:S01]  /*11400*/  MUFU.EX2 R148, R148 ;  /* 0x0000009400947308 */ /* 0x000e620000000800 */
[----:B------:R-:W-:Y:S01]  /*11410*/  @!P6 FMUL R149, R149, 0.5 ;  /* 0x3f0000009595e820 */ /* 0x000fe20000400000 */
[----:B------:R-:W-:Y:S01]  /*11420*/  PRMT R7, RZ, 0x654, R7 ;  /* 0x00000654ff077816 */ /* 0x000fe20000000007 */
[----:B--2---:R-:W-:Y:S01]  /*11430*/  @!P4 FMUL R147, R147, R147 ;  /* 0x000000939393c220 */ /* 0x004fe20000400000 */
[----:B------:R-:W-:-:S03]  /*11440*/  FSETP.GEU.AND P4, PT, R21, -126, PT ;  /* 0xc2fc00001500780b */ /* 0x000fc60003f8e000 */
[----:B------:R-:W-:Y:S01]  /*11450*/  FADD R67, R67, R147 ;  /* 0x0000009343437221 */ /* 0x000fe20000000000 */
[----:B------:R-:W2:Y:S01]  /*11460*/  MUFU.EX2 R149, R149 ;  /* 0x0000009500957308 */ /* 0x000ea20000000800 */
[----:B------:R-:W-:Y:S01]  /*11470*/  @!P3 FMUL R150, R150, 0.5 ;  /* 0x3f0000009696b820 */ /* 0x000fe20000400000 */
[----:B------:R-:W-:-:S06]  /*11480*/  F2FP.F16.F32.PACK_AB R85, R147, R146 ;  /* 0x000000929355723e */ /* 0x000fcc00000000ff */
[----:B------:R-:W3:Y:S01]  /*11490*/  MUFU.EX2 R150, R150 ;  /* 0x0000009600967308 */ /* 0x000ee20000000800 */
[----:B------:R-:W-:Y:S01]  /*114a0*/  @!P4 FMUL R21, R21, 0.5 ;  /* 0x3f0000001515c820 */ /* 0x000fe20000400000 */
[----:B-1----:R-:W-:-:S04]  /*114b0*/  @!P5 FMUL R148, R148, R148 ;  /* 0x000000949494d220 */ /* 0x002fc80000400000 */
[----:B------:R-:W-:Y:S02]  /*114c0*/  FADD R25, R25, R148 ;  /* 0x0000009419197221 */ /* 0x000fe40000000000 */
[----:B------:R-:W1:Y:S01]  /*114d0*/  MUFU.EX2 R13, R21 ;  /* 0x00000015000d7308 */ /* 0x000e620000000800 */
[----:B--2---:R-:W-:-:S04]  /*114e0*/  @!P6 FMUL R149, R149, R149 ;  /* 0x000000959595e220 */ /* 0x004fc80000400000 */
[----:B------:R-:W-:Y:S01]  /*114f0*/  FADD R15, R25, R149 ;  /* 0x00000095190f7221 */ /* 0x000fe20000000000 */
[----:B------:R-:W-:Y:S01]  /*11500*/  F2FP.F16.F32.PACK_AB R86, R149, R148 ;  /* 0x000000949556723e */ /* 0x000fe200000000ff */
[----:B------:R-:W-:Y:S02]  /*11510*/  WARPGROUP.DEPBAR.LE gsb0, 0x0 ;  /* 0x00008000000079c5 */ /* 0x000fe40000010000 */
[----:B---3--:R-:W-:-:S04]  /*11520*/  @!P3 FMUL R150, R150, R150 ;  /* 0x000000969696b220 */ /* 0x008fc80000400000 */
[----:B------:R-:W-:Y:S01]  /*11530*/  FADD R67, R67, R150 ;  /* 0x0000009643437221 */ /* 0x000fe20000000000 */
[----:B-1----:R-:W-:-:S05]  /*11540*/  @!P4 FMUL R13, R13, R13 ;  /* 0x0000000d0d0dc220 */ /* 0x002fca0000400000 */
[----:B------:R-:W-:Y:S01]  /*11550*/  F2FP.F16.F32.PACK_AB R87, R13, R150 ;  /* 0x000000960d57723e */ /* 0x000fe200000000ff */
[----:B------:R-:W-:-:S03]  /*11560*/  FADD R13, R67, R13 ;  /* 0x0000000d430d7221 */ /* 0x000fc60000000000 */
[----:B------:R-:W-:-:S06]  /*11570*/  WARPGROUP.ARRIVE ;  /* 0x00000000000079c5 */ /* 0x000fcc0000000000 */
[----:B------:R-:W-:Y:S03]  /*11580*/  HGMMA.64x32x16.F32 R152, R84, gdesc[UR4].tnspB, R152, gsb0 ;  /* 0x4060000454987df0 */ /* 0x000fe60008000898 */
[----:B------:R-:W-:Y:S02]  /*11590*/  WARPGROUP.DEPBAR.LE gsb0, 0x0 ;  /* 0x00008000000079c5 */ /* 0x000fe40000010000 */
[----:B------:R1:W-:Y:S01]  /*115a0*/  SYNCS.ARRIVE.TRANS64.RED.A1T0 RZ, [R7+URZ], RZ ;  /* 0x000000ff07ff79a7 */ /* 0x0003e2000810043f */
[----:B------:R-:W-:Y:S05]  /*115b0*/  @P1 BRA `(.L_x_46) ;  /* 0x0000000000a41947 */ /* 0x000fea0003800000 */
[----:B------:R-:W-:Y:S01]  /*115c0*/  ISETP.LT.OR P1, PT, R8, 0x1, !P0 ;  /* 0x000000010800780c */ /* 0x000fe20004721670 */
[----:B------:R-:W-:-:S12]  /*115d0*/  BSSY B0, `(.L_x_47) ;  /* 0x0000026000007945 */ /* 0x000fd80003800000 */
[----:B------:R-:W-:Y:S05]  /*115e0*/  @P1 BRA `(.L_x_48) ;  /* 0x0000000000901947 */ /* 0x000fea0003800000 */
[----:B------:R-:W-:Y:S01]  /*115f0*/  ISETP.NE.AND P2, PT, R0, RZ, PT ;  /* 0x000000ff0000720c */ /* 0x000fe20003f45270 */
[----:B-1----:R-:W-:Y:S01]  /*11600*/  IMAD R7, R5, 0x8, R2 ;  /* 0x0000000805077824 */ /* 0x002fe200078e0202 */
[----:B------:R-:W-:-:S11]  /*11610*/  SHF.L.U32 R22, R6, 0x1f, RZ ;  /* 0x0000001f06167819 */ /* 0x000fd600000006ff */
.L_x_49:
        /* <DEDUP_REMOVED lines=10> */
.L_x_50:
[----:B------:R-:W-:Y:S01]  /*116c0*/  IMAD R21, R5, 0x4000, R2 ;  /* 0x0000400005157824 */ /* 0x000fe200078e0202 */
[----:B------:R-:W-:Y:S01]  /*116d0*/  R2UR UR11, R9 ;  /* 0x00000000090b72ca */ /* 0x000fe200000e0000 */
[----:B------:R-:W-:Y:S01]  /*116e0*/  ULDC.64 UR6, c[0x0][0x198] ;  /* 0x0000660000067ab9 */ /* 0x000fe20000000a00 */
[----:B------:R-:W-:Y:S01]  /*116f0*/  R2UR UR9, R7 ;  /* 0x00000000070972ca */ /* 0x000fe200000e0000 */
[----:B------:R-:W-:Y:S01]  /*11700*/  UIADD3 UR6, UP0, UR6, 0x2f0, URZ ;  /* 0x000002f006067890 */ /* 0x000fe2000ff1e03f */
[----:B------:R-:W-:Y:S01]  /*11710*/  R2UR UR8, R21 ;  /* 0x00000000150872ca */ /* 0x000fe200000e0000 */
[----:B------:R-:W-:Y:S01]  /*11720*/  UMOV UR18, 0x0 ;  /* 0x0000000000127882 */ /* 0x000fe20000000000 */
[----:B------:R-:W-:Y:S01]  /*11730*/  UMOV UR19, 0x10000000 ;  /* 0x1000000000137882 */ /* 0x000fe20000000000 */
[----:B------:R-:W-:Y:S01]  /*11740*/  UIADD3.X UR7, URZ, UR7, URZ, UP0, !UPT ;  /* 0x000000073f077290 */ /* 0x000fe200087fe43f */
[----:B------:R-:W-:Y:S01]  /*11750*/  IADD3 R5, R5, 0x1, RZ ;  /* 0x0000000105057810 */ /* 0x000fe20007ffe0ff */
[----:B------:R-:W-:Y:S01]  /*11760*/  UMOV UR10, URZ ;  /* 0x0000003f000a7c82 */ /* 0x000fe20008000000 */
[----:B------:R-:W-:Y:S01]  /*11770*/  UMOV UR12, UR36 ;  /* 0x00000024000c7c82 */ /* 0x000fe20008000000 */
[----:B------:R-:W-:Y:S01]  /*11780*/  UMOV UR13, UR37 ;  /* 0x00000025000d7c82 */ /* 0x000fe20008000000 */
[----:B------:R-:W-:Y:S01]  /*11790*/  ISETP.NE.AND P1, PT, R5, 0x4, PT ;  /* 0x000000040500780c */ /* 0x000fe20003f25270 */
[----:B------:R-:W-:Y:S01]  /*117a0*/  USHF.L.U32 UR11, UR11, 0x8, URZ ;  /* 0x000000080b0b7899 */ /* 0x000fe2000800063f */
[----:B------:R-:W-:Y:S01]  /*117b0*/  VIADD R9, R9, 0x1 ;  /* 0x0000000109097836 */ /* 0x000fe20000000000 */
[----:B------:R-:W-:Y:S01]  /*117c0*/  UIADD3 UR9, UR9, 0x11000, URZ ;  /* 0x0001100009097890 */ /* 0x000fe2000fffe03f */
[----:B-12---:R-:W-:Y:S01]  /*117d0*/  SEL R7, RZ, 0x1, P1 ;  /* 0x00000001ff077807 */ /* 0x006fe20000800000 */
[----:B------:R-:W-:Y:S01]  /*117e0*/  UIADD3 UR8, UR8, 0x1000, URZ ;  /* 0x0000100008087890 */ /* 0x000fe2000fffe03f */
[----:B------:R-:W-:-:S02]  /*117f0*/  SEL R5, R5, RZ, P1 ;  /* 0x000000ff05057207 */ /* 0x000fc40000800000 */
[----:B------:R-:W-:-:S06]  /*11800*/  LOP3.LUT R6, R6, R7, RZ, 0x3c, !PT ;  /* 0x0000000706067212 */ /* 0x000fcc00078e3cff */
[----:B------:R2:W-:Y:S02]  /*11810*/  UTMALDG.4D [UR8], [UR6], desc[UR18] ;  /* 0x00001208060075b4 */ /* 0x0005e40008019000 */
[----:B--2---:R-:W-:Y:S01]  /*11820*/  NOP ;  /* 0x0000000000007918 */ /* 0x004fe20000000000 */
.L_x_48:
[----:B------:R-:W-:Y:S05]  /*11830*/  BSYNC B0 ;  /* 0x0000000000007941 */ /* 0x000fea0003800000 */
.L_x_47:
[----:B------:R-:W-:-:S07]  /*11840*/  IADD3 R8, R8, -0x1, RZ ;  /* 0xffffffff08087810 */ /* 0x000fce0007ffe0ff */
.L_x_46:
[C---:B------:R-:W-:Y:S01]  /*11850*/  ISETP.GT.AND P3, PT, R20.reuse, 0x1, PT ;  /* 0x000000011400780c */ /* 0x040fe20003f64270 */
[----:B------:R-:W-:Y:S01]  /*11860*/  VIADD R17, R17, 0x1 ;  /* 0x0000000111117836 */ /* 0x000fe20000000000 */
[----:B-1----:R-:W-:Y:S01]  /*11870*/  IADD3 R7, R23, 0x1, RZ ;  /* 0x0000000117077810 */ /* 0x002fe20007ffe0ff */
[----:B------:R-:W-:Y:S01]  /*11880*/  VIADD R20, R20, 0xffffffff ;  /* 0xffffffff14147836 */ /* 0x000fe20000000000 */
[----:B------:R-:W-:Y:S01]  /*11890*/  IADD3 R12, R12, 0x100, RZ ;  /* 0x000001000c0c7810 */ /* 0x000fe20007ffe0ff */
[----:B------:R-:W-:Y:S01]  /*118a0*/  IMAD.MOV.U32 R22, RZ, RZ, R18 ;  /* 0x000000ffff167224 */ /* 0x000fe200078e0012 */
[----:B------:R-:W-:Y:S02]  /*118b0*/  ISETP.NE.AND P1, PT, R17, 0x4, PT ;  /* 0x000000041100780c */ /* 0x000fe40003f25270 */
[----:B------:R-:W-:Y:S02]  /*118c0*/  ISETP.NE.AND P2, PT, R7, 0x4, PT ;  /* 0x000000040700780c */ /* 0x000fe40003f45270 */
[----:B------:R-:W-:-:S02]  /*118d0*/  SEL R21, RZ, 0x1, P1 ;  /* 0x00000001ff157807 */ /* 0x000fc40000800000 */
[----:B------:R-:W-:Y:S02]  /*118e0*/  SEL R17, R17, RZ, P1 ;  /* 0x000000ff11117207 */ /* 0x000fe40000800000 */
[----:B------:R-:W-:Y:S02]  /*118f0*/  LOP3.LUT R4, R4, R21, RZ, 0x3c, !PT ;  /* 0x0000001504047212 */ /* 0x000fe400078e3cff */
[----:B------:R-:W-:Y:S02]  /*11900*/  MOV R21, R19 ;  /* 0x0000001300157202 */ /* 0x000fe40000000f00 */
[----:B------:R-:W-:Y:S01]  /*11910*/  SEL R7, R7, RZ, P2 ;  /* 0x000000ff07077207 */ /* 0x000fe20001000000 */
[----:B------:R-:W-:Y:S06]  /*11920*/  @P3 BRA `(.L_x_51) ;  /* 0xffffff9c00543947 */ /* 0x000fec000383ffff */
.L_x_37:
[----:B------:R-:W-:Y:S05]  /*11930*/  WARPSYNC.ALL ;  /* 0x0000000000007948 */ /* 0x000fea0003800000 */
[----:B------:R-:W2:Y:S01]  /*11940*/  SHFL.BFLY PT, R0, R15, 0x1, 0x1f ;  /* 0x0c201f000f007f89 */ /* 0x000ea200000e0000 */
[----:B------:R-:W-:Y:S01]  /*11950*/  BSSY B0, `(.L_x_52) ;  /* 0x0000023000007945 */ /* 0x000fe20003800000 */
[----:B------:R-:W-:Y:S01]  /*11960*/  IMAD.MOV.U32 R7, RZ, RZ, 0x7f800000 ;  /* 0x7f800000ff077424 */ /* 0x000fe200078e00ff */
[----:B------:R-:W-:Y:S01]  /*11970*/  MOV R8, 0x3f800000 ;  /* 0x3f80000000087802 */ /* 0x000fe20000000f00 */
[----:B------:R-:W3:Y:S01]  /*11980*/  SHFL.BFLY PT, R4, R13, 0x1, 0x1f ;  /* 0x0c201f000d047f89 */ /* 0x000ee200000e0000 */
[----:B------:R-:W-:Y:S01]  /*11990*/  MOV R9, 0x7f800000 ;  /* 0x7f80000000097802 */ /* 0x000fe20000000f00 */
[----:B--2---:R-:W-:Y:S01]  /*119a0*/  FADD R0, R0, R15 ;  /* 0x0000000f00007221 */ /* 0x004fe20000000000 */
[----:B---3--:R-:W-:-:S04]  /*119b0*/  FADD R14, R4, R13 ;  /* 0x0000000d040e7221 */ /* 0x008fc80000000000 */
[----:B------:R-:W2:Y:S01]  /*119c0*/  SHFL.BFLY PT, R3, R0, 0x2, 0x1f ;  /* 0x0c401f0000037f89 */ /* 0x000ea200000e0000 */
[----:B------:R-:W-:-:S03]  /*119d0*/  IMAD.MOV.U32 R4, RZ, RZ, 0x3f800000 ;  /* 0x3f800000ff047424 */ /* 0x000fc600078e00ff */
[----:B------:R-:W3:Y:S01]  /*119e0*/  SHFL.BFLY PT, R17, R14, 0x2, 0x1f ;  /* 0x0c401f000e117f89 */ /* 0x000ee200000e0000 */
[C---:B--2---:R-:W-:Y:S01]  /*119f0*/  FSETP.NE.AND P0, PT, R0.reuse, -R3, PT ;  /* 0x800000030000720b */ /* 0x044fe20003f05000 */
[----:B------:R-:W-:Y:S01]  /*11a00*/  FADD R3, R0, R3 ;  /* 0x0000000300037221 */ /* 0x000fe20000000000 */
[----:B---3--:R-:W-:-:S11]  /*11a10*/  FADD R6, R14, R17 ;  /* 0x000000110e067221 */ /* 0x008fd60000000000 */
[----:B------:R-:W-:Y:S05]  /*11a20*/  @!P0 BRA `(.L_x_53) ;  /* 0x0000000000548947 */ /* 0x000fea0003800000 */
[----:B------:R-:W-:Y:S01]  /*11a30*/  VIADD R0, R3, 0x1800000 ;  /* 0x0180000003007836 */ /* 0x000fe20000000000 */
[----:B------:R-:W-:Y:S04]  /*11a40*/  BSSY B1, `(.L_x_54) ;  /* 0x000000c000017945 */ /* 0x000fe80003800000 */
[----:B------:R-:W-:-:S04]  /*11a50*/  LOP3.LUT R0, R0, 0x7f800000, RZ, 0xc0, !PT ;  /* 0x7f80000000007812 */ /* 0x000fc800078ec0ff */
[----:B------:R-:W-:-:S13]  /*11a60*/  ISETP.GT.U32.AND P0, PT, R0, 0x1ffffff, PT ;  /* 0x01ffffff0000780c */ /* 0x000fda0003f04070 */
[----:B------:R-:W-:Y:S05]  /*11a70*/  @P0 BRA `(.L_x_55) ;  /* 0x0000000000100947 */ /* 0x000fea0003800000 */
[----:B------:R-:W-:-:S07]  /*11a80*/  MOV R12, 0x11aa0 ;  /* 0x00011aa0000c7802 */ /* 0x000fce0000000f00 */
[----:B-1----:R-:W-:Y:S05]  /*11a90*/  CALL.REL.NOINC `($__internal_0_$__cuda_sm20_rcp_rn_f32_slowpath) ;  /* 0x0000000c00507944 */ /* 0x002fea0003c00000 */
[----:B------:R-:W-:Y:S01]  /*11aa0*/  MOV R4, R0 ;  /* 0x0000000000047202 */ /* 0x000fe20000000f00 */
[----:B------:R-:W-:Y:S06]  /*11ab0*/  BRA `(.L_x_56) ;  /* 0x0000000000107947 */ /* 0x000fec0003800000 */
.L_x_55:
[----:B------:R-:W2:Y:S02]  /*11ac0*/  MUFU.RCP R4, R3 ;  /* 0x0000000300047308 */ /* 0x000ea40000001000 */
[----:B--2---:R-:W-:-:S04]  /*11ad0*/  FFMA R0, R3, R4, -1 ;  /* 0xbf80000003007423 */ /* 0x004fc80000000004 */
[----:B------:R-:W-:-:S04]  /*11ae0*/  FADD.FTZ R5, -R0, -RZ ;  /* 0x800000ff00057221 */ /* 0x000fc80000010100 */
[----:B------:R-:W-:-:S07]  /*11af0*/  FFMA R4, R4, R5, R4 ;  /* 0x0000000504047223 */ /* 0x000fce0000000004 */
.L_x_56:
[----:B------:R-:W-:Y:S05]  /*11b00*/  BSYNC B1 ;  /* 0x0000000000017941 */ /* 0x000fea0003800000 */
.L_x_54:
[----:B------:R-:W-:Y:S01]  /*11b10*/  FSETP.GEU.AND P0, PT, |R3|, 1.175494350822287508e-38, PT ;  /* 0x008000000300780b */ /* 0x000fe20003f0e200 */
[----:B------:R-:W-:-:S12]  /*11b20*/  ULDC UR6, c[0x0][0x600] ;  /* 0x0001800000067ab9 */ /* 0x000fd80000000800 */
[----:B------:R-:W-:-:S04]  /*11b30*/  @!P0 FMUL R3, R3, 16777216 ;  /* 0x4b80000003038820 */ /* 0x000fc80000400000 */
[----:B------:R-:W2:Y:S02]  /*11b40*/  MUFU.LG2 R0, R3 ;  /* 0x0000000300007308 */ /* 0x000ea40000000c00 */
[----:B--2---:R-:W-:-:S04]  /*11b50*/  @!P0 FADD R0, R0, -24 ;  /* 0xc1c0000000008421 */ /* 0x004fc80000000000 */
[----:B------:R-:W-:-:S04]  /*11b60*/  FMUL R9, R0, 0.69314718246459960938 ;  /* 0x3f31721800097820 */ /* 0x000fc80000400000 */
[----:B------:R-:W-:-:S07]  /*11b70*/  FFMA R9, R18, UR6, R9 ;  /* 0x0000000612097c23 */ /* 0x000fce0008000009 */
.L_x_53:
[----:B------:R-:W-:Y:S05]  /*11b80*/  BSYNC B0 ;  /* 0x0000000000007941 */ /* 0x000fea0003800000 */
.L_x_52:
[----:B------:R-:W-:Y:S01]  /*11b90*/  FSETP.NE.AND P0, PT, R14, -R17, PT ;  /* 0x800000110e00720b */ /* 0x000fe20003f05000 */
[----:B------:R-:W-:Y:S01]  /*11ba0*/  ULDC UR4, c[0x0][0x608] ;  /* 0x0001820000047ab9 */ /* 0x000fe20000000800 */
[----:B------:R-:W-:Y:S01]  /*11bb0*/  BSSY B0, `(.L_x_57) ;  /* 0x0000021000007945 */ /* 0x000fe20003800000 */
[----:B------:R-:W-:-:S04]  /*11bc0*/  FMUL R4, R4, UR4 ;  /* 0x0000000404047c20 */ /* 0x000fc80008400000 */
[-C--:B------:R-:W-:Y:S01]  /*11bd0*/  FMUL R23, R152, R4.reuse ;  /* 0x0000000498177220 */ /* 0x080fe20000400000 */
[-C--:B------:R-:W-:Y:S01]  /*11be0*/  FMUL R153, R153, R4.reuse ;  /* 0x0000000499997220 */ /* 0x080fe20000400000 */
[-C--:B------:R-:W-:Y:S01]  /*11bf0*/  FMUL R25, R156, R4.reuse ;  /* 0x000000049c197220 */ /* 0x080fe20000400000 */
[-C--:B------:R-:W-:Y:S01]  /*11c00*/  FMUL R157, R157, R4.reuse ;  /* 0x000000049d9d7220 */ /* 0x080fe20000400000 */
[-C--:B------:R-:W-:Y:S01]  /*11c10*/  FMUL R27, R160, R4.reuse ;  /* 0x00000004a01b7220 */ /* 0x080fe20000400000 */
[-C--:B------:R-:W-:Y:S01]  /*11c20*/  FMUL R161, R161, R4.reuse ;  /* 0x00000004a1a17220 */ /* 0x080fe20000400000 */
[-C--:B------:R-:W-:Y:S01]  /*11c30*/  FMUL R29, R164, R4.reuse ;  /* 0x00000004a41d7220 */ /* 0x080fe20000400000 */
[----:B------:R-:W-:Y:S01]  /*11c40*/  FMUL R165, R165, R4 ;  /* 0x00000004a5a57220 */ /* 0x000fe20000400000 */
[----:B------:R-:W-:Y:S06]  /*11c50*/  @!P0 BRA `(.L_x_58) ;  /* 0x0000000000588947 */ /* 0x000fec0003800000 */
[----:B------:R-:W-:Y:S01]  /*11c60*/  VIADD R0, R6, 0x1800000 ;  /* 0x0180000006007836 */ /* 0x000fe20000000000 */
[----:B------:R-:W-:Y:S04]  /*11c70*/  BSSY B1, `(.L_x_59) ;  /* 0x000000d000017945 */ /* 0x000fe80003800000 */
[----:B------:R-:W-:-:S04]  /*11c80*/  LOP3.LUT R0, R0, 0x7f800000, RZ, 0xc0, !PT ;  /* 0x7f80000000007812 */ /* 0x000fc800078ec0ff */
[----:B------:R-:W-:-:S13]  /*11c90*/  ISETP.GT.U32.AND P0, PT, R0, 0x1ffffff, PT ;  /* 0x01ffffff0000780c */ /* 0x000fda0003f04070 */
[----:B------:R-:W-:Y:S05]  /*11ca0*/  @P0 BRA `(.L_x_60) ;  /* 0x0000000000140947 */ /* 0x000fea0003800000 */
[----:B------:R-:W-:Y:S02]  /*11cb0*/  MOV R3, R6 ;  /* 0x0000000600037202 */ /* 0x000fe40000000f00 */
[----:B------:R-:W-:-:S07]  /*11cc0*/  MOV R12, 0x11ce0 ;  /* 0x00011ce0000c7802 */ /* 0x000fce0000000f00 */
[----:B-1----:R-:W-:Y:S05]  /*11cd0*/  CALL.REL.NOINC `($__internal_0_$__cuda_sm20_rcp_rn_f32_slowpath) ;  /* 0x0000000800c07944 */ /* 0x002fea0003c00000 */
[----:B------:R-:W-:Y:S01]  /*11ce0*/  IMAD.MOV.U32 R8, RZ, RZ, R0 ;  /* 0x000000ffff087224 */ /* 0x000fe200078e0000 */
[----:B------:R-:W-:Y:S06]  /*11cf0*/  BRA `(.L_x_61) ;  /* 0x0000000000107947 */ /* 0x000fec0003800000 */
.L_x_60:
[----:B------:R-:W2:Y:S02]  /*11d00*/  MUFU.RCP R3, R6 ;  /* 0x0000000600037308 */ /* 0x000ea40000001000 */
[----:B--2---:R-:W-:-:S04]  /*11d10*/  FFMA R0, R6, R3, -1 ;  /* 0xbf80000006007423 */ /* 0x004fc80000000003 */
[----:B------:R-:W-:-:S04]  /*11d20*/  FADD.FTZ R0, -R0, -RZ ;  /* 0x800000ff00007221 */ /* 0x000fc80000010100 */
[----:B------:R-:W-:-:S07]  /*11d30*/  FFMA R8, R3, R0, R3 ;  /* 0x0000000003087223 */ /* 0x000fce0000000003 */
.L_x_61:
[----:B------:R-:W-:Y:S05]  /*11d40*/  BSYNC B1 ;  /* 0x0000000000017941 */ /* 0x000fea0003800000 */
.L_x_59:
[----:B------:R-:W-:Y:S01]  /*11d50*/  FSETP.GEU.AND P0, PT, |R6|, 1.175494350822287508e-38, PT ;  /* 0x008000000600780b */ /* 0x000fe20003f0e200 */
[----:B------:R-:W-:-:S12]  /*11d60*/  ULDC UR4, c[0x0][0x600] ;  /* 0x0001800000047ab9 */ /* 0x000fd80000000800 */
[----:B------:R-:W-:-:S04]  /*11d70*/  @!P0 FMUL R6, R6, 16777216 ;  /* 0x4b80000006068820 */ /* 0x000fc80000400000 */
[----:B------:R-:W2:Y:S02]  /*11d80*/  MUFU.LG2 R0, R6 ;  /* 0x0000000600007308 */ /* 0x000ea40000000c00 */
[----:B--2---:R-:W-:-:S04]  /*11d90*/  @!P0 FADD R0, R0, -24 ;  /* 0xc1c0000000008421 */ /* 0x004fc80000000000 */
[----:B------:R-:W-:-:S04]  /*11da0*/  FMUL R0, R0, 0.69314718246459960938 ;  /* 0x3f31721800007820 */ /* 0x000fc80000400000 */
[----:B------:R-:W-:-:S07]  /*11db0*/  FFMA R7, R19, UR4, R0 ;  /* 0x0000000413077c23 */ /* 0x000fce0008000000 */
.L_x_58:
[----:B------:R-:W-:Y:S05]  /*11dc0*/  BSYNC B0 ;  /* 0x0000000000007941 */ /* 0x000fea0003800000 */
.L_x_57:
[C---:B------:R-:W-:Y:S01]  /*11dd0*/  LOP3.LUT P0, RZ, R16.reuse, 0x3, RZ, 0xc0, !PT ;  /* 0x0000000310ff7812 */ /* 0x040fe2000780c0ff */
[----:B------:R-:W-:Y:S01]  /*11de0*/  ULDC UR4, c[0x0][0x608] ;  /* 0x0001820000047ab9 */ /* 0x000fe20000000800 */
[----:B------:R-:W-:Y:S01]  /*11df0*/  LOP3.LUT R17, R16, 0x7f, RZ, 0xc0, !PT ;  /* 0x0000007f10117812 */ /* 0x000fe200078ec0ff */
[----:B------:R-:W-:Y:S01]  /*11e00*/  ULDC.64 UR8, c[0x0][0x208] ;  /* 0x0000820000087ab9 */ /* 0x000fe20000000a00 */
[----:B------:R-:W-:Y:S01]  /*11e10*/  FMUL R8, R8, UR4 ;  /* 0x0000000408087c20 */ /* 0x000fe20008400000 */
[----:B------:R-:W-:Y:S01]  /*11e20*/  BSSY B0, `(.L_x_62) ;  /* 0x0000018000007945 */ /* 0x000fe20003800000 */
[----:B------:R-:W-:-:S07]  /*11e30*/  SHF.R.U32.HI R18, RZ, 0x5, R17 ;  /* 0x00000005ff127819 */ /* 0x000fce0000011611 */
[----:B------:R-:W-:Y:S05]  /*11e40*/  @P0 BRA `(.L_x_63) ;  /* 0x0000000000540947 */ /* 0x000fea0003800000 */
[----:B------:R-:W2:Y:S01]  /*11e50*/  S2UR UR4, SR_CTAID.X ;  /* 0x00000000000479c3 */ /* 0x000ea20000002500 */
[----:B------:R-:W-:Y:S02]  /*11e60*/  SHF.R.U32.HI R0, RZ, 0x2, R16 ;  /* 0x00000002ff007819 */ /* 0x000fe40000011610 */
[----:B------:R-:W-:Y:S02]  /*11e70*/  SHF.L.U32 R3, R18, 0x4, RZ ;  /* 0x0000000412037819 */ /* 0x000fe400000006ff */
[----:B------:R-:W-:-:S04]  /*11e80*/  LOP3.LUT R0, R0, 0x7, RZ, 0xc0, !PT ;  /* 0x0000000700007812 */ /* 0x000fc800078ec0ff */
[----:B------:R-:W-:Y:S01]  /*11e90*/  LOP3.LUT R0, R3, 0xfffffff0, R0, 0xe2, !PT ;  /* 0xfffffff003007812 */ /* 0x000fe200078ee200 */
[----:B--2---:R-:W-:-:S03]  /*11ea0*/  USHF.L.U32 UR6, UR4, 0x6, URZ ;  /* 0x0000000604067899 */ /* 0x004fc6000800063f */
[----:B------:R-:W-:Y:S02]  /*11eb0*/  ULDC.64 UR4, c[0x0][0x688] ;  /* 0x0001a20000047ab9 */ /* 0x000fe40000000a00 */
[----:B------:R-:W-:Y:S02]  /*11ec0*/  UIMAD UR4, UR36, UR4, UR6 ;  /* 0x00000004240472a4 */ /* 0x000fe4000f8e0206 */
[----:B------:R-:W-:Y:S02]  /*11ed0*/  LOP3.LUT R3, R0, UR6, RZ, 0xfc, !PT ;  /* 0x0000000600037c12 */ /* 0x000fe4000f8efcff */
[----:B------:R-:W-:-:S03]  /*11ee0*/  UIMAD UR4, UR37, UR5, UR4 ;  /* 0x00000005250472a4 */ /* 0x000fc6000f8e0204 */
[C---:B------:R-:W-:Y:S01]  /*11ef0*/  VIADD R4, R3.reuse, 0x8 ;  /* 0x0000000803047836 */ /* 0x040fe20000000000 */
[----:B------:R-:W-:Y:S02]  /*11f00*/  ULDC UR5, c[0x0][0x288] ;  /* 0x0000a20000057ab9 */ /* 0x000fe40000000800 */
[----:B------:R-:W-:Y:S02]  /*11f10*/  ISETP.GE.U32.AND P0, PT, R3, UR5, PT ;  /* 0x0000000503007c0c */ /* 0x000fe4000bf06070 */
[----:B------:R-:W-:Y:S02]  /*11f20*/  IADD3 R0, P2, R0, UR4, RZ ;  /* 0x0000000400007c10 */ /* 0x000fe4000ff5e0ff */
[----:B------:R-:W-:Y:S01]  /*11f30*/  ISETP.GE.U32.AND P1, PT, R4, UR5, PT ;  /* 0x0000000504007c0c */ /* 0x000fe2000bf26070 */
[----:B------:R-:W-:Y:S01]  /*11f40*/  ULDC.64 UR4, c[0x0][0x680] ;  /* 0x0001a00000047ab9 */ /* 0x000fe20000000a00 */
[----:B------:R-:W-:Y:S02]  /*11f50*/  IADD3.X R3, RZ, RZ, RZ, P2, !PT ;  /* 0x000000ffff037210 */ /* 0x000fe400017fe4ff */
[----:B------:R-:W-:-:S04]  /*11f60*/  LEA R4, P2, R0, UR4, 0x2 ;  /* 0x0000000400047c11 */ /* 0x000fc8000f8410ff */
[----:B------:R-:W-:-:S05]  /*11f70*/  LEA.HI.X R5, R0, UR5, R3, 0x2, P2 ;  /* 0x0000000500057c11 */ /* 0x000fca00090f1403 */
[----:B------:R2:W-:Y:S04]  /*11f80*/  @!P0 STG.E desc[UR8][R4.64], R9 ;  /* 0x0000000904008986 */ /* 0x0005e8000c101908 */
[----:B------:R2:W-:Y:S02]  /*11f90*/  @!P1 STG.E desc[UR8][R4.64+0x20], R7 ;  /* 0x0000200704009986 */ /* 0x0005e4000c101908 */
.L_x_63:
[----:B------:R-:W-:Y:S05]  /*11fa0*/  BSYNC B0 ;  /* 0x0000000000007941 */ /* 0x000fea0003800000 */
.L_x_62:
[----:B------:R-:W-:Y:S01]  /*11fb0*/  ULDC.64 UR4, c[0x0][0x730] ;  /* 0x0001cc0000047ab9 */ /* 0x000fe20000000a00 */
[-C--:B------:R-:W-:Y:S01]  /*11fc0*/  FMUL R31, R154, R8.reuse ;  /* 0x000000089a1f7220 */ /* 0x080fe20000400000 */
[----:B------:R-:W-:Y:S01]  /*11fd0*/  ISETP.NE.U32.AND P0, PT, RZ, UR4, PT ;  /* 0x00000004ff007c0c */ /* 0x000fe2000bf05070 */
[-C--:B------:R-:W-:Y:S01]  /*11fe0*/  FMUL R155, R155, R8.reuse ;  /* 0x000000089b9b7220 */ /* 0x080fe20000400000 */
[-C--:B------:R-:W-:Y:S01]  /*11ff0*/  FMUL R33, R158, R8.reuse ;  /* 0x000000089e217220 */ /* 0x080fe20000400000 */
[-C--:B------:R-:W-:Y:S01]  /*12000*/  FMUL R159, R159, R8.reuse ;  /* 0x000000089f9f7220 */ /* 0x080fe20000400000 */
[----:B------:R-:W-:Y:S01]  /*12010*/  ISETP.NE.AND.EX P0, PT, RZ, UR5, PT, P0 ;  /* 0x00000005ff007c0c */ /* 0x000fe2000bf05300 */
[-C--:B------:R-:W-:Y:S01]  /*12020*/  FMUL R35, R162, R8.reuse ;  /* 0x00000008a2237220 */ /* 0x080fe20000400000 */
[-C--:B------:R-:W-:Y:S01]  /*12030*/  FMUL R163, R163, R8.reuse ;  /* 0x00000008a3a37220 */ /* 0x080fe20000400000 */
[-C--:B------:R-:W-:Y:S01]  /*12040*/  FMUL R37, R166, R8.reuse ;  /* 0x00000008a6257220 */ /* 0x080fe20000400000 */
[----:B------:R-:W-:-:S09]  /*12050*/  FMUL R167, R167, R8 ;  /* 0x00000008a7a77220 */ /* 0x000fd20000400000 */
[----:B------:R-:W-:Y:S05]  /*12060*/  @P0 BRA `(.L_x_64) ;  /* 0x0000000000200947 */ /* 0x000fea0003800000 */
[----:B------:R-:W-:Y:S02]  /*12070*/  ULDC.64 UR4, c[0x0][0x728] ;  /* 0x0001ca0000047ab9 */ /* 0x000fe40000000a00 */
[----:B------:R-:W-:-:S04]  /*12080*/  ISETP.NE.U32.AND P0, PT, RZ, UR4, PT ;  /* 0x00000004ff007c0c */ /* 0x000fc8000bf05070 */
[----:B------:R-:W-:-:S13]  /*12090*/  ISETP.NE.AND.EX P0, PT, RZ, UR5, PT, P0 ;  /* 0x00000005ff007c0c */ /* 0x000fda000bf05300 */
[----:B------:R-:W-:Y:S05]  /*120a0*/  @!P0 BRA `(.L_x_65) ;  /* 0x00000000000c8947 */ /* 0x000fea0003800000 */
[----:B--2---:R-:W2:Y:S02]  /*120b0*/  LDC.64 R4, c[0x0][0x728] ;  /* 0x0001ca00ff047b82 */ /* 0x004ea40000000a00 */
[----:B--2---:R4:W5:Y:S01]  /*120c0*/  LDG.E R4, desc[UR8][R4.64] ;  /* 0x0000000804047981 */ /* 0x004962000c1e1900 */
[----:B------:R-:W-:Y:S05]  /*120d0*/  BRA `(.L_x_64) ;  /* 0x0000000000047947 */ /* 0x000fea0003800000 */
.L_x_65:
[----:B--2---:R-:W3:Y:S02]  /*120e0*/  LDC R4, c[0x0][0x720] ;  /* 0x0001c800ff047b82 */ /* 0x004ee40000000800 */
.L_x_64:
[----:B------:R-:W-:Y:S01]  /*120f0*/  MOV R0, RZ ;  /* 0x000000ff00007202 */ /* 0x000fe20000000f00 */
[----:B---3-5:R-:W-:-:S03]  /*12100*/  IMAD.MOV.U32 R22, RZ, RZ, R4 ;  /* 0x000000ffff167224 */ /* 0x028fc600078e0004 */
[----:B------:R-:W-:-:S13]  /*12110*/  LOP3.LUT P0, RZ, R0, 0x1bf, RZ, 0xc0, !PT ;  /* 0x000001bf00ff7812 */ /* 0x000fda000780c0ff */
[----:B------:R-:W-:Y:S05]  /*12120*/  @!P0 BRA `(.L_x_66) ;  /* 0x0000000000408947 */ /* 0x000fea0003800000 */
[----:B------:R-:W-:Y:S01]  /*12130*/  MOV R0, 0x0 ;  /* 0x0000000000007802 */ /* 0x000fe20000000f00 */
[----:B------:R-:W-:Y:S01]  /*12140*/  ULDC.64 UR4, c[0x4][0x68] ;  /* 0x01001a0000047ab9 */ /* 0x000fe20000000a00 */
[----:B------:R-:W-:Y:S01]  /*12150*/  ULDC.64 UR6, c[0x4][0x8] ;  /* 0x0100020000067ab9 */ /* 0x000fe20000000a00 */
[----:B--2---:R-:W-:Y:S01]  /*12160*/  MOV R4, UR4 ;  /* 0x0000000400047c02 */ /* 0x004fe20008000f00 */
[----:B------:R2:W3:Y:S01]  /*12170*/  LDC.64 R14, c[0x4][R0] ;  /* 0x01000000000e7b82 */ /* 0x0004e20000000a00 */
[----:B----4-:R-:W-:Y:S01]  /*12180*/  IMAD.U32 R5, RZ, RZ, UR5 ;  /* 0x00000005ff057e24 */ /* 0x010fe2000f8e00ff */
[----:B------:R-:W-:Y:S01]  /*12190*/  ULDC.64 UR4, c[0x4][0x70] ;  /* 0x01001c0000047ab9 */ /* 0x000fe20000000a00 */
[----:B------:R-:W-:Y:S01]  /*121a0*/  MOV R10, UR6 ;  /* 0x00000006000a7c02 */ /* 0x000fe20008000f00 */
[----:B------:R-:W-:Y:S01]  /*121b0*/  IMAD.U32 R7, RZ, RZ, UR5 ;  /* 0x00000005ff077e24 */ /* 0x000fe2000f8e00ff */
[----:B------:R-:W-:Y:S01]  /*121c0*/  MOV R6, UR4 ;  /* 0x0000000400067c02 */ /* 0x000fe20008000f00 */
[----:B------:R-:W-:Y:S01]  /*121d0*/  IMAD.U32 R11, RZ, RZ, UR7 ;  /* 0x00000007ff0b7e24 */ /* 0x000fe2000f8e00ff */
[----:B------:R-:W-:Y:S01]  /*121e0*/  MOV R8, 0x70 ;  /* 0x0000007000087802 */ /* 0x000fe20000000f00 */
[----:B------:R-:W-:Y:S01]  /*121f0*/  IMAD.MOV.U32 R12, RZ, RZ, 0x1 ;  /* 0x00000001ff0c7424 */ /* 0x000fe200078e00ff */
[----:B--2---:R-:W-:-:S07]  /*12200*/  MOV R13, RZ ;  /* 0x000000ff000d7202 */ /* 0x004fce0000000f00 */
[----:B-1----:R-:W-:-:S07]  /*12210*/  LEPC R20, `(.L_x_66) ;  /* 0x000000001014794e */ /* 0x002fce0000000000 */
[----:B---3--:R-:W-:Y:S05]  /*12220*/  CALL.ABS.NOINC R14 ;  /* 0x000000000e007343 */ /* 0x008fea0003c00000 */
.L_x_66:
[----:B------:R-:W-:-:S13]  /*12230*/  LOP3.LUT P0, RZ, R2, 0x1bf, RZ, 0xc0, !PT ;  /* 0x000001bf02ff7812 */ /* 0x000fda000780c0ff */
[----:B------:R-:W-:Y:S05]  /*12240*/  @!P0 BRA `(.L_x_67) ;  /* 0x0000000000408947 */ /* 0x000fea0003800000 */
[----:B------:R-:W-:Y:S01]  /*12250*/  MOV R0, 0x0 ;  /* 0x0000000000007802 */ /* 0x000fe20000000f00 */
[----:B------:R-:W-:Y:S01]  /*12260*/  ULDC.64 UR4, c[0x4][0x68] ;  /* 0x01001a0000047ab9 */ /* 0x000fe20000000a00 */
[----:B------:R-:W-:Y:S01]  /*12270*/  ULDC.64 UR6, c[0x4][0x8] ;  /* 0x0100020000067ab9 */ /* 0x000fe20000000a00 */
[----:B--2---:R-:W-:Y:S01]  /*12280*/  IMAD.U32 R4, RZ, RZ, UR4 ;  /* 0x00000004ff047e24 */ /* 0x004fe2000f8e00ff */
[----:B------:R2:W3:Y:S01]  /*12290*/  LDC.64 R14, c[0x4][R0] ;  /* 0x01000000000e7b82 */ /* 0x0004e20000000a00 */
[----:B----4-:R-:W-:Y:S01]  /*122a0*/  MOV R5, UR5 ;  /* 0x0000000500057c02 */ /* 0x010fe20008000f00 */
[----:B------:R-:W-:Y:S01]  /*122b0*/  ULDC.64 UR4, c[0x4][0x70] ;  /* 0x01001c0000047ab9 */ /* 0x000fe20000000a00 */
[----:B------:R-:W-:Y:S01]  /*122c0*/  IMAD.U32 R10, RZ, RZ, UR6 ;  /* 0x00000006ff0a7e24 */ /* 0x000fe2000f8e00ff */
[----:B------:R-:W-:Y:S01]  /*122d0*/  MOV R7, UR5 ;  /* 0x0000000500077c02 */ /* 0x000fe20008000f00 */
[----:B------:R-:W-:Y:S01]  /*122e0*/  IMAD.U32 R6, RZ, RZ, UR4 ;  /* 0x00000004ff067e24 */ /* 0x000fe2000f8e00ff */
[----:B------:R-:W-:Y:S01]  /*122f0*/  MOV R11, UR7 ;  /* 0x00000007000b7c02 */ /* 0x000fe20008000f00 */
[----:B------:R-:W-:Y:S01]  /*12300*/  IMAD.MOV.U32 R8, RZ, RZ, 0x70 ;  /* 0x00000070ff087424 */ /* 0x000fe200078e00ff */
[----:B------:R-:W-:Y:S01]  /*12310*/  MOV R12, 0x1 ;  /* 0x00000001000c7802 */ /* 0x000fe20000000f00 */
[----:B--2---:R-:W-:-:S07]  /*12320*/  IMAD.MOV.U32 R13, RZ, RZ, RZ ;  /* 0x000000ffff0d7224 */ /* 0x004fce00078e00ff */
[----:B-1----:R-:W-:-:S07]  /*12330*/  LEPC R20, `(.L_x_67) ;  /* 0x000000001014794e */ /* 0x002fce0000000000 */
[----:B---3--:R-:W-:Y:S05]  /*12340*/  CALL.ABS.NOINC R14 ;  /* 0x000000000e007343 */ /* 0x008fea0003c00000 */
.L_x_67:
[----:B------:R-:W-:Y:S01]  /*12350*/  ULDC.64 UR4, c[0x0][0x730] ;  /* 0x0001cc0000047ab9 */ /* 0x000fe20000000a00 */
[----:B------:R-:W-:Y:S01]  /*12360*/  SHF.L.U32 R0, R16, 0x5, RZ ;  /* 0x0000000510007819 */ /* 0x000fe200000006ff */
[----:B------:R-:W-:Y:S01]  /*12370*/  VIADD R17, R17, 0x1f ;  /* 0x0000001f11117836 */ /* 0x000fe20000000000 */
[----:B------:R-:W-:Y:S02]  /*12380*/  ISETP.NE.U32.AND P0, PT, RZ, UR4, PT ;  /* 0x00000004ff007c0c */ /* 0x000fe4000bf05070 */
[----:B--2---:R-:W-:Y:S02]  /*12390*/  SHF.R.U32.HI R4, RZ, 0x1, R16 ;  /* 0x00000001ff047819 */ /* 0x004fe40000011610 */
[----:B------:R-:W-:Y:S02]  /*123a0*/  ISETP.NE.AND.EX P0, PT, RZ, UR5, PT, P0 ;  /* 0x00000005ff007c0c */ /* 0x000fe4000bf05300 */
[C---:B----4-:R-:W-:Y:S02]  /*123b0*/  LOP3.LUT R5, R0.reuse, 0xc0, RZ, 0xc0, !PT ;  /* 0x000000c000057812 */ /* 0x050fe400078ec0ff */
[----:B------:R-:W-:-:S02]  /*123c0*/  LOP3.LUT R3, R0, 0x20, RZ, 0xc0, !PT ;  /* 0x0000002000037812 */ /* 0x000fc400078ec0ff */
[----:B------:R-:W-:Y:S01]  /*123d0*/  LOP3.LUT R5, R5, 0x8, R4, 0xf8, !PT ;  /* 0x0000000805057812 */ /* 0x000fe200078ef804 */
[----:B------:R-:W-:Y:S01]  /*123e0*/  IMAD.SHL.U32 R4, R16, 0x4, RZ ;  /* 0x0000000410047824 */ /* 0x000fe200078e00ff */
[----:B------:R-:W-:Y:S02]  /*123f0*/  ISETP.GT.U32.AND P1, PT, R17, 0x3e, PT ;  /* 0x0000003e1100780c */ /* 0x000fe40003f24070 */
[----:B------:R-:W-:Y:S02]  /*12400*/  LEA R3, R18, R3, 0x9 ;  /* 0x0000000312037211 */ /* 0x000fe400078e48ff */
[----:B------:R-:W-:Y:S01]  /*12410*/  LOP3.LUT R4, R5, 0x18, R4, 0x78, !PT ;  /* 0x0000001805047812 */ /* 0x000fe200078e7804 */
[----:B------:R-:W2:Y:S01]  /*12420*/  @P0 LDC R22, c[0x0][0x720] ;  /* 0x0001c800ff160b82 */ /* 0x000ea20000000800 */
[----:B------:R-:W-:Y:S02]  /*12430*/  LOP3.LUT R0, R0, 0x100, RZ, 0xc0, !PT ;  /* 0x0000010000007812 */ /* 0x000fe400078ec0ff */
[----:B------:R-:W-:-:S02]  /*12440*/  LOP3.LUT P0, RZ, R16, 0x4, RZ, 0xc0, !PT ;  /* 0x0000000410ff7812 */ /* 0x000fc4000780c0ff */
[----:B------:R-:W-:-:S04]  /*12450*/  IADD3 R19, R4, R3, R0 ;  /* 0x0000000304137210 */ /* 0x000fc80007ffe000 */
[----:B------:R-:W-:Y:S01]  /*12460*/  LEA R19, R19, R2, 0x1 ;  /* 0x0000000213137211 */ /* 0x000fe200078e08ff */
[-C--:B--2---:R-:W-:Y:S01]  /*12470*/  FMUL R0, R23, R22.reuse ;  /* 0x0000001617007220 */ /* 0x084fe20000400000 */
[-C--:B------:R-:W-:Y:S01]  /*12480*/  FMUL R3, R153, R22.reuse ;  /* 0x0000001699037220 */ /* 0x080fe20000400000 */
        /* <DEDUP_REMOVED lines=14> */
[----:B------:R-:W-:Y:S01]  /*12570*/  F2FP.F16.F32.PACK_AB R20, R3, R0 ;  /* 0x000000000314723e */ /* 0x000fe200000000ff */
[----:B------:R-:W-:Y:S01]  /*12580*/  VIADD R0, R19, 0x20 ;  /* 0x0000002013007836 */ /* 0x000fe20000000000 */
[----:B-1----:R-:W-:-:S02]  /*12590*/  F2FP.F16.F32.PACK_AB R21, R5, R4 ;  /* 0x000000040515723e */ /* 0x002fc400000000ff */
[----:B------:R-:W-:Y:S02]  /*125a0*/  F2FP.F16.F32.PACK_AB R22, R7, R6 ;  /* 0x000000060716723e */ /* 0x000fe400000000ff */
[----:B------:R-:W-:Y:S02]  /*125b0*/  F2FP.F16.F32.PACK_AB R23, R9, R8 ;  /* 0x000000080917723e */ /* 0x000fe400000000ff */
[----:B------:R-:W-:Y:S02]  /*125c0*/  F2FP.F16.F32.PACK_AB R4, R11, R10 ;  /* 0x0000000a0b04723e */ /* 0x000fe400000000ff */
[----:B------:R-:W-:Y:S02]  /*125d0*/  F2FP.F16.F32.PACK_AB R5, R13, R12 ;  /* 0x0000000c0d05723e */ /* 0x000fe400000000ff */
[----:B------:R-:W-:Y:S02]  /*125e0*/  F2FP.F16.F32.PACK_AB R6, R15, R14 ;  /* 0x0000000e0f06723e */ /* 0x000fe400000000ff */
[----:B------:R-:W-:Y:S01]  /*125f0*/  F2FP.F16.F32.PACK_AB R7, R17, R16 ;  /* 0x000000101107723e */ /* 0x000fe200000000ff */
[----:B------:R-:W-:Y:S06]  /*12600*/  @P1 BRA `(.L_x_68) ;  /* 0x0000000000041947 */ /* 0x000fec0003800000 */
[----:B------:R-:W-:-:S04]  /*12610*/  DEPBAR.LE SB0, 0x0 ;  /* 0x000080000000791a */ /* 0x000fc80000000000 */
.L_x_68:
[----:B------:R-:W-:Y:S05]  /*12620*/  WARPSYNC.ALL ;  /* 0x0000000000007948 */ /* 0x000fea0003800000 */
[----:B------:R-:W-:Y:S01]  /*12630*/  BAR.SYNC.DEFER_BLOCKING 0x1, 0x80 ;  /* 0x0042000000007b1d */ /* 0x000fe20000010000 */
[----:B------:R-:W-:-:S05]  /*12640*/  @P0 IADD3 R0, R19, -0x20, RZ ;  /* 0xffffffe013000810 */ /* 0x000fca0007ffe0ff */
[----:B------:R-:W-:Y:S01]  /*12650*/  BSSY B0, `(.L_x_69) ;  /* 0x0000016000007945 */ /* 0x000fe20003800000 */
[----:B------:R1:W-:Y:S04]  /*12660*/  STSM.16.M88.4 [R19], R20 ;  /* 0x0000001413007844 */ /* 0x0003e80000000200 */
[----:B------:R1:W-:Y:S01]  /*12670*/  STSM.16.M88.4 [R0], R4 ;  /* 0x0000000400007844 */ /* 0x0003e20000000200 */
[----:B------:R-:W-:Y:S01]  /*12680*/  @!PT LDS RZ, [RZ] ;  /* 0x00000000fffff984 */ /* 0x000fe20000000800 */
[----:B------:R-:W-:Y:S01]  /*12690*/  @!PT LDS RZ, [RZ] ;  /* 0x00000000fffff984 */ /* 0x000fe20000000800 */
[----:B------:R-:W-:Y:S01]  /*126a0*/  @!PT LDS RZ, [RZ] ;  /* 0x00000000fffff984 */ /* 0x000fe20000000800 */
[----:B------:R-:W-:Y:S01]  /*126b0*/  @!PT LDS RZ, [RZ] ;  /* 0x00000000fffff984 */ /* 0x000fe20000000800 */
[----:B------:R2:W-:Y:S06]  /*126c0*/  MEMBAR.ALL.CTA ;  /* 0x0000000000007992 */ /* 0x0005ec0000008000 */
[----:B--2---:R-:W2:Y:S02]  /*126d0*/  FENCE.VIEW.ASYNC.S ;  /* 0x00000000000073c6 */ /* 0x004ea40000000000 */
[----:B--2---:R-:W-:Y:S06]  /*126e0*/  BAR.SYNC.DEFER_BLOCKING 0x1, 0x80 ;  /* 0x0042000000007b1d */ /* 0x004fec0000010000 */
[----:B------:R-:W-:Y:S05]  /*126f0*/  @P1 BRA `(.L_x_70) ;  /* 0x00000000002c1947 */ /* 0x000fea0003800000 */
[----:B------:R-:W2:Y:S01]  /*12700*/  S2UR UR10, SR_CTAID.X ;  /* 0x00000000000a79c3 */ /* 0x000ea20000002500 */
[----:B------:R-:W-:Y:S01]  /*12710*/  ULDC.64 UR4, c[0x0][0x198] ;  /* 0x0000660000047ab9 */ /* 0x000fe20000000a00 */
[----:B------:R-:W-:Y:S01]  /*12720*/  R2UR UR8, R2 ;  /* 0x00000000020872ca */ /* 0x000fe200000e0000 */
[----:B------:R-:W-:Y:S01]  /*12730*/  UIADD3 UR4, UP0, UR4, 0x670, URZ ;  /* 0x0000067004047890 */ /* 0x000fe2000ff1e03f */
[----:B------:R-:W-:Y:S01]  /*12740*/  UMOV UR9, URZ ;  /* 0x0000003f00097c82 */ /* 0x000fe20008000000 */
[----:B------:R-:W-:Y:S02]  /*12750*/  UMOV UR11, UR36 ;  /* 0x00000024000b7c82 */ /* 0x000fe40008000000 */
[----:B------:R-:W-:Y:S01]  /*12760*/  UIADD3.X UR5, URZ, UR5, URZ, UP0, !UPT ;  /* 0x000000053f057290 */ /* 0x000fe200087fe43f */
[----:B------:R-:W-:Y:S01]  /*12770*/  UMOV UR12, UR37 ;  /* 0x00000025000c7c82 */ /* 0x000fe20008000000 */
[----:B--2---:R-:W-:-:S09]  /*12780*/  USHF.L.U32 UR10, UR10, 0x6, URZ ;  /* 0x000000060a0a7899 */ /* 0x004fd2000800063f */
[----:B------:R2:W-:Y:S02]  /*12790*/  UTMASTG.4D [UR8], [UR4] ;  /* 0x00000008040073b5 */ /* 0x0005e40008018000 */
[----:B--2---:R0:W-:Y:S02]  /*127a0*/  UTMACMDFLUSH ;  /* 0x00000000000079b7 */ /* 0x0041e40000000000 */
.L_x_70:
[----:B------:R-:W-:Y:S05]  /*127b0*/  BSYNC B0 ;  /* 0x0000000000007941 */ /* 0x000fea0003800000 */
.L_x_69:
[----:B------:R-:W-:-:S04]  /*127c0*/  DEPBAR.LE SB0, 0x0 ;  /* 0x000080000000791a */ /* 0x000fc80000000000 */
[----:B------:R-:W-:Y:S05]  /*127d0*/  EXIT ;  /* 0x000000000000794d */ /* 0x000fea0003800000 */
        .weak           $__internal_0_$__cuda_sm20_rcp_rn_f32_slowpath
        .type           $__internal_0_$__cuda_sm20_rcp_rn_f32_slowpath,@function
        .size           $__internal_0_$__cuda_sm20_rcp_rn_f32_slowpath,(.L_x_76 - $__internal_0_$__cuda_sm20_rcp_rn_f32_slowpath)
$__internal_0_$__cuda_sm20_rcp_rn_f32_slowpath:
[----:B------:R-:W-:Y:S01]  /*127e0*/  IMAD.SHL.U32 R0, R3, 0x2, RZ ;  /* 0x0000000203007824 */ /* 0x000fe200078e00ff */
[----:B------:R-:W-:Y:S04]  /*127f0*/  BSSY B2, `(.L_x_71) ;  /* 0x0000030000027945 */ /* 0x000fe80003800000 */
[----:B------:R-:W-:-:S04]  /*12800*/  SHF.R.U32.HI R13, RZ, 0x18, R0 ;  /* 0x00000018ff0d7819 */ /* 0x000fc80000011600 */
[----:B------:R-:W-:-:S13]  /*12810*/  ISETP.NE.U32.AND P0, PT, R13, RZ, PT ;  /* 0x000000ff0d00720c */ /* 0x000fda0003f05070 */
[----:B------:R-:W-:Y:S05]  /*12820*/  @P0 BRA `(.L_x_72) ;  /* 0x0000000000280947 */ /* 0x000fea0003800000 */
[----:B------:R-:W-:-:S04]  /*12830*/  SHF.L.U32 R0, R3, 0x1, RZ ;  /* 0x0000000103007819 */ /* 0x000fc800000006ff */
[----:B------:R-:W-:-:S13]  /*12840*/  ISETP.NE.AND P0, PT, R0, RZ, PT ;  /* 0x000000ff0000720c */ /* 0x000fda0003f05270 */
[----:B------:R-:W-:Y:S01]  /*12850*/  @P0 FFMA R5, R3, 1.84467440737095516160e+19, RZ ;  /* 0x5f80000003050823 */ /* 0x000fe200000000ff */
[----:B------:R-:W-:Y:S08]  /*12860*/  @!P0 MUFU.RCP R4, R3 ;  /* 0x0000000300048308 */ /* 0x000ff00000001000 */
[----:B------:R-:W1:Y:S02]  /*12870*/  @P0 MUFU.RCP R0, R5 ;  /* 0x0000000500000308 */ /* 0x000e640000001000 */
[----:B-1----:R-:W-:-:S04]  /*12880*/  @P0 FFMA R10, R5, R0, -1 ;  /* 0xbf800000050a0423 */ /* 0x002fc80000000000 */
[----:B------:R-:W-:-:S04]  /*12890*/  @P0 FADD.FTZ R11, -R10, -RZ ;  /* 0x800000ff0a0b0221 */ /* 0x000fc80000010100 */
[----:B------:R-:W-:-:S04]  /*128a0*/  @P0 FFMA R0, R0, R11, R0 ;  /* 0x0000000b00000223 */ /* 0x000fc80000000000 */
[----:B------:R-:W-:Y:S01]  /*128b0*/  @P0 FFMA R4, R0, 1.84467440737095516160e+19, RZ ;  /* 0x5f80000000040823 */ /* 0x000fe200000000ff */
[----:B------:R-:W-:Y:S06]  /*128c0*/  BRA `(.L_x_73) ;  /* 0x0000000000887947 */ /* 0x000fec0003800000 */
.L_x_72:
[----:B------:R-:W-:-:S05]  /*128d0*/  VIADD R20, R13, 0xffffff03 ;  /* 0xffffff030d147836 */ /* 0x000fca0000000000 */
[----:B------:R-:W-:-:S13]  /*128e0*/  ISETP.GT.U32.AND P0, PT, R20, 0x1, PT ;  /* 0x000000011400780c */ /* 0x000fda0003f04070 */
[----:B------:R-:W-:Y:S05]  /*128f0*/  @P0 BRA `(.L_x_74) ;  /* 0x0000000000780947 */ /* 0x000fea0003800000 */
[----:B------:R-:W-:Y:S02]  /*12900*/  LOP3.LUT R0, R3, 0x7fffff, RZ, 0xc0, !PT ;  /* 0x007fffff03007812 */ /* 0x000fe400078ec0ff */
[----:B------:R-:W-:Y:S02]  /*12910*/  MOV R11, 0x3 ;  /* 0x00000003000b7802 */ /* 0x000fe40000000f00 */
[----:B------:R-:W-:Y:S02]  /*12920*/  LOP3.LUT R0, R0, 0x3f800000, RZ, 0xfc, !PT ;  /* 0x3f80000000007812 */ /* 0x000fe400078efcff */
[----:B------:R-:W-:Y:S02]  /*12930*/  SHF.L.U32 R11, R11, R20, RZ ;  /* 0x000000140b0b7219 */ /* 0x000fe400000006ff */
[----:B------:R-:W1:Y:S02]  /*12940*/  MUFU.RCP R5, R0 ;  /* 0x0000000000057308 */ /* 0x000e640000001000 */
[----:B-1----:R-:W-:-:S04]  /*12950*/  FFMA R4, R0, R5, -1 ;  /* 0xbf80000000047423 */ /* 0x002fc80000000005 */
[----:B------:R-:W-:-:S04]  /*12960*/  FADD.FTZ R4, -R4, -RZ ;  /* 0x800000ff04047221 */ /* 0x000fc80000010100 */
[CCC-:B------:R-:W-:Y:S01]  /*12970*/  FFMA.RM R10, R5.reuse, R4.reuse, R5.reuse ;  /* 0x00000004050a7223 */ /* 0x1c0fe20000004005 */
[----:B------:R-:W-:-:S04]  /*12980*/  FFMA.RP R5, R5, R4, R5 ;  /* 0x0000000405057223 */ /* 0x000fc80000008005 */
[C---:B------:R-:W-:Y:S02]  /*12990*/  LOP3.LUT R4, R10.reuse, 0x7fffff, RZ, 0xc0, !PT ;  /* 0x007fffff0a047812 */ /* 0x040fe400078ec0ff */
[----:B------:R-:W-:Y:S02]  /*129a0*/  FSETP.NEU.FTZ.AND P0, PT, R10, R5, PT ;  /* 0x000000050a00720b */ /* 0x000fe40003f1d000 */
[----:B------:R-:W-:Y:S02]  /*129b0*/  LOP3.LUT R4, R4, 0x800000, RZ, 0xfc, !PT ;  /* 0x0080000004047812 */ /* 0x000fe400078efcff */
[----:B------:R-:W-:Y:S02]  /*129c0*/  SEL R5, RZ, 0xffffffff, !P0 ;  /* 0xffffffffff057807 */ /* 0x000fe40004000000 */
[----:B------:R-:W-:-:S03]  /*129d0*/  LOP3.LUT R11, R11, R4, RZ, 0xc0, !PT ;  /* 0x000000040b0b7212 */ /* 0x000fc600078ec0ff */
[----:B------:R-:W-:Y:S01]  /*129e0*/  IMAD.MOV R5, RZ, RZ, -R5 ;  /* 0x000000ffff057224 */ /* 0x000fe200078e0a05 */
[----:B------:R-:W-:-:S04]  /*129f0*/  SHF.R.U32.HI R11, RZ, R20, R11 ;  /* 0x00000014ff0b7219 */ /* 0x000fc8000001160b */
[--C-:B------:R-:W-:Y:S01]  /*12a00*/  LOP3.LUT P1, RZ, R5, R20, R4.reuse, 0xf8, !PT ;  /* 0x0000001405ff7212 */ /* 0x100fe2000782f804 */
[----:B------:R-:W-:Y:S01]  /*12a10*/  VIADD R5, R13, 0xffffff04 ;  /* 0xffffff040d057836 */ /* 0x000fe20000000000 */
[C---:B------:R-:W-:Y:S02]  /*12a20*/  LOP3.LUT P0, RZ, R11.reuse, 0x1, RZ, 0xc0, !PT ;  /* 0x000000010bff7812 */ /* 0x040fe4000780c0ff */
[----:B------:R-:W-:Y:S02]  /*12a30*/  LOP3.LUT P2, RZ, R11, 0x2, RZ, 0xc0, !PT ;  /* 0x000000020bff7812 */ /* 0x000fe4000784c0ff */
[----:B------:R-:W-:Y:S02]  /*12a40*/  SHF.R.U32.HI R4, RZ, R5, R4 ;  /* 0x00000005ff047219 */ /* 0x000fe40000011604 */
[----:B------:R-:W-:Y:S02]  /*12a50*/  PLOP3.LUT P0, PT, P0, P1, P2, 0xe0, 0x0 ;  /* 0x000000000000781c */ /* 0x000fe40000703c20 */
[----:B------:R-:W-:-:S02]  /*12a60*/  LOP3.LUT P1, RZ, R3, 0x7fffff, RZ, 0xc0, !PT ;  /* 0x007fffff03ff7812 */ /* 0x000fc4000782c0ff */
[----:B------:R-:W-:-:S04]  /*12a70*/  SEL R0, RZ, 0x1, !P0 ;  /* 0x00000001ff007807 */ /* 0x000fc80004000000 */
[----:B------:R-:W-:-:S04]  /*12a80*/  IADD3 R0, -R0, RZ, RZ ;  /* 0x000000ff00007210 */ /* 0x000fc80007ffe1ff */
[----:B------:R-:W-:-:S13]  /*12a90*/  ISETP.GE.AND P0, PT, R0, RZ, PT ;  /* 0x000000ff0000720c */ /* 0x000fda0003f06270 */
[----:B------:R-:W-:-:S05]  /*12aa0*/  @!P0 IADD3 R4, R4, 0x1, RZ ;  /* 0x0000000104048810 */ /* 0x000fca0007ffe0ff */
[----:B------:R-:W-:-:S05]  /*12ab0*/  @!P1 IMAD.SHL.U32 R4, R4, 0x2, RZ ;  /* 0x0000000204049824 */ /* 0x000fca00078e00ff */
[----:B------:R-:W-:Y:S01]  /*12ac0*/  LOP3.LUT R4, R4, 0x80000000, R3, 0xf8, !PT ;  /* 0x8000000004047812 */ /* 0x000fe200078ef803 */
[----:B------:R-:W-:Y:S06]  /*12ad0*/  BRA `(.L_x_73) ;  /* 0x0000000000047947 */ /* 0x000fec0003800000 */
.L_x_74:
[----:B------:R1:W2:Y:S02]  /*12ae0*/  MUFU.RCP R4, R3 ;  /* 0x0000000300047308 */ /* 0x0002a40000001000 */
.L_x_73:
[----:B------:R-:W-:Y:S05]  /*12af0*/  BSYNC B2 ;  /* 0x0000000000027941 */ /* 0x000fea0003800000 */
.L_x_71:
[----:B--2---:R-:W-:Y:S01]  /*12b00*/  MOV R0, R4 ;  /* 0x0000000400007202 */ /* 0x004fe20000000f00 */
[----:B------:R-:W-:Y:S01]  /*12b10*/  IMAD.MOV.U32 R4, RZ, RZ, R12 ;  /* 0x000000ffff047224 */ /* 0x000fe200078e000c */
[----:B------:R-:W-:-:S04]  /*12b20*/  MOV R5, 0x0 ;  /* 0x0000000000057802 */ /* 0x000fc80000000f00 */
[----:B-1----:R-:W-:Y:S05]  /*12b30*/  RET.REL.NODEC R4 `(_ZN7cutlass13device_kernelINS_4fmha6kernel13FmhaKernelTmaINS1_10collective15FmhaMainloopTmaINS_6half_tEfN4cute5tupleIJNS7_1CILi64EEENS9_ILi256EEENS9_ILi32EEEEEENS4_12CausalFusionEJEEENS4_15FmhaFwdEpilogueIS6_fNS8_IJSA_SC_SB_EEEEEJEEEEEvNT_6ParamsE) ;  /* 0xfffffed404307950 */ /* 0x002fea0003c3ffff */
.L_x_75:
[----:B------:R-:W-:-:S00]  /*12b40*/  BRA `(.L_x_75) ;  /* 0xfffffffc00fc7947 */ /* 0x000fc0000383ffff */
[----:B------:R-:W-:-:S00]  /*12b50*/  NOP ;  /* 0x0000000000007918 */ /* 0x000fc00000000000 */
        /* <DEDUP_REMOVED lines=10> */
.L_x_76:


//--------------------- .nv.global.init           --------------------------
	.section	.nv.global.init,"aw",@progbits
.nv.global.init:
	.type		$str$23,@object
	.size		$str$23,($str$24 - $str$23)
$str$23:
        /*0000*/ 	.byte	0x28, 0x61, 0x64, 0x64, 0x72, 0x65, 0x73, 0x73, 0x20, 0x26, 0x20, 0x6d, 0x61, 0x73, 0x6b, 0x29
        /*0010*/ 	.byte	0x20, 0x3d, 0x3d, 0x20, 0x30, 0x00
	.type		$str$24,@object
	.size		$str$24,(__unnamed_1 - $str$24)
$str$24:
        /*0016*/ 	.byte	0x2f, 0x74, 0x6d, 0x70, 0x2f, 0x63, 0x75, 0x74, 0x6c, 0x61, 0x73, 0x73, 0x5f, 0x73, 0x77, 0x65
        /*0026*/ 	.byte	0x65, 0x70, 0x5f, 0x73, 0x72, 0x63, 0x2f, 0x69, 0x6e, 0x63, 0x6c, 0x75, 0x64, 0x65, 0x2f, 0x63
        /*0036*/ 	.byte	0x75, 0x74, 0x65, 0x2f, 0x70, 0x6f, 0x69, 0x6e, 0x74, 0x65, 0x72, 0x5f, 0x66, 0x6c, 0x61, 0x67
        /*0046*/ 	.byte	0x67, 0x65, 0x64, 0x2e, 0x68, 0x70, 0x70, 0x00
	.type		__unnamed_1,@object
	.size		__unnamed_1,(.L_0 - __unnamed_1)
__unnamed_1:
        /*004e*/ 	.byte	0x61, 0x75, 0x74, 0x6f, 0x20, 0x63, 0x75, 0x74, 0x65, 0x3a, 0x3a, 0x61, 0x73, 0x5f, 0x70, 0x6f
        /* <DEDUP_REMOVED lines=27> */
        /*020e*/ 	.byte	0x3e, 0x3e, 0x5d, 0x00
.L_0:


//--------------------- .nv.shared._ZN7cutlass13device_kernelINS_4fmha6kernel13FmhaKernelTmaINS1_10collective15FmhaMainloopTmaINS_6half_tEfN4cute5tupleIJNS7_1CILi64EEENS9_ILi256EEENS9_ILi32EEEEEENS4_12CausalFusionEJEEENS4_15FmhaFwdEpilogueIS6_fNS8_IJSA_SC_SB_EEEEEJEEEEEvNT_6ParamsE --------------------------
	.section	.nv.shared._ZN7cutlass13device_kernelINS_4fmha6kernel13FmhaKernelTmaINS1_10collective15FmhaMainloopTmaINS_6half_tEfN4cute5tupleIJNS7_1CILi64EEENS9_ILi256EEENS9_ILi32EEEEEENS4_12CausalFusionEJEEENS4_15FmhaFwdEpilogueIS6_fNS8_IJSA_SC_SB_EEEEEJEEEEEvNT_6ParamsE,"aw",@nobits
	.sectionflags	@""
	.align	16
	.zero		1024


//--------------------- .nv.shared.reserved.0     --------------------------
	.section	.nv.shared.reserved.0,"aw",@nobits
	.weak		__nv_reservedSMEM_offset_0_alias
	.size		__nv_reservedSMEM_offset_0_alias, 0, 0
	.other		__nv_reservedSMEM_offset_0_alias,@"STO_CUDA_RESERVED_SHARED STV_DEFAULT"
__nv_reservedSMEM_offset_0_alias:
	.zero		0


//--------------------- .nv.global                --------------------------
	.section	.nv.global,"aw",@nobits
.nv.global:
	.type		_ZN39_INTERNAL_5b33a84f_4_k_cu_841fbde7_29504cute1_E,@object
	.size		_ZN39_INTERNAL_5b33a84f_4_k_cu_841fbde7_29504cute1_E,(_ZN39_INTERNAL_5b33a84f_4_k_cu_841fbde7_29504cuda3std3__45__cpo6cbeginE - _ZN39_INTERNAL_5b33a84f_4_k_cu_841fbde7_29504cute1_E)
_ZN39_INTERNAL_5b33a84f_4_k_cu_841fbde7_29504cute1_E:
	.zero		1
	.type		_ZN39_INTERNAL_5b33a84f_4_k_cu_841fbde7_29504cuda3std3__45__cpo6cbeginE,@object
	.size		_ZN39_INTERNAL_5b33a84f_4_k_cu_841fbde7_29504cuda3std3__45__cpo6cbeginE,(_ZN39_INTERNAL_5b33a84f_4_k_cu_841fbde7_29504cuda3std3__48in_placeE - _ZN39_INTERNAL_5b33a84f_4_k_cu_841fbde7_29504cuda3std3__45__cpo6cbeginE)
_ZN39_INTERNAL_5b33a84f_4_k_cu_841fbde7_29504cuda3std3__45__cpo6cbeginE:
	.zero		1
	.type		_ZN39_INTERNAL_5b33a84f_4_k_cu_841fbde7_29504cuda3std3__48in_placeE,@object
	.size		_ZN39_INTERNAL_5b33a84f_4_k_cu_841fbde7_29504cuda3std3__48in_placeE,(_ZN39_INTERNAL_5b33a84f_4_k_cu_841fbde7_29504cuda3std6ranges3__45__cpo9iter_moveE - _ZN39_INTERNAL_5b33a84f_4_k_cu_841fbde7_29504cuda3std3__48in_placeE)
_ZN39_INTERNAL_5b33a84f_4_k_cu_841fbde7_29504cuda3std3__48in_placeE:
	.zero		1
	.type		_ZN39_INTERNAL_5b33a84f_4_k_cu_841fbde7_29504cuda3std6ranges3__45__cpo9iter_moveE,@object
	.size		_ZN39_INTERNAL_5b33a84f_4_k_cu_841fbde7_29504cuda3std6ranges3__45__cpo9iter_moveE,(_ZN39_INTERNAL_5b33a84f_4_k_cu_841fbde7_29504cuda3std3__45__cpo5beginE - _ZN39_INTERNAL_5b33a84f_4_k_cu_841fbde7_29504cuda3std6ranges3__45__cpo9iter_moveE)
_ZN39_INTERNAL_5b33a84f_4_k_cu_841fbde7_29504cuda3std6ranges3__45__cpo9iter_moveE:
	.zero		1
	.type		_ZN39_INTERNAL_5b33a84f_4_k_cu_841fbde7_29504cuda3std3__45__cpo5beginE,@object
	.size		_ZN39_INTERNAL_5b33a84f_4_k_cu_841fbde7_29504cuda3std3__45__cpo5beginE,(_ZN39_INTERNAL_5b33a84f_4_k_cu_841fbde7_29504cuda3std3__441_GLOBAL__N__5b33a84f_4_k_cu_841fbde7_29506ignoreE - _ZN39_INTERNAL_5b33a84f_4_k_cu_841fbde7_29504cuda3std3__45__cpo5beginE)
_ZN39_INTERNAL_5b33a84f_4_k_cu_841fbde7_29504cuda3std3__45__cpo5beginE:
	.zero		1
	.type		_ZN39_INTERNAL_5b33a84f_4_k_cu_841fbde7_29504cuda3std3__441_GLOBAL__N__5b33a84f_4_k_cu_841fbde7_29506ignoreE,@object
	.size		_ZN39_INTERNAL_5b33a84f_4_k_cu_841fbde7_29504cuda3std3__441_GLOBAL__N__5b33a84f_4_k_cu_841fbde7_29506ignoreE,(_ZN39_INTERNAL_5b33a84f_4_k_cu_841fbde7_29504cute7productE - _ZN39_INTERNAL_5b33a84f_4_k_cu_841fbde7_29504cuda3std3__441_GLOBAL__N__5b33a84f_4_k_cu_841fbde7_29506ignoreE)
_ZN39_INTERNAL_5b33a84f_4_k_cu_841fbde7_29504cuda3std3__441_GLOBAL__N__5b33a84f_4_k_cu_841fbde7_29506ignoreE:
	.zero		1
	.type		_ZN39_INTERNAL_5b33a84f_4_k_cu_841fbde7_29504cute7productE,@object
	.size		_ZN39_INTERNAL_5b33a84f_4_k_cu_841fbde7_29504cute7productE,(_ZN39_INTERNAL_5b33a84f_4_k_cu_841fbde7_29504cuda3std3__45__cpo3endE - _ZN39_INTERNAL_5b33a84f_4_k_cu_841fbde7_29504cute7productE)
_ZN39_INTERNAL_5b33a84f_4_k_cu_841fbde7_29504cute7productE:
	.zero		1
	.type		_ZN39_INTERNAL_5b33a84f_4_k_cu_841fbde7_29504cuda3std3__45__cpo3endE,@object
	.size		_ZN39_INTERNAL_5b33a84f_4_k_cu_841fbde7_29504cuda3std3__45__cpo3endE,(_ZN39_INTERNAL_5b33a84f_4_k_cu_841fbde7_29504cuda3std3__419piecewise_constructE - _ZN39_INTERNAL_5b33a84f_4_k_cu_841fbde7_29504cuda3std3__45__cpo3endE)
_ZN39_INTERNAL_5b33a84f_4_k_cu_841fbde7_29504cuda3std3__45__cpo3endE:
	.zero		1
	.type		_ZN39_INTERNAL_5b33a84f_4_k_cu_841fbde7_29504cuda3std3__419piecewise_constructE,@object
	.size		_ZN39_INTERNAL_5b33a84f_4_k_cu_841fbde7_29504cuda3std3__419piecewise_constructE,(_ZN39_INTERNAL_5b33a84f_4_k_cu_841fbde7_29504cuda3std3__45__cpo4cendE - _ZN39_INTERNAL_5b33a84f_4_k_cu_841fbde7_29504cuda3std3__419piecewise_constructE)
_ZN39_INTERNAL_5b33a84f_4_k_cu_841fbde7_29504cuda3std3__419piecewise_constructE:
	.zero		1
	.type		_ZN39_INTERNAL_5b33a84f_4_k_cu_841fbde7_29504cuda3std3__45__cpo4cendE,@object
	.size		_ZN39_INTERNAL_5b33a84f_4_k_cu_841fbde7_29504cuda3std3__45__cpo4cendE,(_ZN39_INTERNAL_5b33a84f_4_k_cu_841fbde7_29504cuda3std6ranges3__45__cpo4swapE - _ZN39_INTERNAL_5b33a84f_4_k_cu_841fbde7_29504cuda3std3__45__cpo4cendE)
_ZN39_INTERNAL_5b33a84f_4_k_cu_841fbde7_29504cuda3std3__45__cpo4cendE:
	.zero		1
	.type		_ZN39_INTERNAL_5b33a84f_4_k_cu_841fbde7_29504cuda3std6ranges3__45__cpo4swapE,@object
	.size		_ZN39_INTERNAL_5b33a84f_4_k_cu_841fbde7_29504cuda3std6ranges3__45__cpo4swapE,(.L_8 - _ZN39_INTERNAL_5b33a84f_4_k_cu_841fbde7_29504cuda3std6ranges3__45__cpo4swapE)
_ZN39_INTERNAL_5b33a84f_4_k_cu_841fbde7_29504cuda3std6ranges3__45__cpo4swapE:
	.zero		1
.L_8:


//--------------------- .nv.constant0._ZN7cutlass13device_kernelINS_4fmha6kernel13FmhaKernelTmaINS1_10collective15FmhaMainloopTmaINS_6half_tEfN4cute5tupleIJNS7_1CILi64EEENS9_ILi256EEENS9_ILi32EEEEEENS4_12CausalFusionEJEEENS4_15FmhaFwdEpilogueIS6_fNS8_IJSA_SC_SB_EEEEEJEEEEEvNT_6ParamsE --------------------------
	.section	.nv.constant0._ZN7cutlass13device_kernelINS_4fmha6kernel13FmhaKernelTmaINS1_10collective15FmhaMainloopTmaINS_6half_tEfN4cute5tupleIJNS7_1CILi64EEENS9_ILi256EEENS9_ILi32EEEEEENS4_12CausalFusionEJEEENS4_15FmhaFwdEpilogueIS6_fNS8_IJSA_SC_SB_EEEEEJEEEEEvNT_6ParamsE,"a",@progbits
	.sectionflags	@""
	.align	4
.nv.constant0._ZN7cutlass13device_kernelINS_4fmha6kernel13FmhaKernelTmaINS1_10collective15FmhaMainloopTmaINS_6half_tEfN4cute5tupleIJNS7_1CILi64EEENS9_ILi256EEENS9_ILi32EEEEEENS4_12CausalFusionEJEEENS4_15FmhaFwdEpilogueIS6_fNS8_IJSA_SC_SB_EEEEEJEEEEEvNT_6ParamsE:
	.zero		2688


//--------------------- SYMBOLS --------------------------

	.type		.nv.reservedSmem.offset0,@object
	.size		.nv.reservedSmem.offset0,0x4
	.type		__assertfail,@function
